//
// Generated by NVIDIA NVVM Compiler
//
// Compiler Build ID: CL-36424714
// Cuda compilation tools, release 13.0, V13.0.88
// Based on NVVM 20.0.0
//

.version 9.0
.target sm_100
.address_size 64

	// .globl	_ZN3cub18CUB_300001_SM_10006detail11EmptyKernelIvEEvv
.global .align 4 .b8 precalc_xorwow_matrix[102400];
.global .align 4 .b8 precalc_xorwow_offset_matrix[102400];
.global .align 4 .b8 mrg32k3aM1[2304];
.global .align 4 .b8 mrg32k3aM2[2304];
.global .align 4 .b8 mrg32k3aM1SubSeq[2016];
.global .align 4 .b8 mrg32k3aM2SubSeq[2016];
.global .align 4 .b8 mrg32k3aM1Seq[2304];
.global .align 4 .b8 mrg32k3aM2Seq[2304];
.const .align 8 .b8 __cr_lgamma_table[72];
.global .align 1 .b8 _ZN34_INTERNAL_37624e44_4_k_cu_88c843a04cuda3std3__45__cpo5beginE[1];
.global .align 1 .b8 _ZN34_INTERNAL_37624e44_4_k_cu_88c843a04cuda3std3__45__cpo3endE[1];
.global .align 1 .b8 _ZN34_INTERNAL_37624e44_4_k_cu_88c843a04cuda3std3__45__cpo6cbeginE[1];
.global .align 1 .b8 _ZN34_INTERNAL_37624e44_4_k_cu_88c843a04cuda3std3__45__cpo4cendE[1];
.global .align 1 .b8 _ZN34_INTERNAL_37624e44_4_k_cu_88c843a04cuda3std3__45__cpo6rbeginE[1];
.global .align 1 .b8 _ZN34_INTERNAL_37624e44_4_k_cu_88c843a04cuda3std3__45__cpo4rendE[1];
.global .align 1 .b8 _ZN34_INTERNAL_37624e44_4_k_cu_88c843a04cuda3std3__45__cpo7crbeginE[1];
.global .align 1 .b8 _ZN34_INTERNAL_37624e44_4_k_cu_88c843a04cuda3std3__45__cpo5crendE[1];
.global .align 1 .b8 _ZN34_INTERNAL_37624e44_4_k_cu_88c843a04cuda3std3__436_GLOBAL__N__37624e44_4_k_cu_88c843a06ignoreE[1];
.global .align 1 .b8 _ZN34_INTERNAL_37624e44_4_k_cu_88c843a04cuda3std3__419piecewise_constructE[1];
.global .align 1 .b8 _ZN34_INTERNAL_37624e44_4_k_cu_88c843a04cuda3std3__48in_placeE[1];
.global .align 1 .b8 _ZN34_INTERNAL_37624e44_4_k_cu_88c843a04cuda3std3__420unreachable_sentinelE[1];
.global .align 1 .b8 _ZN34_INTERNAL_37624e44_4_k_cu_88c843a04cuda3std3__47nulloptE[1];
.global .align 1 .b8 _ZN34_INTERNAL_37624e44_4_k_cu_88c843a04cuda3std3__48unexpectE[1];
.global .align 1 .b8 _ZN34_INTERNAL_37624e44_4_k_cu_88c843a04cuda3std6ranges3__45__cpo4swapE[1];
.global .align 1 .b8 _ZN34_INTERNAL_37624e44_4_k_cu_88c843a04cuda3std6ranges3__45__cpo9iter_moveE[1];
.global .align 1 .b8 _ZN34_INTERNAL_37624e44_4_k_cu_88c843a04cuda3std6ranges3__45__cpo5beginE[1];
.global .align 1 .b8 _ZN34_INTERNAL_37624e44_4_k_cu_88c843a04cuda3std6ranges3__45__cpo3endE[1];
.global .align 1 .b8 _ZN34_INTERNAL_37624e44_4_k_cu_88c843a04cuda3std6ranges3__45__cpo6cbeginE[1];
.global .align 1 .b8 _ZN34_INTERNAL_37624e44_4_k_cu_88c843a04cuda3std6ranges3__45__cpo4cendE[1];
.global .align 1 .b8 _ZN34_INTERNAL_37624e44_4_k_cu_88c843a04cuda3std6ranges3__45__cpo7advanceE[1];
.global .align 1 .b8 _ZN34_INTERNAL_37624e44_4_k_cu_88c843a04cuda3std6ranges3__45__cpo9iter_swapE[1];
.global .align 1 .b8 _ZN34_INTERNAL_37624e44_4_k_cu_88c843a04cuda3std6ranges3__45__cpo4nextE[1];
.global .align 1 .b8 _ZN34_INTERNAL_37624e44_4_k_cu_88c843a04cuda3std6ranges3__45__cpo4prevE[1];
.global .align 1 .b8 _ZN34_INTERNAL_37624e44_4_k_cu_88c843a04cuda3std6ranges3__45__cpo4dataE[1];
.global .align 1 .b8 _ZN34_INTERNAL_37624e44_4_k_cu_88c843a04cuda3std6ranges3__45__cpo5cdataE[1];
.global .align 1 .b8 _ZN34_INTERNAL_37624e44_4_k_cu_88c843a04cuda3std6ranges3__45__cpo4sizeE[1];
.global .align 1 .b8 _ZN34_INTERNAL_37624e44_4_k_cu_88c843a04cuda3std6ranges3__45__cpo5ssizeE[1];
.global .align 1 .b8 _ZN34_INTERNAL_37624e44_4_k_cu_88c843a04cuda3std6ranges3__45__cpo8distanceE[1];
.global .align 1 .b8 _ZN34_INTERNAL_37624e44_4_k_cu_88c843a06thrust24THRUST_300001_SM_1000_NS8cuda_cub3parE[1];
.global .align 1 .b8 _ZN34_INTERNAL_37624e44_4_k_cu_88c843a06thrust24THRUST_300001_SM_1000_NS8cuda_cub10par_nosyncE[1];
.global .align 1 .b8 _ZN34_INTERNAL_37624e44_4_k_cu_88c843a06thrust24THRUST_300001_SM_1000_NS6system6detail10sequential3seqE[1];
.global .align 1 .b8 _ZN34_INTERNAL_37624e44_4_k_cu_88c843a06thrust24THRUST_300001_SM_1000_NS6system3cpp3parE[1];
.global .align 1 .b8 _ZN34_INTERNAL_37624e44_4_k_cu_88c843a06thrust24THRUST_300001_SM_1000_NS12placeholders2_1E[1];
.global .align 1 .b8 _ZN34_INTERNAL_37624e44_4_k_cu_88c843a06thrust24THRUST_300001_SM_1000_NS12placeholders2_2E[1];
.global .align 1 .b8 _ZN34_INTERNAL_37624e44_4_k_cu_88c843a06thrust24THRUST_300001_SM_1000_NS12placeholders2_3E[1];
.global .align 1 .b8 _ZN34_INTERNAL_37624e44_4_k_cu_88c843a06thrust24THRUST_300001_SM_1000_NS12placeholders2_4E[1];
.global .align 1 .b8 _ZN34_INTERNAL_37624e44_4_k_cu_88c843a06thrust24THRUST_300001_SM_1000_NS12placeholders2_5E[1];
.global .align 1 .b8 _ZN34_INTERNAL_37624e44_4_k_cu_88c843a06thrust24THRUST_300001_SM_1000_NS12placeholders2_6E[1];
.global .align 1 .b8 _ZN34_INTERNAL_37624e44_4_k_cu_88c843a06thrust24THRUST_300001_SM_1000_NS12placeholders2_7E[1];
.global .align 1 .b8 _ZN34_INTERNAL_37624e44_4_k_cu_88c843a06thrust24THRUST_300001_SM_1000_NS12placeholders2_8E[1];
.global .align 1 .b8 _ZN34_INTERNAL_37624e44_4_k_cu_88c843a06thrust24THRUST_300001_SM_1000_NS12placeholders2_9E[1];
.global .align 1 .b8 _ZN34_INTERNAL_37624e44_4_k_cu_88c843a06thrust24THRUST_300001_SM_1000_NS12placeholders3_10E[1];
.global .align 1 .b8 _ZN34_INTERNAL_37624e44_4_k_cu_88c843a06thrust24THRUST_300001_SM_1000_NS3seqE[1];
.global .align 1 .b8 _ZN34_INTERNAL_37624e44_4_k_cu_88c843a06thrust24THRUST_300001_SM_1000_NS6deviceE[1];

.visible .entry _ZN3cub18CUB_300001_SM_10006detail11EmptyKernelIvEEvv()
{


	ret;

}
	// .globl	_ZN10cuda_utils25create_causal_mask_kernelEiPb
.visible .entry _ZN10cuda_utils25create_causal_mask_kernelEiPb(
	.param .u32 _ZN10cuda_utils25create_causal_mask_kernelEiPb_param_0,
	.param .u64 .ptr .align 1 _ZN10cuda_utils25create_causal_mask_kernelEiPb_param_1
)
{
	.reg .pred 	%p<3>;
	.reg .b16 	%rs<2>;
	.reg .b32 	%r<12>;
	.reg .b64 	%rd<5>;

	ld.param.u32 	%r3, [_ZN10cuda_utils25create_causal_mask_kernelEiPb_param_0];
	ld.param.u64 	%rd1, [_ZN10cuda_utils25create_causal_mask_kernelEiPb_param_1];
	mov.u32 	%r4, %ctaid.y;
	mov.u32 	%r5, %ntid.y;
	mov.u32 	%r6, %tid.y;
	mad.lo.s32 	%r1, %r4, %r5, %r6;
	mov.u32 	%r7, %ctaid.x;
	mov.u32 	%r8, %ntid.x;
	mov.u32 	%r9, %tid.x;
	mad.lo.s32 	%r2, %r7, %r8, %r9;
	max.s32 	%r10, %r1, %r2;
	setp.ge.s32 	%p1, %r10, %r3;
	@%p1 bra 	$L__BB1_2;
	cvta.to.global.u64 	%rd2, %rd1;
	setp.ge.s32 	%p2, %r1, %r2;
	selp.u16 	%rs1, 1, 0, %p2;
	mad.lo.s32 	%r11, %r2, %r3, %r1;
	cvt.s64.s32 	%rd3, %r11;
	add.s64 	%rd4, %rd2, %rd3;
	st.global.u8 	[%rd4], %rs1;
$L__BB1_2:
	ret;

}
	// .globl	_ZN10cuda_utils24index_causal_mask_kernelEPKiiiPb
.visible .entry _ZN10cuda_utils24index_causal_mask_kernelEPKiiiPb(
	.param .u64 .ptr .align 1 _ZN10cuda_utils24index_causal_mask_kernelEPKiiiPb_param_0,
	.param .u32 _ZN10cuda_utils24index_causal_mask_kernelEPKiiiPb_param_1,
	.param .u32 _ZN10cuda_utils24index_causal_mask_kernelEPKiiiPb_param_2,
	.param .u64 .ptr .align 1 _ZN10cuda_utils24index_causal_mask_kernelEPKiiiPb_param_3
)
{
	.reg .pred 	%p<5>;
	.reg .b16 	%rs<2>;
	.reg .b32 	%r<13>;
	.reg .b64 	%rd<9>;

	ld.param.u64 	%rd1, [_ZN10cuda_utils24index_causal_mask_kernelEPKiiiPb_param_0];
	ld.param.u32 	%r3, [_ZN10cuda_utils24index_causal_mask_kernelEPKiiiPb_param_1];
	ld.param.u32 	%r4, [_ZN10cuda_utils24index_causal_mask_kernelEPKiiiPb_param_2];
	ld.param.u64 	%rd2, [_ZN10cuda_utils24index_causal_mask_kernelEPKiiiPb_param_3];
	mov.u32 	%r5, %ctaid.y;
	mov.u32 	%r6, %ntid.y;
	mov.u32 	%r7, %tid.y;
	mad.lo.s32 	%r1, %r5, %r6, %r7;
	mov.u32 	%r8, %ctaid.x;
	mov.u32 	%r9, %ntid.x;
	mov.u32 	%r10, %tid.x;
	mad.lo.s32 	%r2, %r8, %r9, %r10;
	setp.ge.s32 	%p1, %r1, %r3;
	setp.ge.s32 	%p2, %r2, %r4;
	or.pred  	%p3, %p1, %p2;
	@%p3 bra 	$L__BB2_2;
	cvta.to.global.u64 	%rd3, %rd1;
	cvta.to.global.u64 	%rd4, %rd2;
	mul.wide.u32 	%rd5, %r1, 4;
	add.s64 	%rd6, %rd3, %rd5;
	ld.global.u32 	%r11, [%rd6];
	setp.le.s32 	%p4, %r2, %r11;
	selp.u16 	%rs1, 1, 0, %p4;
	mad.lo.s32 	%r12, %r3, %r2, %r1;
	cvt.s64.s32 	%rd7, %r12;
	add.s64 	%rd8, %rd4, %rd7;
	st.global.u8 	[%rd8], %rs1;
$L__BB2_2:
	ret;

}
	// .globl	_ZN10cuda_utils25compute_topk_probs_kernelEPfPiiiiS0_
.visible .entry _ZN10cuda_utils25compute_topk_probs_kernelEPfPiiiiS0_(
	.param .u64 .ptr .align 1 _ZN10cuda_utils25compute_topk_probs_kernelEPfPiiiiS0__param_0,
	.param .u64 .ptr .align 1 _ZN10cuda_utils25compute_topk_probs_kernelEPfPiiiiS0__param_1,
	.param .u32 _ZN10cuda_utils25compute_topk_probs_kernelEPfPiiiiS0__param_2,
	.param .u32 _ZN10cuda_utils25compute_topk_probs_kernelEPfPiiiiS0__param_3,
	.param .u32 _ZN10cuda_utils25compute_topk_probs_kernelEPfPiiiiS0__param_4,
	.param .u64 .ptr .align 1 _ZN10cuda_utils25compute_topk_probs_kernelEPfPiiiiS0__param_5
)
{
	.reg .pred 	%p<56>;
	.reg .b32 	%r<166>;
	.reg .b32 	%f<255>;
	.reg .b64 	%rd<156>;

	ld.param.u64 	%rd15, [_ZN10cuda_utils25compute_topk_probs_kernelEPfPiiiiS0__param_0];
	ld.param.u64 	%rd14, [_ZN10cuda_utils25compute_topk_probs_kernelEPfPiiiiS0__param_1];
	ld.param.u32 	%r50, [_ZN10cuda_utils25compute_topk_probs_kernelEPfPiiiiS0__param_2];
	ld.param.u32 	%r51, [_ZN10cuda_utils25compute_topk_probs_kernelEPfPiiiiS0__param_3];
	ld.param.u32 	%r52, [_ZN10cuda_utils25compute_topk_probs_kernelEPfPiiiiS0__param_4];
	ld.param.u64 	%rd16, [_ZN10cuda_utils25compute_topk_probs_kernelEPfPiiiiS0__param_5];
	cvta.to.global.u64 	%rd1, %rd15;
	cvta.to.global.u64 	%rd2, %rd16;
	mov.u32 	%r53, %ctaid.x;
	mov.u32 	%r54, %ntid.x;
	mov.u32 	%r55, %tid.x;
	mad.lo.s32 	%r1, %r53, %r54, %r55;
	setp.ge.s32 	%p1, %r1, %r52;
	@%p1 bra 	$L__BB3_36;
	cvta.to.global.u64 	%rd3, %rd14;
	mul.lo.s32 	%r2, %r51, %r1;
	mul.wide.s32 	%rd17, %r2, 4;
	add.s64 	%rd4, %rd3, %rd17;
	setp.lt.s32 	%p2, %r50, 1;
	mov.f32 	%f247, 0fFF800000;
	@%p2 bra 	$L__BB3_14;
	and.b32  	%r3, %r50, 15;
	setp.lt.u32 	%p3, %r50, 16;
	mov.f32 	%f247, 0fFF800000;
	mov.b32 	%r150, 0;
	@%p3 bra 	$L__BB3_5;
	and.b32  	%r150, %r50, 2147483632;
	neg.s32 	%r154, %r150;
	add.s64 	%rd19, %rd17, %rd3;
	add.s64 	%rd154, %rd19, 32;
	mov.f32 	%f247, 0fFF800000;
$L__BB3_4:
	.pragma "nounroll";
	ld.global.u32 	%r57, [%rd154+-32];
	mad.lo.s32 	%r58, %r57, %r52, %r1;
	mul.wide.s32 	%rd20, %r58, 4;
	add.s64 	%rd21, %rd1, %rd20;
	ld.global.f32 	%f27, [%rd21];
	setp.gt.f32 	%p4, %f27, %f247;
	selp.f32 	%f28, %f27, %f247, %p4;
	ld.global.u32 	%r59, [%rd154+-28];
	mad.lo.s32 	%r60, %r59, %r52, %r1;
	mul.wide.s32 	%rd22, %r60, 4;
	add.s64 	%rd23, %rd1, %rd22;
	ld.global.f32 	%f29, [%rd23];
	setp.gt.f32 	%p5, %f29, %f28;
	selp.f32 	%f30, %f29, %f28, %p5;
	ld.global.u32 	%r61, [%rd154+-24];
	mad.lo.s32 	%r62, %r61, %r52, %r1;
	mul.wide.s32 	%rd24, %r62, 4;
	add.s64 	%rd25, %rd1, %rd24;
	ld.global.f32 	%f31, [%rd25];
	setp.gt.f32 	%p6, %f31, %f30;
	selp.f32 	%f32, %f31, %f30, %p6;
	ld.global.u32 	%r63, [%rd154+-20];
	mad.lo.s32 	%r64, %r63, %r52, %r1;
	mul.wide.s32 	%rd26, %r64, 4;
	add.s64 	%rd27, %rd1, %rd26;
	ld.global.f32 	%f33, [%rd27];
	setp.gt.f32 	%p7, %f33, %f32;
	selp.f32 	%f34, %f33, %f32, %p7;
	ld.global.u32 	%r65, [%rd154+-16];
	mad.lo.s32 	%r66, %r65, %r52, %r1;
	mul.wide.s32 	%rd28, %r66, 4;
	add.s64 	%rd29, %rd1, %rd28;
	ld.global.f32 	%f35, [%rd29];
	setp.gt.f32 	%p8, %f35, %f34;
	selp.f32 	%f36, %f35, %f34, %p8;
	ld.global.u32 	%r67, [%rd154+-12];
	mad.lo.s32 	%r68, %r67, %r52, %r1;
	mul.wide.s32 	%rd30, %r68, 4;
	add.s64 	%rd31, %rd1, %rd30;
	ld.global.f32 	%f37, [%rd31];
	setp.gt.f32 	%p9, %f37, %f36;
	selp.f32 	%f38, %f37, %f36, %p9;
	ld.global.u32 	%r69, [%rd154+-8];
	mad.lo.s32 	%r70, %r69, %r52, %r1;
	mul.wide.s32 	%rd32, %r70, 4;
	add.s64 	%rd33, %rd1, %rd32;
	ld.global.f32 	%f39, [%rd33];
	setp.gt.f32 	%p10, %f39, %f38;
	selp.f32 	%f40, %f39, %f38, %p10;
	ld.global.u32 	%r71, [%rd154+-4];
	mad.lo.s32 	%r72, %r71, %r52, %r1;
	mul.wide.s32 	%rd34, %r72, 4;
	add.s64 	%rd35, %rd1, %rd34;
	ld.global.f32 	%f41, [%rd35];
	setp.gt.f32 	%p11, %f41, %f40;
	selp.f32 	%f42, %f41, %f40, %p11;
	ld.global.u32 	%r73, [%rd154];
	mad.lo.s32 	%r74, %r73, %r52, %r1;
	mul.wide.s32 	%rd36, %r74, 4;
	add.s64 	%rd37, %rd1, %rd36;
	ld.global.f32 	%f43, [%rd37];
	setp.gt.f32 	%p12, %f43, %f42;
	selp.f32 	%f44, %f43, %f42, %p12;
	ld.global.u32 	%r75, [%rd154+4];
	mad.lo.s32 	%r76, %r75, %r52, %r1;
	mul.wide.s32 	%rd38, %r76, 4;
	add.s64 	%rd39, %rd1, %rd38;
	ld.global.f32 	%f45, [%rd39];
	setp.gt.f32 	%p13, %f45, %f44;
	selp.f32 	%f46, %f45, %f44, %p13;
	ld.global.u32 	%r77, [%rd154+8];
	mad.lo.s32 	%r78, %r77, %r52, %r1;
	mul.wide.s32 	%rd40, %r78, 4;
	add.s64 	%rd41, %rd1, %rd40;
	ld.global.f32 	%f47, [%rd41];
	setp.gt.f32 	%p14, %f47, %f46;
	selp.f32 	%f48, %f47, %f46, %p14;
	ld.global.u32 	%r79, [%rd154+12];
	mad.lo.s32 	%r80, %r79, %r52, %r1;
	mul.wide.s32 	%rd42, %r80, 4;
	add.s64 	%rd43, %rd1, %rd42;
	ld.global.f32 	%f49, [%rd43];
	setp.gt.f32 	%p15, %f49, %f48;
	selp.f32 	%f50, %f49, %f48, %p15;
	ld.global.u32 	%r81, [%rd154+16];
	mad.lo.s32 	%r82, %r81, %r52, %r1;
	mul.wide.s32 	%rd44, %r82, 4;
	add.s64 	%rd45, %rd1, %rd44;
	ld.global.f32 	%f51, [%rd45];
	setp.gt.f32 	%p16, %f51, %f50;
	selp.f32 	%f52, %f51, %f50, %p16;
	ld.global.u32 	%r83, [%rd154+20];
	mad.lo.s32 	%r84, %r83, %r52, %r1;
	mul.wide.s32 	%rd46, %r84, 4;
	add.s64 	%rd47, %rd1, %rd46;
	ld.global.f32 	%f53, [%rd47];
	setp.gt.f32 	%p17, %f53, %f52;
	selp.f32 	%f54, %f53, %f52, %p17;
	ld.global.u32 	%r85, [%rd154+24];
	mad.lo.s32 	%r86, %r85, %r52, %r1;
	mul.wide.s32 	%rd48, %r86, 4;
	add.s64 	%rd49, %rd1, %rd48;
	ld.global.f32 	%f55, [%rd49];
	setp.gt.f32 	%p18, %f55, %f54;
	selp.f32 	%f56, %f55, %f54, %p18;
	ld.global.u32 	%r87, [%rd154+28];
	mad.lo.s32 	%r88, %r87, %r52, %r1;
	mul.wide.s32 	%rd50, %r88, 4;
	add.s64 	%rd51, %rd1, %rd50;
	ld.global.f32 	%f57, [%rd51];
	setp.gt.f32 	%p19, %f57, %f56;
	selp.f32 	%f247, %f57, %f56, %p19;
	add.s32 	%r154, %r154, 16;
	add.s64 	%rd154, %rd154, 64;
	setp.eq.s32 	%p20, %r154, 0;
	@%p20 bra 	$L__BB3_5;
	bra.uni 	$L__BB3_4;
$L__BB3_5:
	setp.eq.s32 	%p21, %r3, 0;
	@%p21 bra 	$L__BB3_14;
	and.b32  	%r7, %r50, 7;
	setp.lt.u32 	%p22, %r3, 8;
	@%p22 bra 	$L__BB3_8;
	mul.wide.u32 	%rd52, %r150, 4;
	add.s64 	%rd53, %rd4, %rd52;
	ld.global.u32 	%r89, [%rd53];
	mad.lo.s32 	%r90, %r89, %r52, %r1;
	mul.wide.s32 	%rd54, %r90, 4;
	add.s64 	%rd55, %rd1, %rd54;
	ld.global.f32 	%f59, [%rd55];
	setp.gt.f32 	%p23, %f59, %f247;
	selp.f32 	%f60, %f59, %f247, %p23;
	ld.global.u32 	%r91, [%rd53+4];
	mad.lo.s32 	%r92, %r91, %r52, %r1;
	mul.wide.s32 	%rd56, %r92, 4;
	add.s64 	%rd57, %rd1, %rd56;
	ld.global.f32 	%f61, [%rd57];
	setp.gt.f32 	%p24, %f61, %f60;
	selp.f32 	%f62, %f61, %f60, %p24;
	ld.global.u32 	%r93, [%rd53+8];
	mad.lo.s32 	%r94, %r93, %r52, %r1;
	mul.wide.s32 	%rd58, %r94, 4;
	add.s64 	%rd59, %rd1, %rd58;
	ld.global.f32 	%f63, [%rd59];
	setp.gt.f32 	%p25, %f63, %f62;
	selp.f32 	%f64, %f63, %f62, %p25;
	ld.global.u32 	%r95, [%rd53+12];
	mad.lo.s32 	%r96, %r95, %r52, %r1;
	mul.wide.s32 	%rd60, %r96, 4;
	add.s64 	%rd61, %rd1, %rd60;
	ld.global.f32 	%f65, [%rd61];
	setp.gt.f32 	%p26, %f65, %f64;
	selp.f32 	%f66, %f65, %f64, %p26;
	ld.global.u32 	%r97, [%rd53+16];
	mad.lo.s32 	%r98, %r97, %r52, %r1;
	mul.wide.s32 	%rd62, %r98, 4;
	add.s64 	%rd63, %rd1, %rd62;
	ld.global.f32 	%f67, [%rd63];
	setp.gt.f32 	%p27, %f67, %f66;
	selp.f32 	%f68, %f67, %f66, %p27;
	ld.global.u32 	%r99, [%rd53+20];
	mad.lo.s32 	%r100, %r99, %r52, %r1;
	mul.wide.s32 	%rd64, %r100, 4;
	add.s64 	%rd65, %rd1, %rd64;
	ld.global.f32 	%f69, [%rd65];
	setp.gt.f32 	%p28, %f69, %f68;
	selp.f32 	%f70, %f69, %f68, %p28;
	ld.global.u32 	%r101, [%rd53+24];
	mad.lo.s32 	%r102, %r101, %r52, %r1;
	mul.wide.s32 	%rd66, %r102, 4;
	add.s64 	%rd67, %rd1, %rd66;
	ld.global.f32 	%f71, [%rd67];
	setp.gt.f32 	%p29, %f71, %f70;
	selp.f32 	%f72, %f71, %f70, %p29;
	ld.global.u32 	%r103, [%rd53+28];
	mad.lo.s32 	%r104, %r103, %r52, %r1;
	mul.wide.s32 	%rd68, %r104, 4;
	add.s64 	%rd69, %rd1, %rd68;
	ld.global.f32 	%f73, [%rd69];
	setp.gt.f32 	%p30, %f73, %f72;
	selp.f32 	%f247, %f73, %f72, %p30;
	add.s32 	%r150, %r150, 8;
$L__BB3_8:
	setp.eq.s32 	%p31, %r7, 0;
	@%p31 bra 	$L__BB3_14;
	and.b32  	%r10, %r50, 3;
	setp.lt.u32 	%p32, %r7, 4;
	@%p32 bra 	$L__BB3_11;
	mul.wide.u32 	%rd70, %r150, 4;
	add.s64 	%rd71, %rd4, %rd70;
	ld.global.u32 	%r105, [%rd71];
	mad.lo.s32 	%r106, %r105, %r52, %r1;
	mul.wide.s32 	%rd72, %r106, 4;
	add.s64 	%rd73, %rd1, %rd72;
	ld.global.f32 	%f75, [%rd73];
	setp.gt.f32 	%p33, %f75, %f247;
	selp.f32 	%f76, %f75, %f247, %p33;
	ld.global.u32 	%r107, [%rd71+4];
	mad.lo.s32 	%r108, %r107, %r52, %r1;
	mul.wide.s32 	%rd74, %r108, 4;
	add.s64 	%rd75, %rd1, %rd74;
	ld.global.f32 	%f77, [%rd75];
	setp.gt.f32 	%p34, %f77, %f76;
	selp.f32 	%f78, %f77, %f76, %p34;
	ld.global.u32 	%r109, [%rd71+8];
	mad.lo.s32 	%r110, %r109, %r52, %r1;
	mul.wide.s32 	%rd76, %r110, 4;
	add.s64 	%rd77, %rd1, %rd76;
	ld.global.f32 	%f79, [%rd77];
	setp.gt.f32 	%p35, %f79, %f78;
	selp.f32 	%f80, %f79, %f78, %p35;
	ld.global.u32 	%r111, [%rd71+12];
	mad.lo.s32 	%r112, %r111, %r52, %r1;
	mul.wide.s32 	%rd78, %r112, 4;
	add.s64 	%rd79, %rd1, %rd78;
	ld.global.f32 	%f81, [%rd79];
	setp.gt.f32 	%p36, %f81, %f80;
	selp.f32 	%f247, %f81, %f80, %p36;
	add.s32 	%r150, %r150, 4;
$L__BB3_11:
	setp.eq.s32 	%p37, %r10, 0;
	@%p37 bra 	$L__BB3_14;
	mul.wide.u32 	%rd81, %r150, 4;
	add.s64 	%rd82, %rd17, %rd81;
	add.s64 	%rd153, %rd3, %rd82;
	neg.s32 	%r153, %r10;
$L__BB3_13:
	.pragma "nounroll";
	ld.global.u32 	%r113, [%rd153];
	mad.lo.s32 	%r114, %r113, %r52, %r1;
	mul.wide.s32 	%rd83, %r114, 4;
	add.s64 	%rd84, %rd1, %rd83;
	ld.global.f32 	%f82, [%rd84];
	setp.gt.f32 	%p38, %f82, %f247;
	selp.f32 	%f247, %f82, %f247, %p38;
	add.s64 	%rd153, %rd153, 4;
	add.s32 	%r153, %r153, 1;
	setp.ne.s32 	%p39, %r153, 0;
	@%p39 bra 	$L__BB3_13;
$L__BB3_14:
	setp.lt.s32 	%p40, %r50, 1;
	mov.f32 	%f253, 0f00000000;
	@%p40 bra 	$L__BB3_23;
	and.b32  	%r16, %r50, 3;
	setp.lt.u32 	%p41, %r50, 4;
	mov.f32 	%f253, 0f00000000;
	mov.b32 	%r155, 0;
	@%p41 bra 	$L__BB3_18;
	and.b32  	%r155, %r50, 2147483644;
	neg.s32 	%r158, %r155;
	shl.b32 	%r19, %r52, 2;
	add.s64 	%rd86, %rd17, %rd3;
	add.s64 	%rd155, %rd86, 8;
	mov.f32 	%f253, 0f00000000;
	mul.wide.s32 	%rd93, %r52, 4;
	mov.u32 	%r157, %r1;
$L__BB3_17:
	.pragma "nounroll";
	ld.global.u32 	%r116, [%rd155+-8];
	mad.lo.s32 	%r117, %r116, %r52, %r1;
	mul.wide.s32 	%rd87, %r117, 4;
	add.s64 	%rd88, %rd1, %rd87;
	ld.global.f32 	%f87, [%rd88];
	sub.f32 	%f88, %f87, %f247;
	fma.rn.f32 	%f89, %f88, 0f3BBB989D, 0f3F000000;
	cvt.sat.f32.f32 	%f90, %f89;
	mov.f32 	%f91, 0f4B400001;
	mov.f32 	%f92, 0f437C0000;
	fma.rm.f32 	%f93, %f90, %f92, %f91;
	add.f32 	%f94, %f93, 0fCB40007F;
	neg.f32 	%f95, %f94;
	fma.rn.f32 	%f96, %f88, 0f3FB8AA3B, %f95;
	fma.rn.f32 	%f97, %f88, 0f32A57060, %f96;
	mov.b32 	%r118, %f93;
	shl.b32 	%r119, %r118, 23;
	mov.b32 	%f98, %r119;
	ex2.approx.ftz.f32 	%f99, %f97;
	mul.f32 	%f100, %f99, %f98;
	mul.wide.s32 	%rd89, %r157, 4;
	add.s64 	%rd90, %rd2, %rd89;
	st.global.f32 	[%rd90], %f100;
	add.f32 	%f101, %f253, %f100;
	ld.global.u32 	%r120, [%rd155+-4];
	mad.lo.s32 	%r121, %r120, %r52, %r1;
	mul.wide.s32 	%rd91, %r121, 4;
	add.s64 	%rd92, %rd1, %rd91;
	ld.global.f32 	%f102, [%rd92];
	sub.f32 	%f103, %f102, %f247;
	fma.rn.f32 	%f104, %f103, 0f3BBB989D, 0f3F000000;
	cvt.sat.f32.f32 	%f105, %f104;
	fma.rm.f32 	%f106, %f105, %f92, %f91;
	add.f32 	%f107, %f106, 0fCB40007F;
	neg.f32 	%f108, %f107;
	fma.rn.f32 	%f109, %f103, 0f3FB8AA3B, %f108;
	fma.rn.f32 	%f110, %f103, 0f32A57060, %f109;
	mov.b32 	%r122, %f106;
	shl.b32 	%r123, %r122, 23;
	mov.b32 	%f111, %r123;
	ex2.approx.ftz.f32 	%f112, %f110;
	mul.f32 	%f113, %f112, %f111;
	add.s64 	%rd94, %rd90, %rd93;
	st.global.f32 	[%rd94], %f113;
	add.f32 	%f114, %f101, %f113;
	ld.global.u32 	%r124, [%rd155];
	mad.lo.s32 	%r125, %r124, %r52, %r1;
	mul.wide.s32 	%rd95, %r125, 4;
	add.s64 	%rd96, %rd1, %rd95;
	ld.global.f32 	%f115, [%rd96];
	sub.f32 	%f116, %f115, %f247;
	fma.rn.f32 	%f117, %f116, 0f3BBB989D, 0f3F000000;
	cvt.sat.f32.f32 	%f118, %f117;
	fma.rm.f32 	%f119, %f118, %f92, %f91;
	add.f32 	%f120, %f119, 0fCB40007F;
	neg.f32 	%f121, %f120;
	fma.rn.f32 	%f122, %f116, 0f3FB8AA3B, %f121;
	fma.rn.f32 	%f123, %f116, 0f32A57060, %f122;
	mov.b32 	%r126, %f119;
	shl.b32 	%r127, %r126, 23;
	mov.b32 	%f124, %r127;
	ex2.approx.ftz.f32 	%f125, %f123;
	mul.f32 	%f126, %f125, %f124;
	add.s64 	%rd97, %rd94, %rd93;
	st.global.f32 	[%rd97], %f126;
	add.f32 	%f127, %f114, %f126;
	ld.global.u32 	%r128, [%rd155+4];
	mad.lo.s32 	%r129, %r128, %r52, %r1;
	mul.wide.s32 	%rd98, %r129, 4;
	add.s64 	%rd99, %rd1, %rd98;
	ld.global.f32 	%f128, [%rd99];
	sub.f32 	%f129, %f128, %f247;
	fma.rn.f32 	%f130, %f129, 0f3BBB989D, 0f3F000000;
	cvt.sat.f32.f32 	%f131, %f130;
	fma.rm.f32 	%f132, %f131, %f92, %f91;
	add.f32 	%f133, %f132, 0fCB40007F;
	neg.f32 	%f134, %f133;
	fma.rn.f32 	%f135, %f129, 0f3FB8AA3B, %f134;
	fma.rn.f32 	%f136, %f129, 0f32A57060, %f135;
	mov.b32 	%r130, %f132;
	shl.b32 	%r131, %r130, 23;
	mov.b32 	%f137, %r131;
	ex2.approx.ftz.f32 	%f138, %f136;
	mul.f32 	%f139, %f138, %f137;
	add.s64 	%rd100, %rd97, %rd93;
	st.global.f32 	[%rd100], %f139;
	add.f32 	%f253, %f127, %f139;
	add.s32 	%r158, %r158, 4;
	add.s32 	%r157, %r157, %r19;
	add.s64 	%rd155, %rd155, 16;
	setp.eq.s32 	%p42, %r158, 0;
	@%p42 bra 	$L__BB3_18;
	bra.uni 	$L__BB3_17;
$L__BB3_18:
	setp.eq.s32 	%p43, %r16, 0;
	@%p43 bra 	$L__BB3_23;
	setp.eq.s32 	%p44, %r16, 1;
	@%p44 bra 	$L__BB3_21;
	mul.wide.u32 	%rd101, %r155, 4;
	add.s64 	%rd102, %rd4, %rd101;
	ld.global.u32 	%r132, [%rd102];
	mad.lo.s32 	%r133, %r132, %r52, %r1;
	mul.wide.s32 	%rd103, %r133, 4;
	add.s64 	%rd104, %rd1, %rd103;
	ld.global.f32 	%f141, [%rd104];
	sub.f32 	%f142, %f141, %f247;
	fma.rn.f32 	%f143, %f142, 0f3BBB989D, 0f3F000000;
	cvt.sat.f32.f32 	%f144, %f143;
	mov.f32 	%f145, 0f4B400001;
	mov.f32 	%f146, 0f437C0000;
	fma.rm.f32 	%f147, %f144, %f146, %f145;
	add.f32 	%f148, %f147, 0fCB40007F;
	neg.f32 	%f149, %f148;
	fma.rn.f32 	%f150, %f142, 0f3FB8AA3B, %f149;
	fma.rn.f32 	%f151, %f142, 0f32A57060, %f150;
	mov.b32 	%r134, %f147;
	shl.b32 	%r135, %r134, 23;
	mov.b32 	%f152, %r135;
	ex2.approx.ftz.f32 	%f153, %f151;
	mul.f32 	%f154, %f153, %f152;
	mad.lo.s32 	%r136, %r155, %r52, %r1;
	mul.wide.s32 	%rd105, %r136, 4;
	add.s64 	%rd106, %rd2, %rd105;
	st.global.f32 	[%rd106], %f154;
	add.f32 	%f155, %f253, %f154;
	ld.global.u32 	%r137, [%rd102+4];
	mad.lo.s32 	%r138, %r137, %r52, %r1;
	mul.wide.s32 	%rd107, %r138, 4;
	add.s64 	%rd108, %rd1, %rd107;
	ld.global.f32 	%f156, [%rd108];
	sub.f32 	%f157, %f156, %f247;
	fma.rn.f32 	%f158, %f157, 0f3BBB989D, 0f3F000000;
	cvt.sat.f32.f32 	%f159, %f158;
	fma.rm.f32 	%f160, %f159, %f146, %f145;
	add.f32 	%f161, %f160, 0fCB40007F;
	neg.f32 	%f162, %f161;
	fma.rn.f32 	%f163, %f157, 0f3FB8AA3B, %f162;
	fma.rn.f32 	%f164, %f157, 0f32A57060, %f163;
	mov.b32 	%r139, %f160;
	shl.b32 	%r140, %r139, 23;
	mov.b32 	%f165, %r140;
	ex2.approx.ftz.f32 	%f166, %f164;
	mul.f32 	%f167, %f166, %f165;
	mul.wide.s32 	%rd109, %r52, 4;
	add.s64 	%rd110, %rd106, %rd109;
	st.global.f32 	[%rd110], %f167;
	add.f32 	%f253, %f155, %f167;
	add.s32 	%r155, %r155, 2;
$L__BB3_21:
	and.b32  	%r141, %r50, 1;
	setp.eq.b32 	%p45, %r141, 1;
	not.pred 	%p46, %p45;
	@%p46 bra 	$L__BB3_23;
	mul.wide.u32 	%rd111, %r155, 4;
	add.s64 	%rd112, %rd4, %rd111;
	ld.global.u32 	%r142, [%rd112];
	mad.lo.s32 	%r143, %r142, %r52, %r1;
	mul.wide.s32 	%rd113, %r143, 4;
	add.s64 	%rd114, %rd1, %rd113;
	ld.global.f32 	%f168, [%rd114];
	sub.f32 	%f169, %f168, %f247;
	fma.rn.f32 	%f170, %f169, 0f3BBB989D, 0f3F000000;
	cvt.sat.f32.f32 	%f171, %f170;
	mov.f32 	%f172, 0f4B400001;
	mov.f32 	%f173, 0f437C0000;
	fma.rm.f32 	%f174, %f171, %f173, %f172;
	add.f32 	%f175, %f174, 0fCB40007F;
	neg.f32 	%f176, %f175;
	fma.rn.f32 	%f177, %f169, 0f3FB8AA3B, %f176;
	fma.rn.f32 	%f178, %f169, 0f32A57060, %f177;
	mov.b32 	%r144, %f174;
	shl.b32 	%r145, %r144, 23;
	mov.b32 	%f179, %r145;
	ex2.approx.ftz.f32 	%f180, %f178;
	mul.f32 	%f181, %f180, %f179;
	mad.lo.s32 	%r146, %r155, %r52, %r1;
	mul.wide.s32 	%rd115, %r146, 4;
	add.s64 	%rd116, %rd2, %rd115;
	st.global.f32 	[%rd116], %f181;
	add.f32 	%f253, %f253, %f181;
$L__BB3_23:
	setp.lt.s32 	%p47, %r50, 1;
	@%p47 bra 	$L__BB3_36;
	and.b32  	%r25, %r50, 15;
	setp.lt.u32 	%p48, %r50, 16;
	mov.b32 	%r161, 0;
	@%p48 bra 	$L__BB3_27;
	and.b32  	%r161, %r50, 2147483632;
	neg.s32 	%r160, %r161;
	shl.b32 	%r28, %r52, 4;
	mul.wide.s32 	%rd119, %r52, 4;
	mov.u32 	%r159, %r1;
$L__BB3_26:
	.pragma "nounroll";
	mul.wide.s32 	%rd117, %r159, 4;
	add.s64 	%rd118, %rd2, %rd117;
	ld.global.f32 	%f182, [%rd118];
	div.rn.f32 	%f183, %f182, %f253;
	st.global.f32 	[%rd118], %f183;
	add.s64 	%rd120, %rd118, %rd119;
	ld.global.f32 	%f184, [%rd120];
	div.rn.f32 	%f185, %f184, %f253;
	st.global.f32 	[%rd120], %f185;
	add.s64 	%rd121, %rd120, %rd119;
	ld.global.f32 	%f186, [%rd121];
	div.rn.f32 	%f187, %f186, %f253;
	st.global.f32 	[%rd121], %f187;
	add.s64 	%rd122, %rd121, %rd119;
	ld.global.f32 	%f188, [%rd122];
	div.rn.f32 	%f189, %f188, %f253;
	st.global.f32 	[%rd122], %f189;
	add.s64 	%rd123, %rd122, %rd119;
	ld.global.f32 	%f190, [%rd123];
	div.rn.f32 	%f191, %f190, %f253;
	st.global.f32 	[%rd123], %f191;
	add.s64 	%rd124, %rd123, %rd119;
	ld.global.f32 	%f192, [%rd124];
	div.rn.f32 	%f193, %f192, %f253;
	st.global.f32 	[%rd124], %f193;
	add.s64 	%rd125, %rd124, %rd119;
	ld.global.f32 	%f194, [%rd125];
	div.rn.f32 	%f195, %f194, %f253;
	st.global.f32 	[%rd125], %f195;
	add.s64 	%rd126, %rd125, %rd119;
	ld.global.f32 	%f196, [%rd126];
	div.rn.f32 	%f197, %f196, %f253;
	st.global.f32 	[%rd126], %f197;
	add.s64 	%rd127, %rd126, %rd119;
	ld.global.f32 	%f198, [%rd127];
	div.rn.f32 	%f199, %f198, %f253;
	st.global.f32 	[%rd127], %f199;
	add.s64 	%rd128, %rd127, %rd119;
	ld.global.f32 	%f200, [%rd128];
	div.rn.f32 	%f201, %f200, %f253;
	st.global.f32 	[%rd128], %f201;
	add.s64 	%rd129, %rd128, %rd119;
	ld.global.f32 	%f202, [%rd129];
	div.rn.f32 	%f203, %f202, %f253;
	st.global.f32 	[%rd129], %f203;
	add.s64 	%rd130, %rd129, %rd119;
	ld.global.f32 	%f204, [%rd130];
	div.rn.f32 	%f205, %f204, %f253;
	st.global.f32 	[%rd130], %f205;
	add.s64 	%rd131, %rd130, %rd119;
	ld.global.f32 	%f206, [%rd131];
	div.rn.f32 	%f207, %f206, %f253;
	st.global.f32 	[%rd131], %f207;
	add.s64 	%rd132, %rd131, %rd119;
	ld.global.f32 	%f208, [%rd132];
	div.rn.f32 	%f209, %f208, %f253;
	st.global.f32 	[%rd132], %f209;
	add.s64 	%rd133, %rd132, %rd119;
	ld.global.f32 	%f210, [%rd133];
	div.rn.f32 	%f211, %f210, %f253;
	st.global.f32 	[%rd133], %f211;
	add.s64 	%rd134, %rd133, %rd119;
	ld.global.f32 	%f212, [%rd134];
	div.rn.f32 	%f213, %f212, %f253;
	st.global.f32 	[%rd134], %f213;
	add.s32 	%r160, %r160, 16;
	add.s32 	%r159, %r159, %r28;
	setp.ne.s32 	%p49, %r160, 0;
	@%p49 bra 	$L__BB3_26;
$L__BB3_27:
	setp.eq.s32 	%p50, %r25, 0;
	@%p50 bra 	$L__BB3_36;
	and.b32  	%r38, %r50, 7;
	setp.lt.u32 	%p51, %r25, 8;
	@%p51 bra 	$L__BB3_30;
	mad.lo.s32 	%r148, %r161, %r52, %r1;
	mul.wide.s32 	%rd135, %r148, 4;
	add.s64 	%rd136, %rd2, %rd135;
	ld.global.f32 	%f214, [%rd136];
	div.rn.f32 	%f215, %f214, %f253;
	st.global.f32 	[%rd136], %f215;
	mul.wide.s32 	%rd137, %r52, 4;
	add.s64 	%rd138, %rd136, %rd137;
	ld.global.f32 	%f216, [%rd138];
	div.rn.f32 	%f217, %f216, %f253;
	st.global.f32 	[%rd138], %f217;
	add.s64 	%rd139, %rd138, %rd137;
	ld.global.f32 	%f218, [%rd139];
	div.rn.f32 	%f219, %f218, %f253;
	st.global.f32 	[%rd139], %f219;
	add.s64 	%rd140, %rd139, %rd137;
	ld.global.f32 	%f220, [%rd140];
	div.rn.f32 	%f221, %f220, %f253;
	st.global.f32 	[%rd140], %f221;
	add.s64 	%rd141, %rd140, %rd137;
	ld.global.f32 	%f222, [%rd141];
	div.rn.f32 	%f223, %f222, %f253;
	st.global.f32 	[%rd141], %f223;
	add.s64 	%rd142, %rd141, %rd137;
	ld.global.f32 	%f224, [%rd142];
	div.rn.f32 	%f225, %f224, %f253;
	st.global.f32 	[%rd142], %f225;
	add.s64 	%rd143, %rd142, %rd137;
	ld.global.f32 	%f226, [%rd143];
	div.rn.f32 	%f227, %f226, %f253;
	st.global.f32 	[%rd143], %f227;
	add.s64 	%rd144, %rd143, %rd137;
	ld.global.f32 	%f228, [%rd144];
	div.rn.f32 	%f229, %f228, %f253;
	st.global.f32 	[%rd144], %f229;
	add.s32 	%r161, %r161, 8;
$L__BB3_30:
	setp.eq.s32 	%p52, %r38, 0;
	@%p52 bra 	$L__BB3_36;
	and.b32  	%r41, %r50, 3;
	setp.lt.u32 	%p53, %r38, 4;
	@%p53 bra 	$L__BB3_33;
	mad.lo.s32 	%r149, %r161, %r52, %r1;
	mul.wide.s32 	%rd145, %r149, 4;
	add.s64 	%rd146, %rd2, %rd145;
	ld.global.f32 	%f230, [%rd146];
	div.rn.f32 	%f231, %f230, %f253;
	st.global.f32 	[%rd146], %f231;
	mul.wide.s32 	%rd147, %r52, 4;
	add.s64 	%rd148, %rd146, %rd147;
	ld.global.f32 	%f232, [%rd148];
	div.rn.f32 	%f233, %f232, %f253;
	st.global.f32 	[%rd148], %f233;
	add.s64 	%rd149, %rd148, %rd147;
	ld.global.f32 	%f234, [%rd149];
	div.rn.f32 	%f235, %f234, %f253;
	st.global.f32 	[%rd149], %f235;
	add.s64 	%rd150, %rd149, %rd147;
	ld.global.f32 	%f236, [%rd150];
	div.rn.f32 	%f237, %f236, %f253;
	st.global.f32 	[%rd150], %f237;
	add.s32 	%r161, %r161, 4;
$L__BB3_33:
	setp.eq.s32 	%p54, %r41, 0;
	@%p54 bra 	$L__BB3_36;
	mad.lo.s32 	%r165, %r161, %r52, %r1;
	neg.s32 	%r164, %r41;
$L__BB3_35:
	.pragma "nounroll";
	mul.wide.s32 	%rd151, %r165, 4;
	add.s64 	%rd152, %rd2, %rd151;
	ld.global.f32 	%f238, [%rd152];
	div.rn.f32 	%f239, %f238, %f253;
	st.global.f32 	[%rd152], %f239;
	add.s32 	%r165, %r165, %r52;
	add.s32 	%r164, %r164, 1;
	setp.ne.s32 	%p55, %r164, 0;
	@%p55 bra 	$L__BB3_35;
$L__BB3_36:
	ret;

}
	// .globl	_ZN10cuda_utils11gelu_kernelEPfi
.visible .entry _ZN10cuda_utils11gelu_kernelEPfi(
	.param .u64 .ptr .align 1 _ZN10cuda_utils11gelu_kernelEPfi_param_0,
	.param .u32 _ZN10cuda_utils11gelu_kernelEPfi_param_1
)
{
	.reg .pred 	%p<4>;
	.reg .b32 	%r<6>;
	.reg .b32 	%f<24>;
	.reg .b64 	%rd<5>;

	ld.param.u64 	%rd1, [_ZN10cuda_utils11gelu_kernelEPfi_param_0];
	ld.param.u32 	%r2, [_ZN10cuda_utils11gelu_kernelEPfi_param_1];
	mov.u32 	%r3, %ctaid.x;
	mov.u32 	%r4, %ntid.x;
	mov.u32 	%r5, %tid.x;
	mad.lo.s32 	%r1, %r3, %r4, %r5;
	setp.ge.s32 	%p1, %r1, %r2;
	@%p1 bra 	$L__BB4_2;
	cvta.to.global.u64 	%rd2, %rd1;
	mul.wide.s32 	%rd3, %r1, 4;
	add.s64 	%rd4, %rd2, %rd3;
	ld.global.f32 	%f1, [%rd4];
	mul.f32 	%f2, %f1, 0f3F000000;
	mul.f32 	%f3, %f1, 0f3D372713;
	mul.f32 	%f4, %f1, %f3;
	fma.rn.f32 	%f5, %f1, %f4, %f1;
	mul.f32 	%f6, %f5, 0f3F4C4229;
	abs.f32 	%f7, %f6;
	mul.f32 	%f8, %f7, 0f4038AA3B;
	ex2.approx.ftz.f32 	%f9, %f8;
	add.f32 	%f10, %f9, 0f3F800000;
	rcp.approx.ftz.f32 	%f11, %f10;
	fma.rn.f32 	%f12, %f11, 0fC0000000, 0f3F800000;
	setp.ge.f32 	%p2, %f7, 0f41102CB4;
	selp.f32 	%f13, 0f3F800000, %f12, %p2;
	copysign.f32 	%f14, %f6, %f13;
	mul.f32 	%f15, %f6, %f6;
	fma.rn.f32 	%f16, %f15, 0f3C80F082, 0fBD563CAE;
	fma.rn.f32 	%f17, %f16, %f15, 0f3E085941;
	fma.rn.f32 	%f18, %f17, %f15, 0fBEAAA9ED;
	fma.rn.f32 	%f19, %f18, %f15, 0f00000000;
	fma.rn.f32 	%f20, %f19, %f6, %f6;
	setp.ge.f32 	%p3, %f7, 0f3F19999A;
	selp.f32 	%f21, %f14, %f20, %p3;
	add.f32 	%f22, %f21, 0f3F800000;
	mul.f32 	%f23, %f2, %f22;
	st.global.f32 	[%rd4], %f23;
$L__BB4_2:
	ret;

}
	// .globl	_ZN10cuda_utils10add_kernelEPKfS1_Pfi
.visible .entry _ZN10cuda_utils10add_kernelEPKfS1_Pfi(
	.param .u64 .ptr .align 1 _ZN10cuda_utils10add_kernelEPKfS1_Pfi_param_0,
	.param .u64 .ptr .align 1 _ZN10cuda_utils10add_kernelEPKfS1_Pfi_param_1,
	.param .u64 .ptr .align 1 _ZN10cuda_utils10add_kernelEPKfS1_Pfi_param_2,
	.param .u32 _ZN10cuda_utils10add_kernelEPKfS1_Pfi_param_3
)
{
	.reg .pred 	%p<2>;
	.reg .b32 	%r<6>;
	.reg .b32 	%f<4>;
	.reg .b64 	%rd<11>;

	ld.param.u64 	%rd1, [_ZN10cuda_utils10add_kernelEPKfS1_Pfi_param_0];
	ld.param.u64 	%rd2, [_ZN10cuda_utils10add_kernelEPKfS1_Pfi_param_1];
	ld.param.u64 	%rd3, [_ZN10cuda_utils10add_kernelEPKfS1_Pfi_param_2];
	ld.param.u32 	%r2, [_ZN10cuda_utils10add_kernelEPKfS1_Pfi_param_3];
	mov.u32 	%r3, %ctaid.x;
	mov.u32 	%r4, %ntid.x;
	mov.u32 	%r5, %tid.x;
	mad.lo.s32 	%r1, %r3, %r4, %r5;
	setp.ge.s32 	%p1, %r1, %r2;
	@%p1 bra 	$L__BB5_2;
	cvta.to.global.u64 	%rd4, %rd1;
	cvta.to.global.u64 	%rd5, %rd2;
	cvta.to.global.u64 	%rd6, %rd3;
	mul.wide.s32 	%rd7, %r1, 4;
	add.s64 	%rd8, %rd4, %rd7;
	ld.global.f32 	%f1, [%rd8];
	add.s64 	%rd9, %rd5, %rd7;
	ld.global.f32 	%f2, [%rd9];
	add.f32 	%f3, %f1, %f2;
	add.s64 	%rd10, %rd6, %rd7;
	st.global.f32 	[%rd10], %f3;
$L__BB5_2:
	ret;

}
	// .globl	_ZN7cuda_nn24embedding_forward_kernelEPKiiiiPKfPf
.visible .entry _ZN7cuda_nn24embedding_forward_kernelEPKiiiiPKfPf(
	.param .u64 .ptr .align 1 _ZN7cuda_nn24embedding_forward_kernelEPKiiiiPKfPf_param_0,
	.param .u32 _ZN7cuda_nn24embedding_forward_kernelEPKiiiiPKfPf_param_1,
	.param .u32 _ZN7cuda_nn24embedding_forward_kernelEPKiiiiPKfPf_param_2,
	.param .u32 _ZN7cuda_nn24embedding_forward_kernelEPKiiiiPKfPf_param_3,
	.param .u64 .ptr .align 1 _ZN7cuda_nn24embedding_forward_kernelEPKiiiiPKfPf_param_4,
	.param .u64 .ptr .align 1 _ZN7cuda_nn24embedding_forward_kernelEPKiiiiPKfPf_param_5
)
{
	.reg .pred 	%p<13>;
	.reg .b32 	%r<37>;
	.reg .b32 	%f<30>;
	.reg .b64 	%rd<50>;

	ld.param.u64 	%rd17, [_ZN7cuda_nn24embedding_forward_kernelEPKiiiiPKfPf_param_0];
	ld.param.u32 	%r20, [_ZN7cuda_nn24embedding_forward_kernelEPKiiiiPKfPf_param_1];
	ld.param.u32 	%r18, [_ZN7cuda_nn24embedding_forward_kernelEPKiiiiPKfPf_param_2];
	ld.param.u32 	%r19, [_ZN7cuda_nn24embedding_forward_kernelEPKiiiiPKfPf_param_3];
	ld.param.u64 	%rd18, [_ZN7cuda_nn24embedding_forward_kernelEPKiiiiPKfPf_param_4];
	ld.param.u64 	%rd19, [_ZN7cuda_nn24embedding_forward_kernelEPKiiiiPKfPf_param_5];
	cvta.to.global.u64 	%rd1, %rd19;
	cvta.to.global.u64 	%rd2, %rd18;
	mov.u32 	%r21, %ctaid.y;
	mov.u32 	%r22, %ntid.y;
	mov.u32 	%r23, %tid.y;
	mad.lo.s32 	%r1, %r21, %r22, %r23;
	mov.u32 	%r24, %ctaid.x;
	mov.u32 	%r25, %ntid.x;
	mov.u32 	%r26, %tid.x;
	mad.lo.s32 	%r2, %r24, %r25, %r26;
	setp.ge.s32 	%p1, %r1, %r20;
	setp.ge.s32 	%p2, %r2, %r18;
	or.pred  	%p3, %p1, %p2;
	@%p3 bra 	$L__BB6_14;
	cvta.to.global.u64 	%rd20, %rd17;
	mad.lo.s32 	%r27, %r18, %r1, %r2;
	mul.wide.s32 	%rd21, %r27, 4;
	add.s64 	%rd22, %rd20, %rd21;
	ld.global.u32 	%r28, [%rd22];
	mul.lo.s32 	%r29, %r27, %r19;
	cvt.s64.s32 	%rd3, %r29;
	mul.lo.s32 	%r30, %r28, %r19;
	cvt.s64.s32 	%rd4, %r30;
	setp.lt.s32 	%p4, %r19, 1;
	@%p4 bra 	$L__BB6_14;
	and.b32  	%r3, %r19, 15;
	setp.lt.u32 	%p5, %r19, 16;
	mov.b32 	%r34, 0;
	@%p5 bra 	$L__BB6_5;
	and.b32  	%r34, %r19, 2147483632;
	neg.s32 	%r32, %r34;
	shl.b64 	%rd23, %rd4, 2;
	add.s64 	%rd24, %rd23, %rd2;
	add.s64 	%rd47, %rd24, 32;
	shl.b64 	%rd25, %rd3, 2;
	add.s64 	%rd26, %rd25, %rd1;
	add.s64 	%rd46, %rd26, 32;
$L__BB6_4:
	.pragma "nounroll";
	ld.global.f32 	%f1, [%rd47+-32];
	st.global.f32 	[%rd46+-32], %f1;
	ld.global.f32 	%f2, [%rd47+-28];
	st.global.f32 	[%rd46+-28], %f2;
	ld.global.f32 	%f3, [%rd47+-24];
	st.global.f32 	[%rd46+-24], %f3;
	ld.global.f32 	%f4, [%rd47+-20];
	st.global.f32 	[%rd46+-20], %f4;
	ld.global.f32 	%f5, [%rd47+-16];
	st.global.f32 	[%rd46+-16], %f5;
	ld.global.f32 	%f6, [%rd47+-12];
	st.global.f32 	[%rd46+-12], %f6;
	ld.global.f32 	%f7, [%rd47+-8];
	st.global.f32 	[%rd46+-8], %f7;
	ld.global.f32 	%f8, [%rd47+-4];
	st.global.f32 	[%rd46+-4], %f8;
	ld.global.f32 	%f9, [%rd47];
	st.global.f32 	[%rd46], %f9;
	ld.global.f32 	%f10, [%rd47+4];
	st.global.f32 	[%rd46+4], %f10;
	ld.global.f32 	%f11, [%rd47+8];
	st.global.f32 	[%rd46+8], %f11;
	ld.global.f32 	%f12, [%rd47+12];
	st.global.f32 	[%rd46+12], %f12;
	ld.global.f32 	%f13, [%rd47+16];
	st.global.f32 	[%rd46+16], %f13;
	ld.global.f32 	%f14, [%rd47+20];
	st.global.f32 	[%rd46+20], %f14;
	ld.global.f32 	%f15, [%rd47+24];
	st.global.f32 	[%rd46+24], %f15;
	ld.global.f32 	%f16, [%rd47+28];
	st.global.f32 	[%rd46+28], %f16;
	add.s32 	%r32, %r32, 16;
	add.s64 	%rd47, %rd47, 64;
	add.s64 	%rd46, %rd46, 64;
	setp.ne.s32 	%p6, %r32, 0;
	@%p6 bra 	$L__BB6_4;
$L__BB6_5:
	setp.eq.s32 	%p7, %r3, 0;
	@%p7 bra 	$L__BB6_14;
	and.b32  	%r9, %r19, 7;
	setp.lt.u32 	%p8, %r3, 8;
	@%p8 bra 	$L__BB6_8;
	cvt.u64.u32 	%rd27, %r34;
	add.s64 	%rd28, %rd27, %rd4;
	shl.b64 	%rd29, %rd28, 2;
	add.s64 	%rd30, %rd2, %rd29;
	ld.global.f32 	%f17, [%rd30];
	add.s64 	%rd31, %rd27, %rd3;
	shl.b64 	%rd32, %rd31, 2;
	add.s64 	%rd33, %rd1, %rd32;
	st.global.f32 	[%rd33], %f17;
	ld.global.f32 	%f18, [%rd30+4];
	st.global.f32 	[%rd33+4], %f18;
	ld.global.f32 	%f19, [%rd30+8];
	st.global.f32 	[%rd33+8], %f19;
	ld.global.f32 	%f20, [%rd30+12];
	st.global.f32 	[%rd33+12], %f20;
	ld.global.f32 	%f21, [%rd30+16];
	st.global.f32 	[%rd33+16], %f21;
	ld.global.f32 	%f22, [%rd30+20];
	st.global.f32 	[%rd33+20], %f22;
	ld.global.f32 	%f23, [%rd30+24];
	st.global.f32 	[%rd33+24], %f23;
	ld.global.f32 	%f24, [%rd30+28];
	st.global.f32 	[%rd33+28], %f24;
	add.s32 	%r34, %r34, 8;
$L__BB6_8:
	setp.eq.s32 	%p9, %r9, 0;
	@%p9 bra 	$L__BB6_14;
	and.b32  	%r12, %r19, 3;
	setp.lt.u32 	%p10, %r9, 4;
	@%p10 bra 	$L__BB6_11;
	cvt.u64.u32 	%rd34, %r34;
	add.s64 	%rd35, %rd34, %rd4;
	shl.b64 	%rd36, %rd35, 2;
	add.s64 	%rd37, %rd2, %rd36;
	ld.global.f32 	%f25, [%rd37];
	add.s64 	%rd38, %rd34, %rd3;
	shl.b64 	%rd39, %rd38, 2;
	add.s64 	%rd40, %rd1, %rd39;
	st.global.f32 	[%rd40], %f25;
	ld.global.f32 	%f26, [%rd37+4];
	st.global.f32 	[%rd40+4], %f26;
	ld.global.f32 	%f27, [%rd37+8];
	st.global.f32 	[%rd40+8], %f27;
	ld.global.f32 	%f28, [%rd37+12];
	st.global.f32 	[%rd40+12], %f28;
	add.s32 	%r34, %r34, 4;
$L__BB6_11:
	setp.eq.s32 	%p11, %r12, 0;
	@%p11 bra 	$L__BB6_14;
	cvt.u64.u32 	%rd41, %r34;
	add.s64 	%rd42, %rd3, %rd41;
	shl.b64 	%rd43, %rd42, 2;
	add.s64 	%rd49, %rd1, %rd43;
	add.s64 	%rd44, %rd4, %rd41;
	shl.b64 	%rd45, %rd44, 2;
	add.s64 	%rd48, %rd2, %rd45;
	neg.s32 	%r36, %r12;
$L__BB6_13:
	.pragma "nounroll";
	ld.global.f32 	%f29, [%rd48];
	st.global.f32 	[%rd49], %f29;
	add.s64 	%rd49, %rd49, 4;
	add.s64 	%rd48, %rd48, 4;
	add.s32 	%r36, %r36, 1;
	setp.ne.s32 	%p12, %r36, 0;
	@%p12 bra 	$L__BB6_13;
$L__BB6_14:
	ret;

}
	// .globl	_ZN7cuda_nn15add_bias_kernelEPfPKfii
.visible .entry _ZN7cuda_nn15add_bias_kernelEPfPKfii(
	.param .u64 .ptr .align 1 _ZN7cuda_nn15add_bias_kernelEPfPKfii_param_0,
	.param .u64 .ptr .align 1 _ZN7cuda_nn15add_bias_kernelEPfPKfii_param_1,
	.param .u32 _ZN7cuda_nn15add_bias_kernelEPfPKfii_param_2,
	.param .u32 _ZN7cuda_nn15add_bias_kernelEPfPKfii_param_3
)
{
	.reg .pred 	%p<2>;
	.reg .b32 	%r<9>;
	.reg .b32 	%f<4>;
	.reg .b64 	%rd<9>;

	ld.param.u64 	%rd1, [_ZN7cuda_nn15add_bias_kernelEPfPKfii_param_0];
	ld.param.u64 	%rd2, [_ZN7cuda_nn15add_bias_kernelEPfPKfii_param_1];
	ld.param.u32 	%r2, [_ZN7cuda_nn15add_bias_kernelEPfPKfii_param_2];
	ld.param.u32 	%r3, [_ZN7cuda_nn15add_bias_kernelEPfPKfii_param_3];
	mov.u32 	%r4, %ctaid.x;
	mov.u32 	%r5, %ntid.x;
	mov.u32 	%r6, %tid.x;
	mad.lo.s32 	%r1, %r4, %r5, %r6;
	mul.lo.s32 	%r7, %r3, %r2;
	setp.ge.s32 	%p1, %r1, %r7;
	@%p1 bra 	$L__BB7_2;
	cvta.to.global.u64 	%rd3, %rd2;
	cvta.to.global.u64 	%rd4, %rd1;
	div.s32 	%r8, %r1, %r2;
	mul.wide.s32 	%rd5, %r8, 4;
	add.s64 	%rd6, %rd3, %rd5;
	ld.global.f32 	%f1, [%rd6];
	mul.wide.s32 	%rd7, %r1, 4;
	add.s64 	%rd8, %rd4, %rd7;
	ld.global.f32 	%f2, [%rd8];
	add.f32 	%f3, %f1, %f2;
	st.global.f32 	[%rd8], %f3;
$L__BB7_2:
	ret;

}
	// .globl	_ZN7cuda_nn17layer_norm_kernelEPKfS1_S1_Pfiiif
.visible .entry _ZN7cuda_nn17layer_norm_kernelEPKfS1_S1_Pfiiif(
	.param .u64 .ptr .align 1 _ZN7cuda_nn17layer_norm_kernelEPKfS1_S1_Pfiiif_param_0,
	.param .u64 .ptr .align 1 _ZN7cuda_nn17layer_norm_kernelEPKfS1_S1_Pfiiif_param_1,
	.param .u64 .ptr .align 1 _ZN7cuda_nn17layer_norm_kernelEPKfS1_S1_Pfiiif_param_2,
	.param .u64 .ptr .align 1 _ZN7cuda_nn17layer_norm_kernelEPKfS1_S1_Pfiiif_param_3,
	.param .u32 _ZN7cuda_nn17layer_norm_kernelEPKfS1_S1_Pfiiif_param_4,
	.param .u32 _ZN7cuda_nn17layer_norm_kernelEPKfS1_S1_Pfiiif_param_5,
	.param .u32 _ZN7cuda_nn17layer_norm_kernelEPKfS1_S1_Pfiiif_param_6,
	.param .f32 _ZN7cuda_nn17layer_norm_kernelEPKfS1_S1_Pfiiif_param_7
)
{
	.reg .pred 	%p<22>;
	.reg .b32 	%r<54>;
	.reg .b32 	%f<229>;
	.reg .b64 	%rd<71>;

	ld.param.u64 	%rd25, [_ZN7cuda_nn17layer_norm_kernelEPKfS1_S1_Pfiiif_param_0];
	ld.param.u64 	%rd26, [_ZN7cuda_nn17layer_norm_kernelEPKfS1_S1_Pfiiif_param_1];
	ld.param.u64 	%rd27, [_ZN7cuda_nn17layer_norm_kernelEPKfS1_S1_Pfiiif_param_2];
	ld.param.u64 	%rd28, [_ZN7cuda_nn17layer_norm_kernelEPKfS1_S1_Pfiiif_param_3];
	ld.param.u32 	%r29, [_ZN7cuda_nn17layer_norm_kernelEPKfS1_S1_Pfiiif_param_4];
	ld.param.u32 	%r31, [_ZN7cuda_nn17layer_norm_kernelEPKfS1_S1_Pfiiif_param_5];
	ld.param.u32 	%r30, [_ZN7cuda_nn17layer_norm_kernelEPKfS1_S1_Pfiiif_param_6];
	ld.param.f32 	%f29, [_ZN7cuda_nn17layer_norm_kernelEPKfS1_S1_Pfiiif_param_7];
	cvta.to.global.u64 	%rd1, %rd28;
	cvta.to.global.u64 	%rd2, %rd27;
	cvta.to.global.u64 	%rd3, %rd26;
	mov.u32 	%r33, %ctaid.x;
	mov.u32 	%r34, %ntid.x;
	mov.u32 	%r35, %tid.x;
	mad.lo.s32 	%r1, %r33, %r34, %r35;
	mov.u32 	%r36, %ctaid.y;
	mov.u32 	%r37, %ntid.y;
	mov.u32 	%r38, %tid.y;
	mad.lo.s32 	%r39, %r36, %r37, %r38;
	setp.ge.s32 	%p1, %r1, %r29;
	setp.ge.s32 	%p2, %r39, %r31;
	or.pred  	%p3, %p1, %p2;
	@%p3 bra 	$L__BB8_26;
	cvta.to.global.u64 	%rd4, %rd25;
	mad.lo.s32 	%r40, %r29, %r39, %r1;
	mul.lo.s32 	%r41, %r40, %r30;
	cvt.s64.s32 	%rd5, %r41;
	mul.wide.s32 	%rd29, %r41, 4;
	add.s64 	%rd6, %rd4, %rd29;
	setp.lt.s32 	%p4, %r30, 1;
	mov.f32 	%f227, 0f00000000;
	mov.f32 	%f228, %f227;
	@%p4 bra 	$L__BB8_14;
	and.b32  	%r3, %r30, 15;
	setp.lt.u32 	%p5, %r30, 16;
	mov.f32 	%f228, 0f00000000;
	mov.b32 	%r47, 0;
	mov.f32 	%f227, %f228;
	@%p5 bra 	$L__BB8_5;
	and.b32  	%r47, %r30, 2147483632;
	neg.s32 	%r45, %r47;
	shl.b64 	%rd30, %rd5, 2;
	add.s64 	%rd31, %rd30, %rd4;
	add.s64 	%rd65, %rd31, 32;
	mov.f32 	%f228, 0f00000000;
$L__BB8_4:
	.pragma "nounroll";
	ld.global.f32 	%f34, [%rd65+-32];
	add.f32 	%f35, %f227, %f34;
	fma.rn.f32 	%f36, %f34, %f34, %f228;
	ld.global.f32 	%f37, [%rd65+-28];
	add.f32 	%f38, %f35, %f37;
	fma.rn.f32 	%f39, %f37, %f37, %f36;
	ld.global.f32 	%f40, [%rd65+-24];
	add.f32 	%f41, %f38, %f40;
	fma.rn.f32 	%f42, %f40, %f40, %f39;
	ld.global.f32 	%f43, [%rd65+-20];
	add.f32 	%f44, %f41, %f43;
	fma.rn.f32 	%f45, %f43, %f43, %f42;
	ld.global.f32 	%f46, [%rd65+-16];
	add.f32 	%f47, %f44, %f46;
	fma.rn.f32 	%f48, %f46, %f46, %f45;
	ld.global.f32 	%f49, [%rd65+-12];
	add.f32 	%f50, %f47, %f49;
	fma.rn.f32 	%f51, %f49, %f49, %f48;
	ld.global.f32 	%f52, [%rd65+-8];
	add.f32 	%f53, %f50, %f52;
	fma.rn.f32 	%f54, %f52, %f52, %f51;
	ld.global.f32 	%f55, [%rd65+-4];
	add.f32 	%f56, %f53, %f55;
	fma.rn.f32 	%f57, %f55, %f55, %f54;
	ld.global.f32 	%f58, [%rd65];
	add.f32 	%f59, %f56, %f58;
	fma.rn.f32 	%f60, %f58, %f58, %f57;
	ld.global.f32 	%f61, [%rd65+4];
	add.f32 	%f62, %f59, %f61;
	fma.rn.f32 	%f63, %f61, %f61, %f60;
	ld.global.f32 	%f64, [%rd65+8];
	add.f32 	%f65, %f62, %f64;
	fma.rn.f32 	%f66, %f64, %f64, %f63;
	ld.global.f32 	%f67, [%rd65+12];
	add.f32 	%f68, %f65, %f67;
	fma.rn.f32 	%f69, %f67, %f67, %f66;
	ld.global.f32 	%f70, [%rd65+16];
	add.f32 	%f71, %f68, %f70;
	fma.rn.f32 	%f72, %f70, %f70, %f69;
	ld.global.f32 	%f73, [%rd65+20];
	add.f32 	%f74, %f71, %f73;
	fma.rn.f32 	%f75, %f73, %f73, %f72;
	ld.global.f32 	%f76, [%rd65+24];
	add.f32 	%f77, %f74, %f76;
	fma.rn.f32 	%f78, %f76, %f76, %f75;
	ld.global.f32 	%f79, [%rd65+28];
	add.f32 	%f227, %f77, %f79;
	fma.rn.f32 	%f228, %f79, %f79, %f78;
	add.s32 	%r45, %r45, 16;
	add.s64 	%rd65, %rd65, 64;
	setp.ne.s32 	%p6, %r45, 0;
	@%p6 bra 	$L__BB8_4;
$L__BB8_5:
	setp.eq.s32 	%p7, %r3, 0;
	@%p7 bra 	$L__BB8_14;
	and.b32  	%r9, %r30, 7;
	setp.lt.u32 	%p8, %r3, 8;
	@%p8 bra 	$L__BB8_8;
	mul.wide.u32 	%rd32, %r47, 4;
	add.s64 	%rd33, %rd6, %rd32;
	ld.global.f32 	%f81, [%rd33];
	add.f32 	%f82, %f227, %f81;
	fma.rn.f32 	%f83, %f81, %f81, %f228;
	ld.global.f32 	%f84, [%rd33+4];
	add.f32 	%f85, %f82, %f84;
	fma.rn.f32 	%f86, %f84, %f84, %f83;
	ld.global.f32 	%f87, [%rd33+8];
	add.f32 	%f88, %f85, %f87;
	fma.rn.f32 	%f89, %f87, %f87, %f86;
	ld.global.f32 	%f90, [%rd33+12];
	add.f32 	%f91, %f88, %f90;
	fma.rn.f32 	%f92, %f90, %f90, %f89;
	ld.global.f32 	%f93, [%rd33+16];
	add.f32 	%f94, %f91, %f93;
	fma.rn.f32 	%f95, %f93, %f93, %f92;
	ld.global.f32 	%f96, [%rd33+20];
	add.f32 	%f97, %f94, %f96;
	fma.rn.f32 	%f98, %f96, %f96, %f95;
	ld.global.f32 	%f99, [%rd33+24];
	add.f32 	%f100, %f97, %f99;
	fma.rn.f32 	%f101, %f99, %f99, %f98;
	ld.global.f32 	%f102, [%rd33+28];
	add.f32 	%f227, %f100, %f102;
	fma.rn.f32 	%f228, %f102, %f102, %f101;
	add.s32 	%r47, %r47, 8;
$L__BB8_8:
	setp.eq.s32 	%p9, %r9, 0;
	@%p9 bra 	$L__BB8_14;
	and.b32  	%r12, %r30, 3;
	setp.lt.u32 	%p10, %r9, 4;
	@%p10 bra 	$L__BB8_11;
	mul.wide.u32 	%rd34, %r47, 4;
	add.s64 	%rd35, %rd6, %rd34;
	ld.global.f32 	%f104, [%rd35];
	add.f32 	%f105, %f227, %f104;
	fma.rn.f32 	%f106, %f104, %f104, %f228;
	ld.global.f32 	%f107, [%rd35+4];
	add.f32 	%f108, %f105, %f107;
	fma.rn.f32 	%f109, %f107, %f107, %f106;
	ld.global.f32 	%f110, [%rd35+8];
	add.f32 	%f111, %f108, %f110;
	fma.rn.f32 	%f112, %f110, %f110, %f109;
	ld.global.f32 	%f113, [%rd35+12];
	add.f32 	%f227, %f111, %f113;
	fma.rn.f32 	%f228, %f113, %f113, %f112;
	add.s32 	%r47, %r47, 4;
$L__BB8_11:
	setp.eq.s32 	%p11, %r12, 0;
	@%p11 bra 	$L__BB8_14;
	shl.b64 	%rd36, %rd5, 2;
	mul.wide.u32 	%rd37, %r47, 4;
	add.s64 	%rd38, %rd36, %rd37;
	add.s64 	%rd66, %rd4, %rd38;
	neg.s32 	%r49, %r12;
$L__BB8_13:
	.pragma "nounroll";
	ld.global.f32 	%f114, [%rd66];
	add.f32 	%f227, %f227, %f114;
	fma.rn.f32 	%f228, %f114, %f114, %f228;
	add.s64 	%rd66, %rd66, 4;
	add.s32 	%r49, %r49, 1;
	setp.ne.s32 	%p12, %r49, 0;
	@%p12 bra 	$L__BB8_13;
$L__BB8_14:
	setp.lt.s32 	%p13, %r30, 1;
	cvt.rn.f32.s32 	%f115, %r30;
	div.rn.f32 	%f27, %f227, %f115;
	div.rn.f32 	%f116, %f228, %f115;
	mul.f32 	%f117, %f27, %f27;
	sub.f32 	%f118, %f116, %f117;
	add.f32 	%f119, %f29, %f118;
	sqrt.rn.f32 	%f120, %f119;
	rcp.rn.f32 	%f28, %f120;
	@%p13 bra 	$L__BB8_26;
	and.b32  	%r18, %r30, 7;
	setp.lt.u32 	%p14, %r30, 8;
	mov.b32 	%r52, 0;
	@%p14 bra 	$L__BB8_18;
	and.b32  	%r52, %r30, 2147483640;
	neg.s32 	%r50, %r52;
	shl.b64 	%rd39, %rd5, 2;
	add.s64 	%rd40, %rd39, 16;
	add.s64 	%rd70, %rd4, %rd40;
	add.s64 	%rd69, %rd3, 16;
	add.s64 	%rd68, %rd2, 16;
	add.s64 	%rd67, %rd1, %rd40;
$L__BB8_17:
	.pragma "nounroll";
	ld.global.f32 	%f121, [%rd70+-16];
	sub.f32 	%f122, %f121, %f27;
	mul.f32 	%f123, %f28, %f122;
	ld.global.f32 	%f124, [%rd69+-16];
	ld.global.f32 	%f125, [%rd68+-16];
	fma.rn.f32 	%f126, %f124, %f123, %f125;
	st.global.f32 	[%rd67+-16], %f126;
	ld.global.f32 	%f127, [%rd70+-12];
	sub.f32 	%f128, %f127, %f27;
	mul.f32 	%f129, %f28, %f128;
	ld.global.f32 	%f130, [%rd69+-12];
	ld.global.f32 	%f131, [%rd68+-12];
	fma.rn.f32 	%f132, %f130, %f129, %f131;
	st.global.f32 	[%rd67+-12], %f132;
	ld.global.f32 	%f133, [%rd70+-8];
	sub.f32 	%f134, %f133, %f27;
	mul.f32 	%f135, %f28, %f134;
	ld.global.f32 	%f136, [%rd69+-8];
	ld.global.f32 	%f137, [%rd68+-8];
	fma.rn.f32 	%f138, %f136, %f135, %f137;
	st.global.f32 	[%rd67+-8], %f138;
	ld.global.f32 	%f139, [%rd70+-4];
	sub.f32 	%f140, %f139, %f27;
	mul.f32 	%f141, %f28, %f140;
	ld.global.f32 	%f142, [%rd69+-4];
	ld.global.f32 	%f143, [%rd68+-4];
	fma.rn.f32 	%f144, %f142, %f141, %f143;
	st.global.f32 	[%rd67+-4], %f144;
	ld.global.f32 	%f145, [%rd70];
	sub.f32 	%f146, %f145, %f27;
	mul.f32 	%f147, %f28, %f146;
	ld.global.f32 	%f148, [%rd69];
	ld.global.f32 	%f149, [%rd68];
	fma.rn.f32 	%f150, %f148, %f147, %f149;
	st.global.f32 	[%rd67], %f150;
	ld.global.f32 	%f151, [%rd70+4];
	sub.f32 	%f152, %f151, %f27;
	mul.f32 	%f153, %f28, %f152;
	ld.global.f32 	%f154, [%rd69+4];
	ld.global.f32 	%f155, [%rd68+4];
	fma.rn.f32 	%f156, %f154, %f153, %f155;
	st.global.f32 	[%rd67+4], %f156;
	ld.global.f32 	%f157, [%rd70+8];
	sub.f32 	%f158, %f157, %f27;
	mul.f32 	%f159, %f28, %f158;
	ld.global.f32 	%f160, [%rd69+8];
	ld.global.f32 	%f161, [%rd68+8];
	fma.rn.f32 	%f162, %f160, %f159, %f161;
	st.global.f32 	[%rd67+8], %f162;
	ld.global.f32 	%f163, [%rd70+12];
	sub.f32 	%f164, %f163, %f27;
	mul.f32 	%f165, %f28, %f164;
	ld.global.f32 	%f166, [%rd69+12];
	ld.global.f32 	%f167, [%rd68+12];
	fma.rn.f32 	%f168, %f166, %f165, %f167;
	st.global.f32 	[%rd67+12], %f168;
	add.s32 	%r50, %r50, 8;
	add.s64 	%rd70, %rd70, 32;
	add.s64 	%rd69, %rd69, 32;
	add.s64 	%rd68, %rd68, 32;
	add.s64 	%rd67, %rd67, 32;
	setp.ne.s32 	%p15, %r50, 0;
	@%p15 bra 	$L__BB8_17;
$L__BB8_18:
	setp.eq.s32 	%p16, %r18, 0;
	@%p16 bra 	$L__BB8_26;
	and.b32  	%r24, %r30, 3;
	setp.lt.u32 	%p17, %r18, 4;
	@%p17 bra 	$L__BB8_21;
	cvt.u64.u32 	%rd41, %r52;
	mul.wide.u32 	%rd42, %r52, 4;
	add.s64 	%rd43, %rd6, %rd42;
	ld.global.f32 	%f169, [%rd43];
	sub.f32 	%f170, %f169, %f27;
	mul.f32 	%f171, %f28, %f170;
	add.s64 	%rd44, %rd3, %rd42;
	ld.global.f32 	%f172, [%rd44];
	add.s64 	%rd45, %rd2, %rd42;
	ld.global.f32 	%f173, [%rd45];
	fma.rn.f32 	%f174, %f172, %f171, %f173;
	add.s64 	%rd46, %rd41, %rd5;
	shl.b64 	%rd47, %rd46, 2;
	add.s64 	%rd48, %rd1, %rd47;
	st.global.f32 	[%rd48], %f174;
	ld.global.f32 	%f175, [%rd43+4];
	sub.f32 	%f176, %f175, %f27;
	mul.f32 	%f177, %f28, %f176;
	ld.global.f32 	%f178, [%rd44+4];
	ld.global.f32 	%f179, [%rd45+4];
	fma.rn.f32 	%f180, %f178, %f177, %f179;
	st.global.f32 	[%rd48+4], %f180;
	ld.global.f32 	%f181, [%rd43+8];
	sub.f32 	%f182, %f181, %f27;
	mul.f32 	%f183, %f28, %f182;
	ld.global.f32 	%f184, [%rd44+8];
	ld.global.f32 	%f185, [%rd45+8];
	fma.rn.f32 	%f186, %f184, %f183, %f185;
	st.global.f32 	[%rd48+8], %f186;
	ld.global.f32 	%f187, [%rd43+12];
	sub.f32 	%f188, %f187, %f27;
	mul.f32 	%f189, %f28, %f188;
	ld.global.f32 	%f190, [%rd44+12];
	ld.global.f32 	%f191, [%rd45+12];
	fma.rn.f32 	%f192, %f190, %f189, %f191;
	st.global.f32 	[%rd48+12], %f192;
	add.s32 	%r52, %r52, 4;
$L__BB8_21:
	setp.eq.s32 	%p18, %r24, 0;
	@%p18 bra 	$L__BB8_26;
	setp.eq.s32 	%p19, %r24, 1;
	@%p19 bra 	$L__BB8_24;
	cvt.u64.u32 	%rd49, %r52;
	mul.wide.u32 	%rd50, %r52, 4;
	add.s64 	%rd51, %rd6, %rd50;
	ld.global.f32 	%f193, [%rd51];
	sub.f32 	%f194, %f193, %f27;
	mul.f32 	%f195, %f28, %f194;
	add.s64 	%rd52, %rd3, %rd50;
	ld.global.f32 	%f196, [%rd52];
	add.s64 	%rd53, %rd2, %rd50;
	ld.global.f32 	%f197, [%rd53];
	fma.rn.f32 	%f198, %f196, %f195, %f197;
	add.s64 	%rd54, %rd49, %rd5;
	shl.b64 	%rd55, %rd54, 2;
	add.s64 	%rd56, %rd1, %rd55;
	st.global.f32 	[%rd56], %f198;
	ld.global.f32 	%f199, [%rd51+4];
	sub.f32 	%f200, %f199, %f27;
	mul.f32 	%f201, %f28, %f200;
	ld.global.f32 	%f202, [%rd52+4];
	ld.global.f32 	%f203, [%rd53+4];
	fma.rn.f32 	%f204, %f202, %f201, %f203;
	st.global.f32 	[%rd56+4], %f204;
	add.s32 	%r52, %r52, 2;
$L__BB8_24:
	and.b32  	%r44, %r30, 1;
	setp.eq.b32 	%p20, %r44, 1;
	not.pred 	%p21, %p20;
	@%p21 bra 	$L__BB8_26;
	cvt.u64.u32 	%rd57, %r52;
	mul.wide.u32 	%rd58, %r52, 4;
	add.s64 	%rd59, %rd6, %rd58;
	ld.global.f32 	%f205, [%rd59];
	sub.f32 	%f206, %f205, %f27;
	mul.f32 	%f207, %f28, %f206;
	add.s64 	%rd60, %rd3, %rd58;
	ld.global.f32 	%f208, [%rd60];
	add.s64 	%rd61, %rd2, %rd58;
	ld.global.f32 	%f209, [%rd61];
	fma.rn.f32 	%f210, %f208, %f207, %f209;
	add.s64 	%rd62, %rd57, %rd5;
	shl.b64 	%rd63, %rd62, 2;
	add.s64 	%rd64, %rd1, %rd63;
	st.global.f32 	[%rd64], %f210;
$L__BB8_26:
	ret;

}
	// .globl	_ZN7cuda_nn23reshape_to_heads_kernelEPKfPfiiii
.visible .entry _ZN7cuda_nn23reshape_to_heads_kernelEPKfPfiiii(
	.param .u64 .ptr .align 1 _ZN7cuda_nn23reshape_to_heads_kernelEPKfPfiiii_param_0,
	.param .u64 .ptr .align 1 _ZN7cuda_nn23reshape_to_heads_kernelEPKfPfiiii_param_1,
	.param .u32 _ZN7cuda_nn23reshape_to_heads_kernelEPKfPfiiii_param_2,
	.param .u32 _ZN7cuda_nn23reshape_to_heads_kernelEPKfPfiiii_param_3,
	.param .u32 _ZN7cuda_nn23reshape_to_heads_kernelEPKfPfiiii_param_4,
	.param .u32 _ZN7cuda_nn23reshape_to_heads_kernelEPKfPfiiii_param_5
)
{
	.reg .pred 	%p<2>;
	.reg .b32 	%r<24>;
	.reg .b32 	%f<2>;
	.reg .b64 	%rd<9>;

	ld.param.u64 	%rd1, [_ZN7cuda_nn23reshape_to_heads_kernelEPKfPfiiii_param_0];
	ld.param.u64 	%rd2, [_ZN7cuda_nn23reshape_to_heads_kernelEPKfPfiiii_param_1];
	ld.param.u32 	%r2, [_ZN7cuda_nn23reshape_to_heads_kernelEPKfPfiiii_param_2];
	ld.param.u32 	%r3, [_ZN7cuda_nn23reshape_to_heads_kernelEPKfPfiiii_param_3];
	ld.param.u32 	%r4, [_ZN7cuda_nn23reshape_to_heads_kernelEPKfPfiiii_param_4];
	ld.param.u32 	%r5, [_ZN7cuda_nn23reshape_to_heads_kernelEPKfPfiiii_param_5];
	mov.u32 	%r6, %ctaid.x;
	mov.u32 	%r7, %ntid.x;
	mov.u32 	%r8, %tid.x;
	mad.lo.s32 	%r1, %r6, %r7, %r8;
	mul.lo.s32 	%r9, %r3, %r2;
	mul.lo.s32 	%r10, %r9, %r4;
	mul.lo.s32 	%r11, %r10, %r5;
	setp.ge.s32 	%p1, %r1, %r11;
	@%p1 bra 	$L__BB9_2;
	cvta.to.global.u64 	%rd3, %rd1;
	cvta.to.global.u64 	%rd4, %rd2;
	div.s32 	%r12, %r1, %r5;
	mul.lo.s32 	%r13, %r12, %r5;
	sub.s32 	%r14, %r1, %r13;
	rem.s32 	%r15, %r12, %r3;
	mul.lo.s32 	%r16, %r5, %r3;
	div.s32 	%r17, %r1, %r16;
	rem.s32 	%r18, %r17, %r4;
	mul.lo.s32 	%r19, %r16, %r4;
	div.s32 	%r20, %r1, %r19;
	mad.lo.s32 	%r21, %r15, %r2, %r20;
	mad.lo.s32 	%r22, %r21, %r4, %r18;
	mad.lo.s32 	%r23, %r22, %r5, %r14;
	mul.wide.s32 	%rd5, %r23, 4;
	add.s64 	%rd6, %rd3, %rd5;
	ld.global.f32 	%f1, [%rd6];
	mul.wide.s32 	%rd7, %r1, 4;
	add.s64 	%rd8, %rd4, %rd7;
	st.global.f32 	[%rd8], %f1;
$L__BB9_2:
	ret;

}
	// .globl	_ZN7cuda_nn25reshape_from_heads_kernelEPKfPfiiii
.visible .entry _ZN7cuda_nn25reshape_from_heads_kernelEPKfPfiiii(
	.param .u64 .ptr .align 1 _ZN7cuda_nn25reshape_from_heads_kernelEPKfPfiiii_param_0,
	.param .u64 .ptr .align 1 _ZN7cuda_nn25reshape_from_heads_kernelEPKfPfiiii_param_1,
	.param .u32 _ZN7cuda_nn25reshape_from_heads_kernelEPKfPfiiii_param_2,
	.param .u32 _ZN7cuda_nn25reshape_from_heads_kernelEPKfPfiiii_param_3,
	.param .u32 _ZN7cuda_nn25reshape_from_heads_kernelEPKfPfiiii_param_4,
	.param .u32 _ZN7cuda_nn25reshape_from_heads_kernelEPKfPfiiii_param_5
)
{
	.reg .pred 	%p<2>;
	.reg .b32 	%r<24>;
	.reg .b32 	%f<2>;
	.reg .b64 	%rd<9>;

	ld.param.u64 	%rd1, [_ZN7cuda_nn25reshape_from_heads_kernelEPKfPfiiii_param_0];
	ld.param.u64 	%rd2, [_ZN7cuda_nn25reshape_from_heads_kernelEPKfPfiiii_param_1];
	ld.param.u32 	%r2, [_ZN7cuda_nn25reshape_from_heads_kernelEPKfPfiiii_param_2];
	ld.param.u32 	%r3, [_ZN7cuda_nn25reshape_from_heads_kernelEPKfPfiiii_param_3];
	ld.param.u32 	%r4, [_ZN7cuda_nn25reshape_from_heads_kernelEPKfPfiiii_param_4];
	ld.param.u32 	%r5, [_ZN7cuda_nn25reshape_from_heads_kernelEPKfPfiiii_param_5];
	mov.u32 	%r6, %ctaid.x;
	mov.u32 	%r7, %ntid.x;
	mov.u32 	%r8, %tid.x;
	mad.lo.s32 	%r1, %r6, %r7, %r8;
	mul.lo.s32 	%r9, %r3, %r2;
	mul.lo.s32 	%r10, %r9, %r4;
	mul.lo.s32 	%r11, %r10, %r5;
	setp.ge.s32 	%p1, %r1, %r11;
	@%p1 bra 	$L__BB10_2;
	cvta.to.global.u64 	%rd3, %rd1;
	cvta.to.global.u64 	%rd4, %rd2;
	div.s32 	%r12, %r1, %r5;
	mul.lo.s32 	%r13, %r12, %r5;
	sub.s32 	%r14, %r1, %r13;
	rem.s32 	%r15, %r12, %r4;
	mul.lo.s32 	%r16, %r5, %r4;
	div.s32 	%r17, %r1, %r16;
	rem.s32 	%r18, %r17, %r3;
	mul.lo.s32 	%r19, %r16, %r3;
	div.s32 	%r20, %r1, %r19;
	mad.lo.s32 	%r21, %r18, %r2, %r20;
	mad.lo.s32 	%r22, %r15, %r5, %r14;
	mad.lo.s32 	%r23, %r21, %r16, %r22;
	mul.wide.s32 	%rd5, %r1, 4;
	add.s64 	%rd6, %rd3, %rd5;
	ld.global.f32 	%f1, [%rd6];
	mul.wide.s32 	%rd7, %r23, 4;
	add.s64 	%rd8, %rd4, %rd7;
	st.global.f32 	[%rd8], %f1;
$L__BB10_2:
	ret;

}
	// .globl	_ZN7cuda_nn21masked_softmax_kernelEPKfPfiiiPKbi
.visible .entry _ZN7cuda_nn21masked_softmax_kernelEPKfPfiiiPKbi(
	.param .u64 .ptr .align 1 _ZN7cuda_nn21masked_softmax_kernelEPKfPfiiiPKbi_param_0,
	.param .u64 .ptr .align 1 _ZN7cuda_nn21masked_softmax_kernelEPKfPfiiiPKbi_param_1,
	.param .u32 _ZN7cuda_nn21masked_softmax_kernelEPKfPfiiiPKbi_param_2,
	.param .u32 _ZN7cuda_nn21masked_softmax_kernelEPKfPfiiiPKbi_param_3,
	.param .u32 _ZN7cuda_nn21masked_softmax_kernelEPKfPfiiiPKbi_param_4,
	.param .u64 .ptr .align 1 _ZN7cuda_nn21masked_softmax_kernelEPKfPfiiiPKbi_param_5,
	.param .u32 _ZN7cuda_nn21masked_softmax_kernelEPKfPfiiiPKbi_param_6
)
{
	.reg .pred 	%p<145>;
	.reg .b16 	%rs<67>;
	.reg .b32 	%r<191>;
	.reg .b32 	%f<603>;
	.reg .b64 	%rd<111>;

	ld.param.u64 	%rd48, [_ZN7cuda_nn21masked_softmax_kernelEPKfPfiiiPKbi_param_0];
	ld.param.u64 	%rd49, [_ZN7cuda_nn21masked_softmax_kernelEPKfPfiiiPKbi_param_1];
	ld.param.u32 	%r91, [_ZN7cuda_nn21masked_softmax_kernelEPKfPfiiiPKbi_param_2];
	ld.param.u32 	%r92, [_ZN7cuda_nn21masked_softmax_kernelEPKfPfiiiPKbi_param_3];
	ld.param.u32 	%r89, [_ZN7cuda_nn21masked_softmax_kernelEPKfPfiiiPKbi_param_4];
	ld.param.u64 	%rd50, [_ZN7cuda_nn21masked_softmax_kernelEPKfPfiiiPKbi_param_5];
	ld.param.u32 	%r90, [_ZN7cuda_nn21masked_softmax_kernelEPKfPfiiiPKbi_param_6];
	cvta.to.global.u64 	%rd1, %rd50;
	mov.u32 	%r93, %ctaid.x;
	mov.u32 	%r94, %ntid.x;
	mov.u32 	%r95, %tid.x;
	mad.lo.s32 	%r1, %r93, %r94, %r95;
	mov.u32 	%r96, %ctaid.y;
	mov.u32 	%r97, %ntid.y;
	mov.u32 	%r98, %tid.y;
	mad.lo.s32 	%r99, %r96, %r97, %r98;
	setp.ge.s32 	%p1, %r1, %r91;
	setp.ge.s32 	%p2, %r99, %r92;
	or.pred  	%p3, %p1, %p2;
	@%p3 bra 	$L__BB11_171;
	cvta.to.global.u64 	%rd2, %rd49;
	cvta.to.global.u64 	%rd3, %rd48;
	mul.lo.s32 	%r100, %r92, %r1;
	mul.lo.s32 	%r101, %r100, %r92;
	cvt.s64.s32 	%rd51, %r101;
	mul.lo.s32 	%r102, %r92, %r99;
	cvt.u64.u32 	%rd52, %r102;
	add.s64 	%rd4, %rd51, %rd52;
	shl.b64 	%rd53, %rd4, 2;
	add.s64 	%rd5, %rd3, %rd53;
	setp.ne.s64 	%p4, %rd50, 0;
	@%p4 bra 	$L__BB11_72;
	and.b32  	%r3, %r92, 15;
	setp.lt.u32 	%p58, %r92, 16;
	mov.f32 	%f568, 0fFF800000;
	mov.b32 	%r170, 0;
	@%p58 bra 	$L__BB11_37;
	and.b32  	%r170, %r92, 2147483632;
	add.s64 	%rd66, %rd53, %rd3;
	add.s64 	%rd102, %rd66, 32;
	mov.f32 	%f568, 0fFF800000;
	mov.b32 	%r168, 0;
$L__BB11_4:
	.pragma "nounroll";
	setp.gt.u32 	%p59, %r168, %r99;
	mov.f32 	%f519, 0fFF800000;
	@%p59 bra 	$L__BB11_6;
	ld.global.f32 	%f519, [%rd102+-32];
$L__BB11_6:
	max.f32 	%f4, %f568, %f519;
	setp.ge.u32 	%p60, %r168, %r99;
	mov.f32 	%f520, 0fFF800000;
	@%p60 bra 	$L__BB11_8;
	ld.global.f32 	%f520, [%rd102+-28];
$L__BB11_8:
	max.f32 	%f7, %f4, %f520;
	add.s32 	%r6, %r168, 2;
	setp.gt.u32 	%p61, %r6, %r99;
	mov.f32 	%f521, 0fFF800000;
	@%p61 bra 	$L__BB11_10;
	ld.global.f32 	%f521, [%rd102+-24];
$L__BB11_10:
	max.f32 	%f10, %f7, %f521;
	add.s32 	%r7, %r6, 1;
	setp.gt.u32 	%p62, %r7, %r99;
	mov.f32 	%f522, 0fFF800000;
	@%p62 bra 	$L__BB11_12;
	ld.global.f32 	%f522, [%rd102+-20];
$L__BB11_12:
	max.f32 	%f13, %f10, %f522;
	add.s32 	%r8, %r7, 1;
	setp.gt.u32 	%p63, %r8, %r99;
	mov.f32 	%f523, 0fFF800000;
	@%p63 bra 	$L__BB11_14;
	ld.global.f32 	%f523, [%rd102+-16];
$L__BB11_14:
	max.f32 	%f16, %f13, %f523;
	add.s32 	%r9, %r8, 1;
	setp.gt.u32 	%p64, %r9, %r99;
	mov.f32 	%f524, 0fFF800000;
	@%p64 bra 	$L__BB11_16;
	ld.global.f32 	%f524, [%rd102+-12];
$L__BB11_16:
	max.f32 	%f19, %f16, %f524;
	add.s32 	%r10, %r9, 1;
	setp.gt.u32 	%p65, %r10, %r99;
	mov.f32 	%f525, 0fFF800000;
	@%p65 bra 	$L__BB11_18;
	ld.global.f32 	%f525, [%rd102+-8];
$L__BB11_18:
	max.f32 	%f22, %f19, %f525;
	add.s32 	%r11, %r10, 1;
	setp.gt.u32 	%p66, %r11, %r99;
	mov.f32 	%f526, 0fFF800000;
	@%p66 bra 	$L__BB11_20;
	ld.global.f32 	%f526, [%rd102+-4];
$L__BB11_20:
	max.f32 	%f25, %f22, %f526;
	add.s32 	%r12, %r11, 1;
	setp.gt.u32 	%p67, %r12, %r99;
	mov.f32 	%f527, 0fFF800000;
	@%p67 bra 	$L__BB11_22;
	ld.global.f32 	%f527, [%rd102];
$L__BB11_22:
	max.f32 	%f28, %f25, %f527;
	add.s32 	%r13, %r12, 1;
	setp.gt.u32 	%p68, %r13, %r99;
	mov.f32 	%f528, 0fFF800000;
	@%p68 bra 	$L__BB11_24;
	ld.global.f32 	%f528, [%rd102+4];
$L__BB11_24:
	max.f32 	%f31, %f28, %f528;
	add.s32 	%r14, %r13, 1;
	setp.gt.u32 	%p69, %r14, %r99;
	mov.f32 	%f529, 0fFF800000;
	@%p69 bra 	$L__BB11_26;
	ld.global.f32 	%f529, [%rd102+8];
$L__BB11_26:
	max.f32 	%f34, %f31, %f529;
	add.s32 	%r15, %r14, 1;
	setp.gt.u32 	%p70, %r15, %r99;
	mov.f32 	%f530, 0fFF800000;
	@%p70 bra 	$L__BB11_28;
	ld.global.f32 	%f530, [%rd102+12];
$L__BB11_28:
	max.f32 	%f37, %f34, %f530;
	add.s32 	%r16, %r15, 1;
	setp.gt.u32 	%p71, %r16, %r99;
	mov.f32 	%f531, 0fFF800000;
	@%p71 bra 	$L__BB11_30;
	ld.global.f32 	%f531, [%rd102+16];
$L__BB11_30:
	max.f32 	%f40, %f37, %f531;
	add.s32 	%r17, %r16, 1;
	setp.gt.u32 	%p72, %r17, %r99;
	mov.f32 	%f532, 0fFF800000;
	@%p72 bra 	$L__BB11_32;
	ld.global.f32 	%f532, [%rd102+20];
$L__BB11_32:
	max.f32 	%f43, %f40, %f532;
	add.s32 	%r18, %r17, 1;
	setp.gt.u32 	%p73, %r18, %r99;
	mov.f32 	%f533, 0fFF800000;
	@%p73 bra 	$L__BB11_34;
	ld.global.f32 	%f533, [%rd102+24];
$L__BB11_34:
	max.f32 	%f46, %f43, %f533;
	add.s32 	%r19, %r18, 1;
	setp.gt.u32 	%p74, %r19, %r99;
	mov.f32 	%f534, 0fFF800000;
	@%p74 bra 	$L__BB11_36;
	ld.global.f32 	%f534, [%rd102+28];
$L__BB11_36:
	max.f32 	%f568, %f46, %f534;
	add.s64 	%rd102, %rd102, 64;
	add.s32 	%r168, %r19, 1;
	setp.ne.s32 	%p75, %r168, %r170;
	@%p75 bra 	$L__BB11_4;
$L__BB11_37:
	setp.eq.s32 	%p76, %r3, 0;
	@%p76 bra 	$L__BB11_113;
	and.b32  	%r22, %r92, 7;
	setp.lt.u32 	%p77, %r3, 8;
	@%p77 bra 	$L__BB11_56;
	setp.gt.u32 	%p78, %r170, %r99;
	mul.wide.u32 	%rd67, %r170, 4;
	add.s64 	%rd9, %rd5, %rd67;
	mov.f32 	%f537, 0fFF800000;
	@%p78 bra 	$L__BB11_41;
	ld.global.f32 	%f537, [%rd9];
$L__BB11_41:
	max.f32 	%f54, %f568, %f537;
	setp.ge.u32 	%p79, %r170, %r99;
	mov.f32 	%f538, 0fFF800000;
	@%p79 bra 	$L__BB11_43;
	ld.global.f32 	%f538, [%rd9+4];
$L__BB11_43:
	max.f32 	%f57, %f54, %f538;
	add.s32 	%r117, %r170, 2;
	setp.gt.u32 	%p80, %r117, %r99;
	mov.f32 	%f539, 0fFF800000;
	@%p80 bra 	$L__BB11_45;
	ld.global.f32 	%f539, [%rd9+8];
$L__BB11_45:
	max.f32 	%f60, %f57, %f539;
	add.s32 	%r118, %r170, 3;
	setp.gt.u32 	%p81, %r118, %r99;
	mov.f32 	%f540, 0fFF800000;
	@%p81 bra 	$L__BB11_47;
	ld.global.f32 	%f540, [%rd9+12];
$L__BB11_47:
	max.f32 	%f63, %f60, %f540;
	add.s32 	%r119, %r170, 4;
	setp.gt.u32 	%p82, %r119, %r99;
	mov.f32 	%f541, 0fFF800000;
	@%p82 bra 	$L__BB11_49;
	ld.global.f32 	%f541, [%rd9+16];
$L__BB11_49:
	max.f32 	%f66, %f63, %f541;
	add.s32 	%r120, %r170, 5;
	setp.gt.u32 	%p83, %r120, %r99;
	mov.f32 	%f542, 0fFF800000;
	@%p83 bra 	$L__BB11_51;
	ld.global.f32 	%f542, [%rd9+20];
$L__BB11_51:
	max.f32 	%f69, %f66, %f542;
	add.s32 	%r121, %r170, 6;
	setp.gt.u32 	%p84, %r121, %r99;
	mov.f32 	%f543, 0fFF800000;
	@%p84 bra 	$L__BB11_53;
	ld.global.f32 	%f543, [%rd9+24];
$L__BB11_53:
	max.f32 	%f72, %f69, %f543;
	add.s32 	%r122, %r170, 7;
	setp.gt.u32 	%p85, %r122, %r99;
	mov.f32 	%f544, 0fFF800000;
	@%p85 bra 	$L__BB11_55;
	ld.global.f32 	%f544, [%rd9+28];
$L__BB11_55:
	max.f32 	%f568, %f72, %f544;
	add.s32 	%r170, %r170, 8;
$L__BB11_56:
	setp.eq.s32 	%p86, %r22, 0;
	@%p86 bra 	$L__BB11_113;
	and.b32  	%r25, %r92, 3;
	setp.lt.u32 	%p87, %r22, 4;
	@%p87 bra 	$L__BB11_67;
	setp.gt.u32 	%p88, %r170, %r99;
	mul.wide.u32 	%rd68, %r170, 4;
	add.s64 	%rd10, %rd5, %rd68;
	mov.f32 	%f547, 0fFF800000;
	@%p88 bra 	$L__BB11_60;
	ld.global.f32 	%f547, [%rd10];
$L__BB11_60:
	max.f32 	%f80, %f568, %f547;
	setp.ge.u32 	%p89, %r170, %r99;
	mov.f32 	%f548, 0fFF800000;
	@%p89 bra 	$L__BB11_62;
	ld.global.f32 	%f548, [%rd10+4];
$L__BB11_62:
	max.f32 	%f83, %f80, %f548;
	add.s32 	%r123, %r170, 2;
	setp.gt.u32 	%p90, %r123, %r99;
	mov.f32 	%f549, 0fFF800000;
	@%p90 bra 	$L__BB11_64;
	ld.global.f32 	%f549, [%rd10+8];
$L__BB11_64:
	max.f32 	%f86, %f83, %f549;
	add.s32 	%r124, %r170, 3;
	setp.gt.u32 	%p91, %r124, %r99;
	mov.f32 	%f550, 0fFF800000;
	@%p91 bra 	$L__BB11_66;
	ld.global.f32 	%f550, [%rd10+12];
$L__BB11_66:
	max.f32 	%f568, %f86, %f550;
	add.s32 	%r170, %r170, 4;
$L__BB11_67:
	setp.eq.s32 	%p92, %r25, 0;
	@%p92 bra 	$L__BB11_113;
	mul.wide.u32 	%rd70, %r170, 4;
	add.s64 	%rd71, %rd53, %rd70;
	add.s64 	%rd103, %rd3, %rd71;
	neg.s32 	%r172, %r25;
$L__BB11_69:
	.pragma "nounroll";
	setp.gt.u32 	%p93, %r170, %r99;
	mov.f32 	%f554, 0fFF800000;
	@%p93 bra 	$L__BB11_71;
	ld.global.f32 	%f554, [%rd103];
$L__BB11_71:
	max.f32 	%f568, %f568, %f554;
	add.s32 	%r170, %r170, 1;
	add.s64 	%rd103, %rd103, 4;
	add.s32 	%r172, %r172, 1;
	setp.eq.s32 	%p94, %r172, 0;
	@%p94 bra 	$L__BB11_113;
	bra.uni 	$L__BB11_69;
$L__BB11_72:
	and.b32  	%r33, %r92, 7;
	setp.lt.u32 	%p5, %r92, 8;
	mov.f32 	%f568, 0fFF800000;
	mov.b32 	%r174, 0;
	@%p5 bra 	$L__BB11_91;
	and.b32  	%r174, %r92, 2147483640;
	div.s32 	%r105, %r1, %r89;
	mul.lo.s32 	%r180, %r105, %r90;
	add.s64 	%rd55, %rd53, %rd3;
	add.s64 	%rd106, %rd55, 16;
	add.s64 	%rd15, %rd1, 3;
	mov.f32 	%f568, 0fFF800000;
	mov.b32 	%r181, 0;
$L__BB11_74:
	.pragma "nounroll";
	cvt.s64.s32 	%rd56, %r180;
	add.s64 	%rd32, %rd15, %rd56;
	ld.global.u8 	%rs1, [%rd32+-3];
	setp.eq.s16 	%p6, %rs1, 0;
	setp.gt.u32 	%p7, %r181, %r99;
	mov.f32 	%f582, 0fFF800000;
	or.pred  	%p8, %p7, %p6;
	@%p8 bra 	$L__BB11_76;
	ld.global.f32 	%f582, [%rd106+-16];
$L__BB11_76:
	max.f32 	%f153, %f568, %f582;
	ld.global.u8 	%rs4, [%rd32+-2];
	setp.eq.s16 	%p9, %rs4, 0;
	setp.ge.u32 	%p10, %r181, %r99;
	mov.f32 	%f583, 0fFF800000;
	or.pred  	%p11, %p10, %p9;
	@%p11 bra 	$L__BB11_78;
	ld.global.f32 	%f583, [%rd106+-12];
$L__BB11_78:
	max.f32 	%f156, %f153, %f583;
	ld.global.u8 	%rs7, [%rd32+-1];
	setp.eq.s16 	%p12, %rs7, 0;
	add.s32 	%r56, %r181, 2;
	setp.gt.u32 	%p13, %r56, %r99;
	mov.f32 	%f584, 0fFF800000;
	or.pred  	%p14, %p13, %p12;
	@%p14 bra 	$L__BB11_80;
	ld.global.f32 	%f584, [%rd106+-8];
$L__BB11_80:
	max.f32 	%f159, %f156, %f584;
	ld.global.u8 	%rs10, [%rd32];
	setp.eq.s16 	%p15, %rs10, 0;
	add.s32 	%r57, %r56, 1;
	setp.gt.u32 	%p16, %r57, %r99;
	mov.f32 	%f585, 0fFF800000;
	or.pred  	%p17, %p16, %p15;
	@%p17 bra 	$L__BB11_82;
	ld.global.f32 	%f585, [%rd106+-4];
$L__BB11_82:
	max.f32 	%f162, %f159, %f585;
	ld.global.u8 	%rs13, [%rd32+1];
	setp.eq.s16 	%p18, %rs13, 0;
	add.s32 	%r58, %r57, 1;
	setp.gt.u32 	%p19, %r58, %r99;
	mov.f32 	%f586, 0fFF800000;
	or.pred  	%p20, %p19, %p18;
	@%p20 bra 	$L__BB11_84;
	ld.global.f32 	%f586, [%rd106];
$L__BB11_84:
	max.f32 	%f165, %f162, %f586;
	ld.global.u8 	%rs16, [%rd32+2];
	setp.eq.s16 	%p21, %rs16, 0;
	add.s32 	%r59, %r58, 1;
	setp.gt.u32 	%p22, %r59, %r99;
	mov.f32 	%f587, 0fFF800000;
	or.pred  	%p23, %p22, %p21;
	@%p23 bra 	$L__BB11_86;
	ld.global.f32 	%f587, [%rd106+4];
$L__BB11_86:
	max.f32 	%f168, %f165, %f587;
	ld.global.u8 	%rs19, [%rd32+3];
	setp.eq.s16 	%p24, %rs19, 0;
	add.s32 	%r60, %r59, 1;
	setp.gt.u32 	%p25, %r60, %r99;
	mov.f32 	%f588, 0fFF800000;
	or.pred  	%p26, %p25, %p24;
	@%p26 bra 	$L__BB11_88;
	ld.global.f32 	%f588, [%rd106+8];
$L__BB11_88:
	max.f32 	%f171, %f168, %f588;
	ld.global.u8 	%rs22, [%rd32+4];
	setp.eq.s16 	%p27, %rs22, 0;
	add.s32 	%r61, %r60, 1;
	setp.gt.u32 	%p28, %r61, %r99;
	mov.f32 	%f589, 0fFF800000;
	or.pred  	%p29, %p28, %p27;
	@%p29 bra 	$L__BB11_90;
	ld.global.f32 	%f589, [%rd106+12];
$L__BB11_90:
	max.f32 	%f568, %f171, %f589;
	add.s64 	%rd106, %rd106, 32;
	add.s32 	%r180, %r180, 8;
	add.s32 	%r181, %r61, 1;
	setp.eq.s32 	%p30, %r181, %r174;
	@%p30 bra 	$L__BB11_91;
	bra.uni 	$L__BB11_74;
$L__BB11_91:
	setp.eq.s32 	%p31, %r33, 0;
	@%p31 bra 	$L__BB11_113;
	and.b32  	%r37, %r92, 3;
	setp.lt.u32 	%p32, %r33, 4;
	@%p32 bra 	$L__BB11_102;
	div.s32 	%r106, %r1, %r89;
	mad.lo.s32 	%r107, %r106, %r90, %r174;
	cvt.s64.s32 	%rd57, %r107;
	add.s64 	%rd16, %rd1, %rd57;
	ld.global.u8 	%rs25, [%rd16];
	setp.eq.s16 	%p33, %rs25, 0;
	setp.gt.u32 	%p34, %r174, %r99;
	mul.wide.u32 	%rd58, %r174, 4;
	add.s64 	%rd17, %rd5, %rd58;
	mov.f32 	%f557, 0fFF800000;
	or.pred  	%p35, %p34, %p33;
	@%p35 bra 	$L__BB11_95;
	ld.global.f32 	%f557, [%rd17];
$L__BB11_95:
	max.f32 	%f100, %f568, %f557;
	ld.global.u8 	%rs28, [%rd16+1];
	setp.eq.s16 	%p36, %rs28, 0;
	setp.ge.u32 	%p37, %r174, %r99;
	mov.f32 	%f558, 0fFF800000;
	or.pred  	%p38, %p37, %p36;
	@%p38 bra 	$L__BB11_97;
	ld.global.f32 	%f558, [%rd17+4];
$L__BB11_97:
	max.f32 	%f103, %f100, %f558;
	add.s32 	%r108, %r174, 2;
	ld.global.u8 	%rs31, [%rd16+2];
	setp.eq.s16 	%p39, %rs31, 0;
	setp.gt.u32 	%p40, %r108, %r99;
	mov.f32 	%f559, 0fFF800000;
	or.pred  	%p41, %p40, %p39;
	@%p41 bra 	$L__BB11_99;
	ld.global.f32 	%f559, [%rd17+8];
$L__BB11_99:
	max.f32 	%f106, %f103, %f559;
	add.s32 	%r109, %r174, 3;
	ld.global.u8 	%rs34, [%rd16+3];
	setp.eq.s16 	%p42, %rs34, 0;
	setp.gt.u32 	%p43, %r109, %r99;
	mov.f32 	%f560, 0fFF800000;
	or.pred  	%p44, %p43, %p42;
	@%p44 bra 	$L__BB11_101;
	ld.global.f32 	%f560, [%rd17+12];
$L__BB11_101:
	max.f32 	%f568, %f106, %f560;
	add.s32 	%r174, %r174, 4;
$L__BB11_102:
	setp.eq.s32 	%p45, %r37, 0;
	@%p45 bra 	$L__BB11_113;
	setp.eq.s32 	%p46, %r37, 1;
	@%p46 bra 	$L__BB11_109;
	div.s32 	%r110, %r1, %r89;
	mad.lo.s32 	%r111, %r110, %r90, %r174;
	cvt.s64.s32 	%rd59, %r111;
	add.s64 	%rd18, %rd1, %rd59;
	ld.global.u8 	%rs37, [%rd18];
	setp.eq.s16 	%p47, %rs37, 0;
	setp.gt.u32 	%p48, %r174, %r99;
	mul.wide.u32 	%rd60, %r174, 4;
	add.s64 	%rd19, %rd5, %rd60;
	mov.f32 	%f563, 0fFF800000;
	or.pred  	%p49, %p48, %p47;
	@%p49 bra 	$L__BB11_106;
	ld.global.f32 	%f563, [%rd19];
$L__BB11_106:
	max.f32 	%f114, %f568, %f563;
	ld.global.u8 	%rs40, [%rd18+1];
	setp.eq.s16 	%p50, %rs40, 0;
	setp.ge.u32 	%p51, %r174, %r99;
	mov.f32 	%f564, 0fFF800000;
	or.pred  	%p52, %p51, %p50;
	@%p52 bra 	$L__BB11_108;
	ld.global.f32 	%f564, [%rd19+4];
$L__BB11_108:
	max.f32 	%f568, %f114, %f564;
	add.s32 	%r174, %r174, 2;
$L__BB11_109:
	and.b32  	%r112, %r92, 1;
	setp.eq.b32 	%p53, %r112, 1;
	not.pred 	%p54, %p53;
	@%p54 bra 	$L__BB11_113;
	div.s32 	%r113, %r1, %r89;
	mad.lo.s32 	%r114, %r113, %r90, %r174;
	cvt.s64.s32 	%rd61, %r114;
	add.s64 	%rd62, %rd1, %rd61;
	ld.global.u8 	%rs43, [%rd62];
	setp.eq.s16 	%p55, %rs43, 0;
	setp.gt.u32 	%p56, %r174, %r99;
	mov.f32 	%f567, 0fFF800000;
	or.pred  	%p57, %p56, %p55;
	@%p57 bra 	$L__BB11_112;
	mul.wide.u32 	%rd63, %r174, 4;
	add.s64 	%rd64, %rd5, %rd63;
	ld.global.f32 	%f567, [%rd64];
$L__BB11_112:
	max.f32 	%f568, %f568, %f567;
$L__BB11_113:
	add.s64 	%rd20, %rd2, %rd53;
	setp.ne.s64 	%p95, %rd50, 0;
	@%p95 bra 	$L__BB11_136;
	add.s32 	%r149, %r92, -1;
	and.b32  	%r42, %r92, 3;
	setp.lt.u32 	%p123, %r149, 3;
	mov.f32 	%f602, 0f00000000;
	mov.b32 	%r179, 0;
	@%p123 bra 	$L__BB11_125;
	and.b32  	%r179, %r92, 2147483644;
	add.s64 	%rd86, %rd53, 8;
	add.s64 	%rd105, %rd3, %rd86;
	add.s64 	%rd104, %rd2, %rd86;
	mov.f32 	%f602, 0f00000000;
	mov.b32 	%r177, 0;
$L__BB11_116:
	.pragma "nounroll";
	setp.gt.u32 	%p124, %r177, %r99;
	mov.f32 	%f570, 0f00000000;
	@%p124 bra 	$L__BB11_118;
	ld.global.f32 	%f362, [%rd105+-8];
	sub.f32 	%f363, %f362, %f568;
	fma.rn.f32 	%f364, %f363, 0f3BBB989D, 0f3F000000;
	cvt.sat.f32.f32 	%f365, %f364;
	mov.f32 	%f366, 0f4B400001;
	mov.f32 	%f367, 0f437C0000;
	fma.rm.f32 	%f368, %f365, %f367, %f366;
	add.f32 	%f369, %f368, 0fCB40007F;
	neg.f32 	%f370, %f369;
	fma.rn.f32 	%f371, %f363, 0f3FB8AA3B, %f370;
	fma.rn.f32 	%f372, %f363, 0f32A57060, %f371;
	mov.b32 	%r151, %f368;
	shl.b32 	%r152, %r151, 23;
	mov.b32 	%f373, %r152;
	ex2.approx.ftz.f32 	%f374, %f372;
	mul.f32 	%f570, %f374, %f373;
$L__BB11_118:
	st.global.f32 	[%rd104+-8], %f570;
	add.f32 	%f127, %f602, %f570;
	setp.ge.u32 	%p125, %r177, %r99;
	mov.f32 	%f571, 0f00000000;
	@%p125 bra 	$L__BB11_120;
	ld.global.f32 	%f376, [%rd105+-4];
	sub.f32 	%f377, %f376, %f568;
	fma.rn.f32 	%f378, %f377, 0f3BBB989D, 0f3F000000;
	cvt.sat.f32.f32 	%f379, %f378;
	mov.f32 	%f380, 0f4B400001;
	mov.f32 	%f381, 0f437C0000;
	fma.rm.f32 	%f382, %f379, %f381, %f380;
	add.f32 	%f383, %f382, 0fCB40007F;
	neg.f32 	%f384, %f383;
	fma.rn.f32 	%f385, %f377, 0f3FB8AA3B, %f384;
	fma.rn.f32 	%f386, %f377, 0f32A57060, %f385;
	mov.b32 	%r153, %f382;
	shl.b32 	%r154, %r153, 23;
	mov.b32 	%f387, %r154;
	ex2.approx.ftz.f32 	%f388, %f386;
	mul.f32 	%f571, %f388, %f387;
$L__BB11_120:
	st.global.f32 	[%rd104+-4], %f571;
	add.f32 	%f130, %f127, %f571;
	add.s32 	%r45, %r177, 2;
	setp.gt.u32 	%p126, %r45, %r99;
	mov.f32 	%f572, 0f00000000;
	@%p126 bra 	$L__BB11_122;
	ld.global.f32 	%f390, [%rd105];
	sub.f32 	%f391, %f390, %f568;
	fma.rn.f32 	%f392, %f391, 0f3BBB989D, 0f3F000000;
	cvt.sat.f32.f32 	%f393, %f392;
	mov.f32 	%f394, 0f4B400001;
	mov.f32 	%f395, 0f437C0000;
	fma.rm.f32 	%f396, %f393, %f395, %f394;
	add.f32 	%f397, %f396, 0fCB40007F;
	neg.f32 	%f398, %f397;
	fma.rn.f32 	%f399, %f391, 0f3FB8AA3B, %f398;
	fma.rn.f32 	%f400, %f391, 0f32A57060, %f399;
	mov.b32 	%r155, %f396;
	shl.b32 	%r156, %r155, 23;
	mov.b32 	%f401, %r156;
	ex2.approx.ftz.f32 	%f402, %f400;
	mul.f32 	%f572, %f402, %f401;
$L__BB11_122:
	st.global.f32 	[%rd104], %f572;
	add.f32 	%f133, %f130, %f572;
	add.s32 	%r46, %r45, 1;
	setp.gt.u32 	%p127, %r46, %r99;
	mov.f32 	%f573, 0f00000000;
	@%p127 bra 	$L__BB11_124;
	ld.global.f32 	%f404, [%rd105+4];
	sub.f32 	%f405, %f404, %f568;
	fma.rn.f32 	%f406, %f405, 0f3BBB989D, 0f3F000000;
	cvt.sat.f32.f32 	%f407, %f406;
	mov.f32 	%f408, 0f4B400001;
	mov.f32 	%f409, 0f437C0000;
	fma.rm.f32 	%f410, %f407, %f409, %f408;
	add.f32 	%f411, %f410, 0fCB40007F;
	neg.f32 	%f412, %f411;
	fma.rn.f32 	%f413, %f405, 0f3FB8AA3B, %f412;
	fma.rn.f32 	%f414, %f405, 0f32A57060, %f413;
	mov.b32 	%r157, %f410;
	shl.b32 	%r158, %r157, 23;
	mov.b32 	%f415, %r158;
	ex2.approx.ftz.f32 	%f416, %f414;
	mul.f32 	%f573, %f416, %f415;
$L__BB11_124:
	st.global.f32 	[%rd104+4], %f573;
	add.f32 	%f602, %f133, %f573;
	add.s64 	%rd105, %rd105, 16;
	add.s64 	%rd104, %rd104, 16;
	add.s32 	%r177, %r46, 1;
	setp.ne.s32 	%p128, %r177, %r179;
	@%p128 bra 	$L__BB11_116;
$L__BB11_125:
	setp.eq.s32 	%p129, %r42, 0;
	@%p129 bra 	$L__BB11_158;
	setp.eq.s32 	%p130, %r42, 1;
	@%p130 bra 	$L__BB11_132;
	setp.gt.u32 	%p131, %r179, %r99;
	mul.wide.u32 	%rd87, %r179, 4;
	add.s64 	%rd27, %rd5, %rd87;
	mov.f32 	%f576, 0f00000000;
	@%p131 bra 	$L__BB11_129;
	ld.global.f32 	%f419, [%rd27];
	sub.f32 	%f420, %f419, %f568;
	fma.rn.f32 	%f421, %f420, 0f3BBB989D, 0f3F000000;
	cvt.sat.f32.f32 	%f422, %f421;
	mov.f32 	%f423, 0f4B400001;
	mov.f32 	%f424, 0f437C0000;
	fma.rm.f32 	%f425, %f422, %f424, %f423;
	add.f32 	%f426, %f425, 0fCB40007F;
	neg.f32 	%f427, %f426;
	fma.rn.f32 	%f428, %f420, 0f3FB8AA3B, %f427;
	fma.rn.f32 	%f429, %f420, 0f32A57060, %f428;
	mov.b32 	%r159, %f425;
	shl.b32 	%r160, %r159, 23;
	mov.b32 	%f430, %r160;
	ex2.approx.ftz.f32 	%f431, %f429;
	mul.f32 	%f576, %f431, %f430;
$L__BB11_129:
	add.s64 	%rd28, %rd20, %rd87;
	st.global.f32 	[%rd28], %f576;
	add.f32 	%f141, %f602, %f576;
	setp.ge.u32 	%p132, %r179, %r99;
	mov.f32 	%f577, 0f00000000;
	@%p132 bra 	$L__BB11_131;
	ld.global.f32 	%f433, [%rd27+4];
	sub.f32 	%f434, %f433, %f568;
	fma.rn.f32 	%f435, %f434, 0f3BBB989D, 0f3F000000;
	cvt.sat.f32.f32 	%f436, %f435;
	mov.f32 	%f437, 0f4B400001;
	mov.f32 	%f438, 0f437C0000;
	fma.rm.f32 	%f439, %f436, %f438, %f437;
	add.f32 	%f440, %f439, 0fCB40007F;
	neg.f32 	%f441, %f440;
	fma.rn.f32 	%f442, %f434, 0f3FB8AA3B, %f441;
	fma.rn.f32 	%f443, %f434, 0f32A57060, %f442;
	mov.b32 	%r161, %f439;
	shl.b32 	%r162, %r161, 23;
	mov.b32 	%f444, %r162;
	ex2.approx.ftz.f32 	%f445, %f443;
	mul.f32 	%f577, %f445, %f444;
$L__BB11_131:
	st.global.f32 	[%rd28+4], %f577;
	add.f32 	%f602, %f141, %f577;
	add.s32 	%r179, %r179, 2;
$L__BB11_132:
	and.b32  	%r163, %r92, 1;
	setp.eq.b32 	%p133, %r163, 1;
	not.pred 	%p134, %p133;
	@%p134 bra 	$L__BB11_158;
	setp.gt.u32 	%p135, %r179, %r99;
	mov.f32 	%f580, 0f00000000;
	@%p135 bra 	$L__BB11_135;
	mul.wide.u32 	%rd89, %r179, 4;
	add.s64 	%rd90, %rd5, %rd89;
	ld.global.f32 	%f447, [%rd90];
	sub.f32 	%f448, %f447, %f568;
	fma.rn.f32 	%f449, %f448, 0f3BBB989D, 0f3F000000;
	cvt.sat.f32.f32 	%f450, %f449;
	mov.f32 	%f451, 0f4B400001;
	mov.f32 	%f452, 0f437C0000;
	fma.rm.f32 	%f453, %f450, %f452, %f451;
	add.f32 	%f454, %f453, 0fCB40007F;
	neg.f32 	%f455, %f454;
	fma.rn.f32 	%f456, %f448, 0f3FB8AA3B, %f455;
	fma.rn.f32 	%f457, %f448, 0f32A57060, %f456;
	mov.b32 	%r164, %f453;
	shl.b32 	%r165, %r164, 23;
	mov.b32 	%f458, %r165;
	ex2.approx.ftz.f32 	%f459, %f457;
	mul.f32 	%f580, %f459, %f458;
$L__BB11_135:
	mul.wide.u32 	%rd91, %r179, 4;
	add.s64 	%rd92, %rd20, %rd91;
	st.global.f32 	[%rd92], %f580;
	add.f32 	%f602, %f602, %f580;
	bra.uni 	$L__BB11_158;
$L__BB11_136:
	add.s32 	%r126, %r92, -1;
	and.b32  	%r51, %r92, 3;
	setp.lt.u32 	%p96, %r126, 3;
	mov.f32 	%f602, 0f00000000;
	mov.b32 	%r184, 0;
	@%p96 bra 	$L__BB11_147;
	and.b32  	%r184, %r92, 2147483644;
	div.s32 	%r128, %r1, %r89;
	mul.lo.s32 	%r182, %r128, %r90;
	add.s64 	%rd74, %rd53, 8;
	add.s64 	%rd108, %rd3, %rd74;
	add.s64 	%rd107, %rd2, %rd74;
	mov.f32 	%f602, 0f00000000;
	mov.b32 	%r183, 0;
$L__BB11_138:
	.pragma "nounroll";
	cvt.s64.s32 	%rd75, %r182;
	add.s64 	%rd36, %rd1, %rd75;
	ld.global.u8 	%rs46, [%rd36];
	setp.eq.s16 	%p97, %rs46, 0;
	setp.gt.u32 	%p98, %r183, %r99;
	mov.f32 	%f591, 0f00000000;
	or.pred  	%p99, %p98, %p97;
	@%p99 bra 	$L__BB11_140;
	ld.global.f32 	%f260, [%rd108+-8];
	sub.f32 	%f261, %f260, %f568;
	fma.rn.f32 	%f262, %f261, 0f3BBB989D, 0f3F000000;
	cvt.sat.f32.f32 	%f263, %f262;
	mov.f32 	%f264, 0f4B400001;
	mov.f32 	%f265, 0f437C0000;
	fma.rm.f32 	%f266, %f263, %f265, %f264;
	add.f32 	%f267, %f266, 0fCB40007F;
	neg.f32 	%f268, %f267;
	fma.rn.f32 	%f269, %f261, 0f3FB8AA3B, %f268;
	fma.rn.f32 	%f270, %f261, 0f32A57060, %f269;
	mov.b32 	%r129, %f266;
	shl.b32 	%r130, %r129, 23;
	mov.b32 	%f271, %r130;
	ex2.approx.ftz.f32 	%f272, %f270;
	mul.f32 	%f591, %f272, %f271;
$L__BB11_140:
	st.global.f32 	[%rd107+-8], %f591;
	add.f32 	%f178, %f602, %f591;
	ld.global.u8 	%rs49, [%rd36+1];
	setp.eq.s16 	%p100, %rs49, 0;
	setp.ge.u32 	%p101, %r183, %r99;
	mov.f32 	%f592, 0f00000000;
	or.pred  	%p102, %p101, %p100;
	@%p102 bra 	$L__BB11_142;
	ld.global.f32 	%f274, [%rd108+-4];
	sub.f32 	%f275, %f274, %f568;
	fma.rn.f32 	%f276, %f275, 0f3BBB989D, 0f3F000000;
	cvt.sat.f32.f32 	%f277, %f276;
	mov.f32 	%f278, 0f4B400001;
	mov.f32 	%f279, 0f437C0000;
	fma.rm.f32 	%f280, %f277, %f279, %f278;
	add.f32 	%f281, %f280, 0fCB40007F;
	neg.f32 	%f282, %f281;
	fma.rn.f32 	%f283, %f275, 0f3FB8AA3B, %f282;
	fma.rn.f32 	%f284, %f275, 0f32A57060, %f283;
	mov.b32 	%r131, %f280;
	shl.b32 	%r132, %r131, 23;
	mov.b32 	%f285, %r132;
	ex2.approx.ftz.f32 	%f286, %f284;
	mul.f32 	%f592, %f286, %f285;
$L__BB11_142:
	st.global.f32 	[%rd107+-4], %f592;
	add.f32 	%f181, %f178, %f592;
	ld.global.u8 	%rs52, [%rd36+2];
	setp.eq.s16 	%p103, %rs52, 0;
	add.s32 	%r66, %r183, 2;
	setp.gt.u32 	%p104, %r66, %r99;
	mov.f32 	%f593, 0f00000000;
	or.pred  	%p105, %p104, %p103;
	@%p105 bra 	$L__BB11_144;
	ld.global.f32 	%f288, [%rd108];
	sub.f32 	%f289, %f288, %f568;
	fma.rn.f32 	%f290, %f289, 0f3BBB989D, 0f3F000000;
	cvt.sat.f32.f32 	%f291, %f290;
	mov.f32 	%f292, 0f4B400001;
	mov.f32 	%f293, 0f437C0000;
	fma.rm.f32 	%f294, %f291, %f293, %f292;
	add.f32 	%f295, %f294, 0fCB40007F;
	neg.f32 	%f296, %f295;
	fma.rn.f32 	%f297, %f289, 0f3FB8AA3B, %f296;
	fma.rn.f32 	%f298, %f289, 0f32A57060, %f297;
	mov.b32 	%r133, %f294;
	shl.b32 	%r134, %r133, 23;
	mov.b32 	%f299, %r134;
	ex2.approx.ftz.f32 	%f300, %f298;
	mul.f32 	%f593, %f300, %f299;
$L__BB11_144:
	st.global.f32 	[%rd107], %f593;
	add.f32 	%f184, %f181, %f593;
	ld.global.u8 	%rs55, [%rd36+3];
	setp.eq.s16 	%p106, %rs55, 0;
	add.s32 	%r67, %r66, 1;
	setp.gt.u32 	%p107, %r67, %r99;
	mov.f32 	%f594, 0f00000000;
	or.pred  	%p108, %p107, %p106;
	@%p108 bra 	$L__BB11_146;
	ld.global.f32 	%f302, [%rd108+4];
	sub.f32 	%f303, %f302, %f568;
	fma.rn.f32 	%f304, %f303, 0f3BBB989D, 0f3F000000;
	cvt.sat.f32.f32 	%f305, %f304;
	mov.f32 	%f306, 0f4B400001;
	mov.f32 	%f307, 0f437C0000;
	fma.rm.f32 	%f308, %f305, %f307, %f306;
	add.f32 	%f309, %f308, 0fCB40007F;
	neg.f32 	%f310, %f309;
	fma.rn.f32 	%f311, %f303, 0f3FB8AA3B, %f310;
	fma.rn.f32 	%f312, %f303, 0f32A57060, %f311;
	mov.b32 	%r135, %f308;
	shl.b32 	%r136, %r135, 23;
	mov.b32 	%f313, %r136;
	ex2.approx.ftz.f32 	%f314, %f312;
	mul.f32 	%f594, %f314, %f313;
$L__BB11_146:
	st.global.f32 	[%rd107+4], %f594;
	add.f32 	%f602, %f184, %f594;
	add.s32 	%r182, %r182, 4;
	add.s64 	%rd108, %rd108, 16;
	add.s64 	%rd107, %rd107, 16;
	add.s32 	%r183, %r67, 1;
	setp.ne.s32 	%p109, %r183, %r184;
	@%p109 bra 	$L__BB11_138;
$L__BB11_147:
	setp.eq.s32 	%p110, %r51, 0;
	@%p110 bra 	$L__BB11_158;
	setp.eq.s32 	%p111, %r51, 1;
	@%p111 bra 	$L__BB11_154;
	div.s32 	%r137, %r1, %r89;
	mad.lo.s32 	%r138, %r137, %r90, %r184;
	cvt.s64.s32 	%rd76, %r138;
	add.s64 	%rd39, %rd1, %rd76;
	ld.global.u8 	%rs58, [%rd39];
	setp.eq.s16 	%p112, %rs58, 0;
	setp.gt.u32 	%p113, %r184, %r99;
	mul.wide.u32 	%rd77, %r184, 4;
	add.s64 	%rd40, %rd5, %rd77;
	mov.f32 	%f597, 0f00000000;
	or.pred  	%p114, %p113, %p112;
	@%p114 bra 	$L__BB11_151;
	ld.global.f32 	%f317, [%rd40];
	sub.f32 	%f318, %f317, %f568;
	fma.rn.f32 	%f319, %f318, 0f3BBB989D, 0f3F000000;
	cvt.sat.f32.f32 	%f320, %f319;
	mov.f32 	%f321, 0f4B400001;
	mov.f32 	%f322, 0f437C0000;
	fma.rm.f32 	%f323, %f320, %f322, %f321;
	add.f32 	%f324, %f323, 0fCB40007F;
	neg.f32 	%f325, %f324;
	fma.rn.f32 	%f326, %f318, 0f3FB8AA3B, %f325;
	fma.rn.f32 	%f327, %f318, 0f32A57060, %f326;
	mov.b32 	%r139, %f323;
	shl.b32 	%r140, %r139, 23;
	mov.b32 	%f328, %r140;
	ex2.approx.ftz.f32 	%f329, %f327;
	mul.f32 	%f597, %f329, %f328;
$L__BB11_151:
	add.s64 	%rd41, %rd20, %rd77;
	st.global.f32 	[%rd41], %f597;
	add.f32 	%f192, %f602, %f597;
	ld.global.u8 	%rs61, [%rd39+1];
	setp.eq.s16 	%p115, %rs61, 0;
	setp.ge.u32 	%p116, %r184, %r99;
	mov.f32 	%f598, 0f00000000;
	or.pred  	%p117, %p116, %p115;
	@%p117 bra 	$L__BB11_153;
	ld.global.f32 	%f331, [%rd40+4];
	sub.f32 	%f332, %f331, %f568;
	fma.rn.f32 	%f333, %f332, 0f3BBB989D, 0f3F000000;
	cvt.sat.f32.f32 	%f334, %f333;
	mov.f32 	%f335, 0f4B400001;
	mov.f32 	%f336, 0f437C0000;
	fma.rm.f32 	%f337, %f334, %f336, %f335;
	add.f32 	%f338, %f337, 0fCB40007F;
	neg.f32 	%f339, %f338;
	fma.rn.f32 	%f340, %f332, 0f3FB8AA3B, %f339;
	fma.rn.f32 	%f341, %f332, 0f32A57060, %f340;
	mov.b32 	%r141, %f337;
	shl.b32 	%r142, %r141, 23;
	mov.b32 	%f342, %r142;
	ex2.approx.ftz.f32 	%f343, %f341;
	mul.f32 	%f598, %f343, %f342;
$L__BB11_153:
	st.global.f32 	[%rd41+4], %f598;
	add.f32 	%f602, %f192, %f598;
	add.s32 	%r184, %r184, 2;
$L__BB11_154:
	and.b32  	%r143, %r92, 1;
	setp.eq.b32 	%p118, %r143, 1;
	not.pred 	%p119, %p118;
	@%p119 bra 	$L__BB11_158;
	div.s32 	%r144, %r1, %r89;
	mad.lo.s32 	%r145, %r144, %r90, %r184;
	cvt.s64.s32 	%rd79, %r145;
	add.s64 	%rd80, %rd1, %rd79;
	ld.global.u8 	%rs64, [%rd80];
	setp.eq.s16 	%p120, %rs64, 0;
	setp.gt.u32 	%p121, %r184, %r99;
	mov.f32 	%f601, 0f00000000;
	or.pred  	%p122, %p121, %p120;
	@%p122 bra 	$L__BB11_157;
	mul.wide.u32 	%rd81, %r184, 4;
	add.s64 	%rd82, %rd5, %rd81;
	ld.global.f32 	%f345, [%rd82];
	sub.f32 	%f346, %f345, %f568;
	fma.rn.f32 	%f347, %f346, 0f3BBB989D, 0f3F000000;
	cvt.sat.f32.f32 	%f348, %f347;
	mov.f32 	%f349, 0f4B400001;
	mov.f32 	%f350, 0f437C0000;
	fma.rm.f32 	%f351, %f348, %f350, %f349;
	add.f32 	%f352, %f351, 0fCB40007F;
	neg.f32 	%f353, %f352;
	fma.rn.f32 	%f354, %f346, 0f3FB8AA3B, %f353;
	fma.rn.f32 	%f355, %f346, 0f32A57060, %f354;
	mov.b32 	%r146, %f351;
	shl.b32 	%r147, %r146, 23;
	mov.b32 	%f356, %r147;
	ex2.approx.ftz.f32 	%f357, %f355;
	mul.f32 	%f601, %f357, %f356;
$L__BB11_157:
	mul.wide.u32 	%rd83, %r184, 4;
	add.s64 	%rd84, %rd20, %rd83;
	st.global.f32 	[%rd84], %f601;
	add.f32 	%f602, %f602, %f601;
$L__BB11_158:
	setp.leu.f32 	%p136, %f602, 0f00000000;
	@%p136 bra 	$L__BB11_171;
	add.s32 	%r167, %r92, -1;
	and.b32  	%r73, %r92, 15;
	setp.lt.u32 	%p137, %r167, 15;
	mov.b32 	%r188, 0;
	@%p137 bra 	$L__BB11_162;
	and.b32  	%r188, %r92, 2147483632;
	neg.s32 	%r186, %r188;
	add.s64 	%rd94, %rd53, %rd2;
	add.s64 	%rd109, %rd94, 32;
$L__BB11_161:
	.pragma "nounroll";
	ld.global.f32 	%f460, [%rd109+-32];
	div.rn.f32 	%f461, %f460, %f602;
	st.global.f32 	[%rd109+-32], %f461;
	ld.global.f32 	%f462, [%rd109+-28];
	div.rn.f32 	%f463, %f462, %f602;
	st.global.f32 	[%rd109+-28], %f463;
	ld.global.f32 	%f464, [%rd109+-24];
	div.rn.f32 	%f465, %f464, %f602;
	st.global.f32 	[%rd109+-24], %f465;
	ld.global.f32 	%f466, [%rd109+-20];
	div.rn.f32 	%f467, %f466, %f602;
	st.global.f32 	[%rd109+-20], %f467;
	ld.global.f32 	%f468, [%rd109+-16];
	div.rn.f32 	%f469, %f468, %f602;
	st.global.f32 	[%rd109+-16], %f469;
	ld.global.f32 	%f470, [%rd109+-12];
	div.rn.f32 	%f471, %f470, %f602;
	st.global.f32 	[%rd109+-12], %f471;
	ld.global.f32 	%f472, [%rd109+-8];
	div.rn.f32 	%f473, %f472, %f602;
	st.global.f32 	[%rd109+-8], %f473;
	ld.global.f32 	%f474, [%rd109+-4];
	div.rn.f32 	%f475, %f474, %f602;
	st.global.f32 	[%rd109+-4], %f475;
	ld.global.f32 	%f476, [%rd109];
	div.rn.f32 	%f477, %f476, %f602;
	st.global.f32 	[%rd109], %f477;
	ld.global.f32 	%f478, [%rd109+4];
	div.rn.f32 	%f479, %f478, %f602;
	st.global.f32 	[%rd109+4], %f479;
	ld.global.f32 	%f480, [%rd109+8];
	div.rn.f32 	%f481, %f480, %f602;
	st.global.f32 	[%rd109+8], %f481;
	ld.global.f32 	%f482, [%rd109+12];
	div.rn.f32 	%f483, %f482, %f602;
	st.global.f32 	[%rd109+12], %f483;
	ld.global.f32 	%f484, [%rd109+16];
	div.rn.f32 	%f485, %f484, %f602;
	st.global.f32 	[%rd109+16], %f485;
	ld.global.f32 	%f486, [%rd109+20];
	div.rn.f32 	%f487, %f486, %f602;
	st.global.f32 	[%rd109+20], %f487;
	ld.global.f32 	%f488, [%rd109+24];
	div.rn.f32 	%f489, %f488, %f602;
	st.global.f32 	[%rd109+24], %f489;
	ld.global.f32 	%f490, [%rd109+28];
	div.rn.f32 	%f491, %f490, %f602;
	st.global.f32 	[%rd109+28], %f491;
	add.s32 	%r186, %r186, 16;
	add.s64 	%rd109, %rd109, 64;
	setp.ne.s32 	%p138, %r186, 0;
	@%p138 bra 	$L__BB11_161;
$L__BB11_162:
	setp.eq.s32 	%p139, %r73, 0;
	@%p139 bra 	$L__BB11_171;
	and.b32  	%r79, %r92, 7;
	setp.lt.u32 	%p140, %r73, 8;
	@%p140 bra 	$L__BB11_165;
	mul.wide.u32 	%rd95, %r188, 4;
	add.s64 	%rd96, %rd20, %rd95;
	ld.global.f32 	%f492, [%rd96];
	div.rn.f32 	%f493, %f492, %f602;
	st.global.f32 	[%rd96], %f493;
	ld.global.f32 	%f494, [%rd96+4];
	div.rn.f32 	%f495, %f494, %f602;
	st.global.f32 	[%rd96+4], %f495;
	ld.global.f32 	%f496, [%rd96+8];
	div.rn.f32 	%f497, %f496, %f602;
	st.global.f32 	[%rd96+8], %f497;
	ld.global.f32 	%f498, [%rd96+12];
	div.rn.f32 	%f499, %f498, %f602;
	st.global.f32 	[%rd96+12], %f499;
	ld.global.f32 	%f500, [%rd96+16];
	div.rn.f32 	%f501, %f500, %f602;
	st.global.f32 	[%rd96+16], %f501;
	ld.global.f32 	%f502, [%rd96+20];
	div.rn.f32 	%f503, %f502, %f602;
	st.global.f32 	[%rd96+20], %f503;
	ld.global.f32 	%f504, [%rd96+24];
	div.rn.f32 	%f505, %f504, %f602;
	st.global.f32 	[%rd96+24], %f505;
	ld.global.f32 	%f506, [%rd96+28];
	div.rn.f32 	%f507, %f506, %f602;
	st.global.f32 	[%rd96+28], %f507;
	add.s32 	%r188, %r188, 8;
$L__BB11_165:
	setp.eq.s32 	%p141, %r79, 0;
	@%p141 bra 	$L__BB11_171;
	and.b32  	%r82, %r92, 3;
	setp.lt.u32 	%p142, %r79, 4;
	@%p142 bra 	$L__BB11_168;
	mul.wide.u32 	%rd97, %r188, 4;
	add.s64 	%rd98, %rd20, %rd97;
	ld.global.f32 	%f508, [%rd98];
	div.rn.f32 	%f509, %f508, %f602;
	st.global.f32 	[%rd98], %f509;
	ld.global.f32 	%f510, [%rd98+4];
	div.rn.f32 	%f511, %f510, %f602;
	st.global.f32 	[%rd98+4], %f511;
	ld.global.f32 	%f512, [%rd98+8];
	div.rn.f32 	%f513, %f512, %f602;
	st.global.f32 	[%rd98+8], %f513;
	ld.global.f32 	%f514, [%rd98+12];
	div.rn.f32 	%f515, %f514, %f602;
	st.global.f32 	[%rd98+12], %f515;
	add.s32 	%r188, %r188, 4;
$L__BB11_168:
	setp.eq.s32 	%p143, %r82, 0;
	@%p143 bra 	$L__BB11_171;
	mul.wide.u32 	%rd100, %r188, 4;
	add.s64 	%rd101, %rd53, %rd100;
	add.s64 	%rd110, %rd2, %rd101;
	neg.s32 	%r190, %r82;
$L__BB11_170:
	.pragma "nounroll";
	ld.global.f32 	%f516, [%rd110];
	div.rn.f32 	%f517, %f516, %f602;
	st.global.f32 	[%rd110], %f517;
	add.s64 	%rd110, %rd110, 4;
	add.s32 	%r190, %r190, 1;
	setp.ne.s32 	%p144, %r190, 0;
	@%p144 bra 	$L__BB11_170;
$L__BB11_171:
	ret;

}
	// .globl	_ZN7cuda_nn16transpose_kernelEPKfPfii
.visible .entry _ZN7cuda_nn16transpose_kernelEPKfPfii(
	.param .u64 .ptr .align 1 _ZN7cuda_nn16transpose_kernelEPKfPfii_param_0,
	.param .u64 .ptr .align 1 _ZN7cuda_nn16transpose_kernelEPKfPfii_param_1,
	.param .u32 _ZN7cuda_nn16transpose_kernelEPKfPfii_param_2,
	.param .u32 _ZN7cuda_nn16transpose_kernelEPKfPfii_param_3
)
{
	.reg .pred 	%p<2>;
	.reg .b32 	%r<12>;
	.reg .b32 	%f<2>;
	.reg .b64 	%rd<9>;

	ld.param.u64 	%rd1, [_ZN7cuda_nn16transpose_kernelEPKfPfii_param_0];
	ld.param.u64 	%rd2, [_ZN7cuda_nn16transpose_kernelEPKfPfii_param_1];
	ld.param.u32 	%r2, [_ZN7cuda_nn16transpose_kernelEPKfPfii_param_2];
	ld.param.u32 	%r3, [_ZN7cuda_nn16transpose_kernelEPKfPfii_param_3];
	mov.u32 	%r4, %ctaid.x;
	mov.u32 	%r5, %ntid.x;
	mov.u32 	%r6, %tid.x;
	mad.lo.s32 	%r1, %r4, %r5, %r6;
	mul.lo.s32 	%r7, %r3, %r2;
	setp.ge.s32 	%p1, %r1, %r7;
	@%p1 bra 	$L__BB12_2;
	cvta.to.global.u64 	%rd3, %rd1;
	cvta.to.global.u64 	%rd4, %rd2;
	div.s32 	%r8, %r1, %r2;
	mul.lo.s32 	%r9, %r8, %r2;
	sub.s32 	%r10, %r1, %r9;
	mul.wide.s32 	%rd5, %r1, 4;
	add.s64 	%rd6, %rd3, %rd5;
	ld.global.f32 	%f1, [%rd6];
	mad.lo.s32 	%r11, %r10, %r3, %r8;
	mul.wide.s32 	%rd7, %r11, 4;
	add.s64 	%rd8, %rd4, %rd7;
	st.global.f32 	[%rd8], %f1;
$L__BB12_2:
	ret;

}
	// .globl	_ZN7cuda_nn13sample_kernelEPiPfiiiS0_y
.visible .entry _ZN7cuda_nn13sample_kernelEPiPfiiiS0_y(
	.param .u64 .ptr .align 1 _ZN7cuda_nn13sample_kernelEPiPfiiiS0_y_param_0,
	.param .u64 .ptr .align 1 _ZN7cuda_nn13sample_kernelEPiPfiiiS0_y_param_1,
	.param .u32 _ZN7cuda_nn13sample_kernelEPiPfiiiS0_y_param_2,
	.param .u32 _ZN7cuda_nn13sample_kernelEPiPfiiiS0_y_param_3,
	.param .u32 _ZN7cuda_nn13sample_kernelEPiPfiiiS0_y_param_4,
	.param .u64 .ptr .align 1 _ZN7cuda_nn13sample_kernelEPiPfiiiS0_y_param_5,
	.param .u64 _ZN7cuda_nn13sample_kernelEPiPfiiiS0_y_param_6
)
{
	.local .align 8 .b8 	__local_depot13[48];
	.reg .b64 	%SP;
	.reg .b64 	%SPL;
	.reg .pred 	%p<67>;
	.reg .b32 	%r<1209>;
	.reg .b32 	%f<8>;
	.reg .b64 	%rd<42>;

	mov.u64 	%SPL, __local_depot13;
	ld.param.u64 	%rd16, [_ZN7cuda_nn13sample_kernelEPiPfiiiS0_y_param_0];
	ld.param.u32 	%r544, [_ZN7cuda_nn13sample_kernelEPiPfiiiS0_y_param_2];
	ld.param.u32 	%r545, [_ZN7cuda_nn13sample_kernelEPiPfiiiS0_y_param_3];
	ld.param.u64 	%rd15, [_ZN7cuda_nn13sample_kernelEPiPfiiiS0_y_param_6];
	cvta.to.global.u64 	%rd1, %rd16;
	mov.u32 	%r546, %ctaid.x;
	mov.u32 	%r547, %ntid.x;
	mov.u32 	%r548, %tid.x;
	mad.lo.s32 	%r1, %r546, %r547, %r548;
	setp.ge.s32 	%p1, %r1, %r545;
	@%p1 bra 	$L__BB13_122;
	add.u64 	%rd2, %SPL, 0;
	cvt.s64.s32 	%rd3, %r1;
	cvt.u32.u64 	%r549, %rd15;
	xor.b32  	%r550, %r549, -1429050551;
	mul.lo.s32 	%r551, %r550, 1099087573;
	{ .reg .b32 tmp; mov.b64 {tmp, %r552}, %rd15; }
	xor.b32  	%r553, %r552, -136515619;
	mul.lo.s32 	%r554, %r553, -1703105765;
	add.s32 	%r555, %r551, %r554;
	add.s32 	%r2, %r555, 6615241;
	add.s32 	%r944, %r551, 123456789;
	st.local.v2.u32 	[%rd2], {%r2, %r944};
	xor.b32  	%r556, %r551, 362436069;
	add.s32 	%r557, %r554, 521288629;
	st.local.v2.u32 	[%rd2+8], {%r556, %r557};
	xor.b32  	%r558, %r554, 88675123;
	add.s32 	%r940, %r551, 5783321;
	st.local.v2.u32 	[%rd2+16], {%r558, %r940};
	setp.eq.s32 	%p2, %r1, 0;
	@%p2 bra 	$L__BB13_116;
	mov.b32 	%r927, 0;
	mov.u64 	%rd41, %rd3;
$L__BB13_3:
	mov.u64 	%rd4, %rd41;
	and.b64  	%rd5, %rd4, 3;
	setp.eq.s64 	%p3, %rd5, 0;
	@%p3 bra 	$L__BB13_115;
	mul.wide.u32 	%rd18, %r927, 3200;
	mov.u64 	%rd19, precalc_xorwow_matrix;
	add.s64 	%rd6, %rd19, %rd18;
	mov.b32 	%r940, 0;
	mov.u32 	%r941, %r940;
	mov.u32 	%r942, %r940;
	mov.u32 	%r943, %r940;
	mov.u32 	%r944, %r940;
	mov.u32 	%r933, %r940;
$L__BB13_5:
	mul.wide.u32 	%rd20, %r933, 4;
	add.s64 	%rd21, %rd2, %rd20;
	ld.local.u32 	%r14, [%rd21+4];
	shl.b32 	%r15, %r933, 5;
	mov.b32 	%r939, 0;
$L__BB13_6:
	.pragma "nounroll";
	shr.u32 	%r562, %r14, %r939;
	and.b32  	%r563, %r562, 1;
	setp.eq.b32 	%p4, %r563, 1;
	not.pred 	%p5, %p4;
	add.s32 	%r564, %r15, %r939;
	mul.lo.s32 	%r565, %r564, 5;
	mul.wide.u32 	%rd22, %r565, 4;
	add.s64 	%rd7, %rd6, %rd22;
	@%p5 bra 	$L__BB13_8;
	ld.global.u32 	%r566, [%rd7];
	xor.b32  	%r944, %r944, %r566;
	ld.global.u32 	%r567, [%rd7+4];
	xor.b32  	%r943, %r943, %r567;
	ld.global.u32 	%r568, [%rd7+8];
	xor.b32  	%r942, %r942, %r568;
	ld.global.u32 	%r569, [%rd7+12];
	xor.b32  	%r941, %r941, %r569;
	ld.global.u32 	%r570, [%rd7+16];
	xor.b32  	%r940, %r940, %r570;
$L__BB13_8:
	and.b32  	%r572, %r562, 2;
	setp.eq.s32 	%p6, %r572, 0;
	@%p6 bra 	$L__BB13_10;
	ld.global.u32 	%r573, [%rd7+20];
	xor.b32  	%r944, %r944, %r573;
	ld.global.u32 	%r574, [%rd7+24];
	xor.b32  	%r943, %r943, %r574;
	ld.global.u32 	%r575, [%rd7+28];
	xor.b32  	%r942, %r942, %r575;
	ld.global.u32 	%r576, [%rd7+32];
	xor.b32  	%r941, %r941, %r576;
	ld.global.u32 	%r577, [%rd7+36];
	xor.b32  	%r940, %r940, %r577;
$L__BB13_10:
	and.b32  	%r579, %r562, 4;
	setp.eq.s32 	%p7, %r579, 0;
	@%p7 bra 	$L__BB13_12;
	ld.global.u32 	%r580, [%rd7+40];
	xor.b32  	%r944, %r944, %r580;
	ld.global.u32 	%r581, [%rd7+44];
	xor.b32  	%r943, %r943, %r581;
	ld.global.u32 	%r582, [%rd7+48];
	xor.b32  	%r942, %r942, %r582;
	ld.global.u32 	%r583, [%rd7+52];
	xor.b32  	%r941, %r941, %r583;
	ld.global.u32 	%r584, [%rd7+56];
	xor.b32  	%r940, %r940, %r584;
$L__BB13_12:
	and.b32  	%r586, %r562, 8;
	setp.eq.s32 	%p8, %r586, 0;
	@%p8 bra 	$L__BB13_14;
	ld.global.u32 	%r587, [%rd7+60];
	xor.b32  	%r944, %r944, %r587;
	ld.global.u32 	%r588, [%rd7+64];
	xor.b32  	%r943, %r943, %r588;
	ld.global.u32 	%r589, [%rd7+68];
	xor.b32  	%r942, %r942, %r589;
	ld.global.u32 	%r590, [%rd7+72];
	xor.b32  	%r941, %r941, %r590;
	ld.global.u32 	%r591, [%rd7+76];
	xor.b32  	%r940, %r940, %r591;
$L__BB13_14:
	and.b32  	%r593, %r562, 16;
	setp.eq.s32 	%p9, %r593, 0;
	@%p9 bra 	$L__BB13_16;
	ld.global.u32 	%r594, [%rd7+80];
	xor.b32  	%r944, %r944, %r594;
	ld.global.u32 	%r595, [%rd7+84];
	xor.b32  	%r943, %r943, %r595;
	ld.global.u32 	%r596, [%rd7+88];
	xor.b32  	%r942, %r942, %r596;
	ld.global.u32 	%r597, [%rd7+92];
	xor.b32  	%r941, %r941, %r597;
	ld.global.u32 	%r598, [%rd7+96];
	xor.b32  	%r940, %r940, %r598;
$L__BB13_16:
	and.b32  	%r600, %r562, 32;
	setp.eq.s32 	%p10, %r600, 0;
	@%p10 bra 	$L__BB13_18;
	ld.global.u32 	%r601, [%rd7+100];
	xor.b32  	%r944, %r944, %r601;
	ld.global.u32 	%r602, [%rd7+104];
	xor.b32  	%r943, %r943, %r602;
	ld.global.u32 	%r603, [%rd7+108];
	xor.b32  	%r942, %r942, %r603;
	ld.global.u32 	%r604, [%rd7+112];
	xor.b32  	%r941, %r941, %r604;
	ld.global.u32 	%r605, [%rd7+116];
	xor.b32  	%r940, %r940, %r605;
$L__BB13_18:
	and.b32  	%r607, %r562, 64;
	setp.eq.s32 	%p11, %r607, 0;
	@%p11 bra 	$L__BB13_20;
	ld.global.u32 	%r608, [%rd7+120];
	xor.b32  	%r944, %r944, %r608;
	ld.global.u32 	%r609, [%rd7+124];
	xor.b32  	%r943, %r943, %r609;
	ld.global.u32 	%r610, [%rd7+128];
	xor.b32  	%r942, %r942, %r610;
	ld.global.u32 	%r611, [%rd7+132];
	xor.b32  	%r941, %r941, %r611;
	ld.global.u32 	%r612, [%rd7+136];
	xor.b32  	%r940, %r940, %r612;
$L__BB13_20:
	and.b32  	%r614, %r562, 128;
	setp.eq.s32 	%p12, %r614, 0;
	@%p12 bra 	$L__BB13_22;
	ld.global.u32 	%r615, [%rd7+140];
	xor.b32  	%r944, %r944, %r615;
	ld.global.u32 	%r616, [%rd7+144];
	xor.b32  	%r943, %r943, %r616;
	ld.global.u32 	%r617, [%rd7+148];
	xor.b32  	%r942, %r942, %r617;
	ld.global.u32 	%r618, [%rd7+152];
	xor.b32  	%r941, %r941, %r618;
	ld.global.u32 	%r619, [%rd7+156];
	xor.b32  	%r940, %r940, %r619;
$L__BB13_22:
	and.b32  	%r621, %r562, 256;
	setp.eq.s32 	%p13, %r621, 0;
	@%p13 bra 	$L__BB13_24;
	ld.global.u32 	%r622, [%rd7+160];
	xor.b32  	%r944, %r944, %r622;
	ld.global.u32 	%r623, [%rd7+164];
	xor.b32  	%r943, %r943, %r623;
	ld.global.u32 	%r624, [%rd7+168];
	xor.b32  	%r942, %r942, %r624;
	ld.global.u32 	%r625, [%rd7+172];
	xor.b32  	%r941, %r941, %r625;
	ld.global.u32 	%r626, [%rd7+176];
	xor.b32  	%r940, %r940, %r626;
$L__BB13_24:
	and.b32  	%r628, %r562, 512;
	setp.eq.s32 	%p14, %r628, 0;
	@%p14 bra 	$L__BB13_26;
	ld.global.u32 	%r629, [%rd7+180];
	xor.b32  	%r944, %r944, %r629;
	ld.global.u32 	%r630, [%rd7+184];
	xor.b32  	%r943, %r943, %r630;
	ld.global.u32 	%r631, [%rd7+188];
	xor.b32  	%r942, %r942, %r631;
	ld.global.u32 	%r632, [%rd7+192];
	xor.b32  	%r941, %r941, %r632;
	ld.global.u32 	%r633, [%rd7+196];
	xor.b32  	%r940, %r940, %r633;
$L__BB13_26:
	and.b32  	%r635, %r562, 1024;
	setp.eq.s32 	%p15, %r635, 0;
	@%p15 bra 	$L__BB13_28;
	ld.global.u32 	%r636, [%rd7+200];
	xor.b32  	%r944, %r944, %r636;
	ld.global.u32 	%r637, [%rd7+204];
	xor.b32  	%r943, %r943, %r637;
	ld.global.u32 	%r638, [%rd7+208];
	xor.b32  	%r942, %r942, %r638;
	ld.global.u32 	%r639, [%rd7+212];
	xor.b32  	%r941, %r941, %r639;
	ld.global.u32 	%r640, [%rd7+216];
	xor.b32  	%r940, %r940, %r640;
$L__BB13_28:
	and.b32  	%r642, %r562, 2048;
	setp.eq.s32 	%p16, %r642, 0;
	@%p16 bra 	$L__BB13_30;
	ld.global.u32 	%r643, [%rd7+220];
	xor.b32  	%r944, %r944, %r643;
	ld.global.u32 	%r644, [%rd7+224];
	xor.b32  	%r943, %r943, %r644;
	ld.global.u32 	%r645, [%rd7+228];
	xor.b32  	%r942, %r942, %r645;
	ld.global.u32 	%r646, [%rd7+232];
	xor.b32  	%r941, %r941, %r646;
	ld.global.u32 	%r647, [%rd7+236];
	xor.b32  	%r940, %r940, %r647;
$L__BB13_30:
	and.b32  	%r649, %r562, 4096;
	setp.eq.s32 	%p17, %r649, 0;
	@%p17 bra 	$L__BB13_32;
	ld.global.u32 	%r650, [%rd7+240];
	xor.b32  	%r944, %r944, %r650;
	ld.global.u32 	%r651, [%rd7+244];
	xor.b32  	%r943, %r943, %r651;
	ld.global.u32 	%r652, [%rd7+248];
	xor.b32  	%r942, %r942, %r652;
	ld.global.u32 	%r653, [%rd7+252];
	xor.b32  	%r941, %r941, %r653;
	ld.global.u32 	%r654, [%rd7+256];
	xor.b32  	%r940, %r940, %r654;
$L__BB13_32:
	and.b32  	%r656, %r562, 8192;
	setp.eq.s32 	%p18, %r656, 0;
	@%p18 bra 	$L__BB13_34;
	ld.global.u32 	%r657, [%rd7+260];
	xor.b32  	%r944, %r944, %r657;
	ld.global.u32 	%r658, [%rd7+264];
	xor.b32  	%r943, %r943, %r658;
	ld.global.u32 	%r659, [%rd7+268];
	xor.b32  	%r942, %r942, %r659;
	ld.global.u32 	%r660, [%rd7+272];
	xor.b32  	%r941, %r941, %r660;
	ld.global.u32 	%r661, [%rd7+276];
	xor.b32  	%r940, %r940, %r661;
$L__BB13_34:
	and.b32  	%r663, %r562, 16384;
	setp.eq.s32 	%p19, %r663, 0;
	@%p19 bra 	$L__BB13_36;
	ld.global.u32 	%r664, [%rd7+280];
	xor.b32  	%r944, %r944, %r664;
	ld.global.u32 	%r665, [%rd7+284];
	xor.b32  	%r943, %r943, %r665;
	ld.global.u32 	%r666, [%rd7+288];
	xor.b32  	%r942, %r942, %r666;
	ld.global.u32 	%r667, [%rd7+292];
	xor.b32  	%r941, %r941, %r667;
	ld.global.u32 	%r668, [%rd7+296];
	xor.b32  	%r940, %r940, %r668;
$L__BB13_36:
	and.b32  	%r670, %r562, 32768;
	setp.eq.s32 	%p20, %r670, 0;
	@%p20 bra 	$L__BB13_38;
	ld.global.u32 	%r671, [%rd7+300];
	xor.b32  	%r944, %r944, %r671;
	ld.global.u32 	%r672, [%rd7+304];
	xor.b32  	%r943, %r943, %r672;
	ld.global.u32 	%r673, [%rd7+308];
	xor.b32  	%r942, %r942, %r673;
	ld.global.u32 	%r674, [%rd7+312];
	xor.b32  	%r941, %r941, %r674;
	ld.global.u32 	%r675, [%rd7+316];
	xor.b32  	%r940, %r940, %r675;
$L__BB13_38:
	add.s32 	%r939, %r939, 16;
	setp.ne.s32 	%p21, %r939, 32;
	@%p21 bra 	$L__BB13_6;
	mad.lo.s32 	%r676, %r933, -31, %r15;
	add.s32 	%r933, %r676, 1;
	setp.ne.s32 	%p22, %r933, 5;
	@%p22 bra 	$L__BB13_5;
	st.local.u32 	[%rd2+4], %r944;
	st.local.v2.u32 	[%rd2+8], {%r943, %r942};
	st.local.v2.u32 	[%rd2+16], {%r941, %r940};
	setp.eq.s64 	%p23, %rd5, 1;
	@%p23 bra 	$L__BB13_115;
	mov.b32 	%r940, 0;
	mov.u32 	%r1033, %r940;
	mov.u32 	%r1034, %r940;
	mov.u32 	%r1035, %r940;
	mov.u32 	%r944, %r940;
	mov.u32 	%r1025, %r940;
$L__BB13_42:
	mul.wide.u32 	%rd23, %r1025, 4;
	add.s64 	%rd24, %rd2, %rd23;
	ld.local.u32 	%r190, [%rd24+4];
	shl.b32 	%r191, %r1025, 5;
	mov.b32 	%r1031, 0;
$L__BB13_43:
	.pragma "nounroll";
	shr.u32 	%r679, %r190, %r1031;
	and.b32  	%r680, %r679, 1;
	setp.eq.b32 	%p24, %r680, 1;
	not.pred 	%p25, %p24;
	add.s32 	%r681, %r191, %r1031;
	mul.lo.s32 	%r682, %r681, 5;
	mul.wide.u32 	%rd25, %r682, 4;
	add.s64 	%rd8, %rd6, %rd25;
	@%p25 bra 	$L__BB13_45;
	ld.global.u32 	%r683, [%rd8];
	xor.b32  	%r944, %r944, %r683;
	ld.global.u32 	%r684, [%rd8+4];
	xor.b32  	%r1035, %r1035, %r684;
	ld.global.u32 	%r685, [%rd8+8];
	xor.b32  	%r1034, %r1034, %r685;
	ld.global.u32 	%r686, [%rd8+12];
	xor.b32  	%r1033, %r1033, %r686;
	ld.global.u32 	%r687, [%rd8+16];
	xor.b32  	%r940, %r940, %r687;
$L__BB13_45:
	and.b32  	%r689, %r679, 2;
	setp.eq.s32 	%p26, %r689, 0;
	@%p26 bra 	$L__BB13_47;
	ld.global.u32 	%r690, [%rd8+20];
	xor.b32  	%r944, %r944, %r690;
	ld.global.u32 	%r691, [%rd8+24];
	xor.b32  	%r1035, %r1035, %r691;
	ld.global.u32 	%r692, [%rd8+28];
	xor.b32  	%r1034, %r1034, %r692;
	ld.global.u32 	%r693, [%rd8+32];
	xor.b32  	%r1033, %r1033, %r693;
	ld.global.u32 	%r694, [%rd8+36];
	xor.b32  	%r940, %r940, %r694;
$L__BB13_47:
	and.b32  	%r696, %r679, 4;
	setp.eq.s32 	%p27, %r696, 0;
	@%p27 bra 	$L__BB13_49;
	ld.global.u32 	%r697, [%rd8+40];
	xor.b32  	%r944, %r944, %r697;
	ld.global.u32 	%r698, [%rd8+44];
	xor.b32  	%r1035, %r1035, %r698;
	ld.global.u32 	%r699, [%rd8+48];
	xor.b32  	%r1034, %r1034, %r699;
	ld.global.u32 	%r700, [%rd8+52];
	xor.b32  	%r1033, %r1033, %r700;
	ld.global.u32 	%r701, [%rd8+56];
	xor.b32  	%r940, %r940, %r701;
$L__BB13_49:
	and.b32  	%r703, %r679, 8;
	setp.eq.s32 	%p28, %r703, 0;
	@%p28 bra 	$L__BB13_51;
	ld.global.u32 	%r704, [%rd8+60];
	xor.b32  	%r944, %r944, %r704;
	ld.global.u32 	%r705, [%rd8+64];
	xor.b32  	%r1035, %r1035, %r705;
	ld.global.u32 	%r706, [%rd8+68];
	xor.b32  	%r1034, %r1034, %r706;
	ld.global.u32 	%r707, [%rd8+72];
	xor.b32  	%r1033, %r1033, %r707;
	ld.global.u32 	%r708, [%rd8+76];
	xor.b32  	%r940, %r940, %r708;
$L__BB13_51:
	and.b32  	%r710, %r679, 16;
	setp.eq.s32 	%p29, %r710, 0;
	@%p29 bra 	$L__BB13_53;
	ld.global.u32 	%r711, [%rd8+80];
	xor.b32  	%r944, %r944, %r711;
	ld.global.u32 	%r712, [%rd8+84];
	xor.b32  	%r1035, %r1035, %r712;
	ld.global.u32 	%r713, [%rd8+88];
	xor.b32  	%r1034, %r1034, %r713;
	ld.global.u32 	%r714, [%rd8+92];
	xor.b32  	%r1033, %r1033, %r714;
	ld.global.u32 	%r715, [%rd8+96];
	xor.b32  	%r940, %r940, %r715;
$L__BB13_53:
	and.b32  	%r717, %r679, 32;
	setp.eq.s32 	%p30, %r717, 0;
	@%p30 bra 	$L__BB13_55;
	ld.global.u32 	%r718, [%rd8+100];
	xor.b32  	%r944, %r944, %r718;
	ld.global.u32 	%r719, [%rd8+104];
	xor.b32  	%r1035, %r1035, %r719;
	ld.global.u32 	%r720, [%rd8+108];
	xor.b32  	%r1034, %r1034, %r720;
	ld.global.u32 	%r721, [%rd8+112];
	xor.b32  	%r1033, %r1033, %r721;
	ld.global.u32 	%r722, [%rd8+116];
	xor.b32  	%r940, %r940, %r722;
$L__BB13_55:
	and.b32  	%r724, %r679, 64;
	setp.eq.s32 	%p31, %r724, 0;
	@%p31 bra 	$L__BB13_57;
	ld.global.u32 	%r725, [%rd8+120];
	xor.b32  	%r944, %r944, %r725;
	ld.global.u32 	%r726, [%rd8+124];
	xor.b32  	%r1035, %r1035, %r726;
	ld.global.u32 	%r727, [%rd8+128];
	xor.b32  	%r1034, %r1034, %r727;
	ld.global.u32 	%r728, [%rd8+132];
	xor.b32  	%r1033, %r1033, %r728;
	ld.global.u32 	%r729, [%rd8+136];
	xor.b32  	%r940, %r940, %r729;
$L__BB13_57:
	and.b32  	%r731, %r679, 128;
	setp.eq.s32 	%p32, %r731, 0;
	@%p32 bra 	$L__BB13_59;
	ld.global.u32 	%r732, [%rd8+140];
	xor.b32  	%r944, %r944, %r732;
	ld.global.u32 	%r733, [%rd8+144];
	xor.b32  	%r1035, %r1035, %r733;
	ld.global.u32 	%r734, [%rd8+148];
	xor.b32  	%r1034, %r1034, %r734;
	ld.global.u32 	%r735, [%rd8+152];
	xor.b32  	%r1033, %r1033, %r735;
	ld.global.u32 	%r736, [%rd8+156];
	xor.b32  	%r940, %r940, %r736;
$L__BB13_59:
	and.b32  	%r738, %r679, 256;
	setp.eq.s32 	%p33, %r738, 0;
	@%p33 bra 	$L__BB13_61;
	ld.global.u32 	%r739, [%rd8+160];
	xor.b32  	%r944, %r944, %r739;
	ld.global.u32 	%r740, [%rd8+164];
	xor.b32  	%r1035, %r1035, %r740;
	ld.global.u32 	%r741, [%rd8+168];
	xor.b32  	%r1034, %r1034, %r741;
	ld.global.u32 	%r742, [%rd8+172];
	xor.b32  	%r1033, %r1033, %r742;
	ld.global.u32 	%r743, [%rd8+176];
	xor.b32  	%r940, %r940, %r743;
$L__BB13_61:
	and.b32  	%r745, %r679, 512;
	setp.eq.s32 	%p34, %r745, 0;
	@%p34 bra 	$L__BB13_63;
	ld.global.u32 	%r746, [%rd8+180];
	xor.b32  	%r944, %r944, %r746;
	ld.global.u32 	%r747, [%rd8+184];
	xor.b32  	%r1035, %r1035, %r747;
	ld.global.u32 	%r748, [%rd8+188];
	xor.b32  	%r1034, %r1034, %r748;
	ld.global.u32 	%r749, [%rd8+192];
	xor.b32  	%r1033, %r1033, %r749;
	ld.global.u32 	%r750, [%rd8+196];
	xor.b32  	%r940, %r940, %r750;
$L__BB13_63:
	and.b32  	%r752, %r679, 1024;
	setp.eq.s32 	%p35, %r752, 0;
	@%p35 bra 	$L__BB13_65;
	ld.global.u32 	%r753, [%rd8+200];
	xor.b32  	%r944, %r944, %r753;
	ld.global.u32 	%r754, [%rd8+204];
	xor.b32  	%r1035, %r1035, %r754;
	ld.global.u32 	%r755, [%rd8+208];
	xor.b32  	%r1034, %r1034, %r755;
	ld.global.u32 	%r756, [%rd8+212];
	xor.b32  	%r1033, %r1033, %r756;
	ld.global.u32 	%r757, [%rd8+216];
	xor.b32  	%r940, %r940, %r757;
$L__BB13_65:
	and.b32  	%r759, %r679, 2048;
	setp.eq.s32 	%p36, %r759, 0;
	@%p36 bra 	$L__BB13_67;
	ld.global.u32 	%r760, [%rd8+220];
	xor.b32  	%r944, %r944, %r760;
	ld.global.u32 	%r761, [%rd8+224];
	xor.b32  	%r1035, %r1035, %r761;
	ld.global.u32 	%r762, [%rd8+228];
	xor.b32  	%r1034, %r1034, %r762;
	ld.global.u32 	%r763, [%rd8+232];
	xor.b32  	%r1033, %r1033, %r763;
	ld.global.u32 	%r764, [%rd8+236];
	xor.b32  	%r940, %r940, %r764;
$L__BB13_67:
	and.b32  	%r766, %r679, 4096;
	setp.eq.s32 	%p37, %r766, 0;
	@%p37 bra 	$L__BB13_69;
	ld.global.u32 	%r767, [%rd8+240];
	xor.b32  	%r944, %r944, %r767;
	ld.global.u32 	%r768, [%rd8+244];
	xor.b32  	%r1035, %r1035, %r768;
	ld.global.u32 	%r769, [%rd8+248];
	xor.b32  	%r1034, %r1034, %r769;
	ld.global.u32 	%r770, [%rd8+252];
	xor.b32  	%r1033, %r1033, %r770;
	ld.global.u32 	%r771, [%rd8+256];
	xor.b32  	%r940, %r940, %r771;
$L__BB13_69:
	and.b32  	%r773, %r679, 8192;
	setp.eq.s32 	%p38, %r773, 0;
	@%p38 bra 	$L__BB13_71;
	ld.global.u32 	%r774, [%rd8+260];
	xor.b32  	%r944, %r944, %r774;
	ld.global.u32 	%r775, [%rd8+264];
	xor.b32  	%r1035, %r1035, %r775;
	ld.global.u32 	%r776, [%rd8+268];
	xor.b32  	%r1034, %r1034, %r776;
	ld.global.u32 	%r777, [%rd8+272];
	xor.b32  	%r1033, %r1033, %r777;
	ld.global.u32 	%r778, [%rd8+276];
	xor.b32  	%r940, %r940, %r778;
$L__BB13_71:
	and.b32  	%r780, %r679, 16384;
	setp.eq.s32 	%p39, %r780, 0;
	@%p39 bra 	$L__BB13_73;
	ld.global.u32 	%r781, [%rd8+280];
	xor.b32  	%r944, %r944, %r781;
	ld.global.u32 	%r782, [%rd8+284];
	xor.b32  	%r1035, %r1035, %r782;
	ld.global.u32 	%r783, [%rd8+288];
	xor.b32  	%r1034, %r1034, %r783;
	ld.global.u32 	%r784, [%rd8+292];
	xor.b32  	%r1033, %r1033, %r784;
	ld.global.u32 	%r785, [%rd8+296];
	xor.b32  	%r940, %r940, %r785;
$L__BB13_73:
	and.b32  	%r787, %r679, 32768;
	setp.eq.s32 	%p40, %r787, 0;
	@%p40 bra 	$L__BB13_75;
	ld.global.u32 	%r788, [%rd8+300];
	xor.b32  	%r944, %r944, %r788;
	ld.global.u32 	%r789, [%rd8+304];
	xor.b32  	%r1035, %r1035, %r789;
	ld.global.u32 	%r790, [%rd8+308];
	xor.b32  	%r1034, %r1034, %r790;
	ld.global.u32 	%r791, [%rd8+312];
	xor.b32  	%r1033, %r1033, %r791;
	ld.global.u32 	%r792, [%rd8+316];
	xor.b32  	%r940, %r940, %r792;
$L__BB13_75:
	add.s32 	%r1031, %r1031, 16;
	setp.ne.s32 	%p41, %r1031, 32;
	@%p41 bra 	$L__BB13_43;
	mad.lo.s32 	%r793, %r1025, -31, %r191;
	add.s32 	%r1025, %r793, 1;
	setp.ne.s32 	%p42, %r1025, 5;
	@%p42 bra 	$L__BB13_42;
	st.local.u32 	[%rd2+4], %r944;
	st.local.v2.u32 	[%rd2+8], {%r1035, %r1034};
	st.local.v2.u32 	[%rd2+16], {%r1033, %r940};
	setp.ne.s64 	%p43, %rd5, 3;
	@%p43 bra 	$L__BB13_115;
	mov.b32 	%r940, 0;
	mov.u32 	%r1125, %r940;
	mov.u32 	%r1126, %r940;
	mov.u32 	%r1127, %r940;
	mov.u32 	%r944, %r940;
	mov.u32 	%r1117, %r940;
$L__BB13_79:
	mul.wide.u32 	%rd26, %r1117, 4;
	add.s64 	%rd27, %rd2, %rd26;
	ld.local.u32 	%r366, [%rd27+4];
	shl.b32 	%r367, %r1117, 5;
	mov.b32 	%r1123, 0;
$L__BB13_80:
	.pragma "nounroll";
	shr.u32 	%r796, %r366, %r1123;
	and.b32  	%r797, %r796, 1;
	setp.eq.b32 	%p44, %r797, 1;
	not.pred 	%p45, %p44;
	add.s32 	%r798, %r367, %r1123;
	mul.lo.s32 	%r799, %r798, 5;
	mul.wide.u32 	%rd28, %r799, 4;
	add.s64 	%rd9, %rd6, %rd28;
	@%p45 bra 	$L__BB13_82;
	ld.global.u32 	%r800, [%rd9];
	xor.b32  	%r944, %r944, %r800;
	ld.global.u32 	%r801, [%rd9+4];
	xor.b32  	%r1127, %r1127, %r801;
	ld.global.u32 	%r802, [%rd9+8];
	xor.b32  	%r1126, %r1126, %r802;
	ld.global.u32 	%r803, [%rd9+12];
	xor.b32  	%r1125, %r1125, %r803;
	ld.global.u32 	%r804, [%rd9+16];
	xor.b32  	%r940, %r940, %r804;
$L__BB13_82:
	and.b32  	%r806, %r796, 2;
	setp.eq.s32 	%p46, %r806, 0;
	@%p46 bra 	$L__BB13_84;
	ld.global.u32 	%r807, [%rd9+20];
	xor.b32  	%r944, %r944, %r807;
	ld.global.u32 	%r808, [%rd9+24];
	xor.b32  	%r1127, %r1127, %r808;
	ld.global.u32 	%r809, [%rd9+28];
	xor.b32  	%r1126, %r1126, %r809;
	ld.global.u32 	%r810, [%rd9+32];
	xor.b32  	%r1125, %r1125, %r810;
	ld.global.u32 	%r811, [%rd9+36];
	xor.b32  	%r940, %r940, %r811;
$L__BB13_84:
	and.b32  	%r813, %r796, 4;
	setp.eq.s32 	%p47, %r813, 0;
	@%p47 bra 	$L__BB13_86;
	ld.global.u32 	%r814, [%rd9+40];
	xor.b32  	%r944, %r944, %r814;
	ld.global.u32 	%r815, [%rd9+44];
	xor.b32  	%r1127, %r1127, %r815;
	ld.global.u32 	%r816, [%rd9+48];
	xor.b32  	%r1126, %r1126, %r816;
	ld.global.u32 	%r817, [%rd9+52];
	xor.b32  	%r1125, %r1125, %r817;
	ld.global.u32 	%r818, [%rd9+56];
	xor.b32  	%r940, %r940, %r818;
$L__BB13_86:
	and.b32  	%r820, %r796, 8;
	setp.eq.s32 	%p48, %r820, 0;
	@%p48 bra 	$L__BB13_88;
	ld.global.u32 	%r821, [%rd9+60];
	xor.b32  	%r944, %r944, %r821;
	ld.global.u32 	%r822, [%rd9+64];
	xor.b32  	%r1127, %r1127, %r822;
	ld.global.u32 	%r823, [%rd9+68];
	xor.b32  	%r1126, %r1126, %r823;
	ld.global.u32 	%r824, [%rd9+72];
	xor.b32  	%r1125, %r1125, %r824;
	ld.global.u32 	%r825, [%rd9+76];
	xor.b32  	%r940, %r940, %r825;
$L__BB13_88:
	and.b32  	%r827, %r796, 16;
	setp.eq.s32 	%p49, %r827, 0;
	@%p49 bra 	$L__BB13_90;
	ld.global.u32 	%r828, [%rd9+80];
	xor.b32  	%r944, %r944, %r828;
	ld.global.u32 	%r829, [%rd9+84];
	xor.b32  	%r1127, %r1127, %r829;
	ld.global.u32 	%r830, [%rd9+88];
	xor.b32  	%r1126, %r1126, %r830;
	ld.global.u32 	%r831, [%rd9+92];
	xor.b32  	%r1125, %r1125, %r831;
	ld.global.u32 	%r832, [%rd9+96];
	xor.b32  	%r940, %r940, %r832;
$L__BB13_90:
	and.b32  	%r834, %r796, 32;
	setp.eq.s32 	%p50, %r834, 0;
	@%p50 bra 	$L__BB13_92;
	ld.global.u32 	%r835, [%rd9+100];
	xor.b32  	%r944, %r944, %r835;
	ld.global.u32 	%r836, [%rd9+104];
	xor.b32  	%r1127, %r1127, %r836;
	ld.global.u32 	%r837, [%rd9+108];
	xor.b32  	%r1126, %r1126, %r837;
	ld.global.u32 	%r838, [%rd9+112];
	xor.b32  	%r1125, %r1125, %r838;
	ld.global.u32 	%r839, [%rd9+116];
	xor.b32  	%r940, %r940, %r839;
$L__BB13_92:
	and.b32  	%r841, %r796, 64;
	setp.eq.s32 	%p51, %r841, 0;
	@%p51 bra 	$L__BB13_94;
	ld.global.u32 	%r842, [%rd9+120];
	xor.b32  	%r944, %r944, %r842;
	ld.global.u32 	%r843, [%rd9+124];
	xor.b32  	%r1127, %r1127, %r843;
	ld.global.u32 	%r844, [%rd9+128];
	xor.b32  	%r1126, %r1126, %r844;
	ld.global.u32 	%r845, [%rd9+132];
	xor.b32  	%r1125, %r1125, %r845;
	ld.global.u32 	%r846, [%rd9+136];
	xor.b32  	%r940, %r940, %r846;
$L__BB13_94:
	and.b32  	%r848, %r796, 128;
	setp.eq.s32 	%p52, %r848, 0;
	@%p52 bra 	$L__BB13_96;
	ld.global.u32 	%r849, [%rd9+140];
	xor.b32  	%r944, %r944, %r849;
	ld.global.u32 	%r850, [%rd9+144];
	xor.b32  	%r1127, %r1127, %r850;
	ld.global.u32 	%r851, [%rd9+148];
	xor.b32  	%r1126, %r1126, %r851;
	ld.global.u32 	%r852, [%rd9+152];
	xor.b32  	%r1125, %r1125, %r852;
	ld.global.u32 	%r853, [%rd9+156];
	xor.b32  	%r940, %r940, %r853;
$L__BB13_96:
	and.b32  	%r855, %r796, 256;
	setp.eq.s32 	%p53, %r855, 0;
	@%p53 bra 	$L__BB13_98;
	ld.global.u32 	%r856, [%rd9+160];
	xor.b32  	%r944, %r944, %r856;
	ld.global.u32 	%r857, [%rd9+164];
	xor.b32  	%r1127, %r1127, %r857;
	ld.global.u32 	%r858, [%rd9+168];
	xor.b32  	%r1126, %r1126, %r858;
	ld.global.u32 	%r859, [%rd9+172];
	xor.b32  	%r1125, %r1125, %r859;
	ld.global.u32 	%r860, [%rd9+176];
	xor.b32  	%r940, %r940, %r860;
$L__BB13_98:
	and.b32  	%r862, %r796, 512;
	setp.eq.s32 	%p54, %r862, 0;
	@%p54 bra 	$L__BB13_100;
	ld.global.u32 	%r863, [%rd9+180];
	xor.b32  	%r944, %r944, %r863;
	ld.global.u32 	%r864, [%rd9+184];
	xor.b32  	%r1127, %r1127, %r864;
	ld.global.u32 	%r865, [%rd9+188];
	xor.b32  	%r1126, %r1126, %r865;
	ld.global.u32 	%r866, [%rd9+192];
	xor.b32  	%r1125, %r1125, %r866;
	ld.global.u32 	%r867, [%rd9+196];
	xor.b32  	%r940, %r940, %r867;
$L__BB13_100:
	and.b32  	%r869, %r796, 1024;
	setp.eq.s32 	%p55, %r869, 0;
	@%p55 bra 	$L__BB13_102;
	ld.global.u32 	%r870, [%rd9+200];
	xor.b32  	%r944, %r944, %r870;
	ld.global.u32 	%r871, [%rd9+204];
	xor.b32  	%r1127, %r1127, %r871;
	ld.global.u32 	%r872, [%rd9+208];
	xor.b32  	%r1126, %r1126, %r872;
	ld.global.u32 	%r873, [%rd9+212];
	xor.b32  	%r1125, %r1125, %r873;
	ld.global.u32 	%r874, [%rd9+216];
	xor.b32  	%r940, %r940, %r874;
$L__BB13_102:
	and.b32  	%r876, %r796, 2048;
	setp.eq.s32 	%p56, %r876, 0;
	@%p56 bra 	$L__BB13_104;
	ld.global.u32 	%r877, [%rd9+220];
	xor.b32  	%r944, %r944, %r877;
	ld.global.u32 	%r878, [%rd9+224];
	xor.b32  	%r1127, %r1127, %r878;
	ld.global.u32 	%r879, [%rd9+228];
	xor.b32  	%r1126, %r1126, %r879;
	ld.global.u32 	%r880, [%rd9+232];
	xor.b32  	%r1125, %r1125, %r880;
	ld.global.u32 	%r881, [%rd9+236];
	xor.b32  	%r940, %r940, %r881;
$L__BB13_104:
	and.b32  	%r883, %r796, 4096;
	setp.eq.s32 	%p57, %r883, 0;
	@%p57 bra 	$L__BB13_106;
	ld.global.u32 	%r884, [%rd9+240];
	xor.b32  	%r944, %r944, %r884;
	ld.global.u32 	%r885, [%rd9+244];
	xor.b32  	%r1127, %r1127, %r885;
	ld.global.u32 	%r886, [%rd9+248];
	xor.b32  	%r1126, %r1126, %r886;
	ld.global.u32 	%r887, [%rd9+252];
	xor.b32  	%r1125, %r1125, %r887;
	ld.global.u32 	%r888, [%rd9+256];
	xor.b32  	%r940, %r940, %r888;
$L__BB13_106:
	and.b32  	%r890, %r796, 8192;
	setp.eq.s32 	%p58, %r890, 0;
	@%p58 bra 	$L__BB13_108;
	ld.global.u32 	%r891, [%rd9+260];
	xor.b32  	%r944, %r944, %r891;
	ld.global.u32 	%r892, [%rd9+264];
	xor.b32  	%r1127, %r1127, %r892;
	ld.global.u32 	%r893, [%rd9+268];
	xor.b32  	%r1126, %r1126, %r893;
	ld.global.u32 	%r894, [%rd9+272];
	xor.b32  	%r1125, %r1125, %r894;
	ld.global.u32 	%r895, [%rd9+276];
	xor.b32  	%r940, %r940, %r895;
$L__BB13_108:
	and.b32  	%r897, %r796, 16384;
	setp.eq.s32 	%p59, %r897, 0;
	@%p59 bra 	$L__BB13_110;
	ld.global.u32 	%r898, [%rd9+280];
	xor.b32  	%r944, %r944, %r898;
	ld.global.u32 	%r899, [%rd9+284];
	xor.b32  	%r1127, %r1127, %r899;
	ld.global.u32 	%r900, [%rd9+288];
	xor.b32  	%r1126, %r1126, %r900;
	ld.global.u32 	%r901, [%rd9+292];
	xor.b32  	%r1125, %r1125, %r901;
	ld.global.u32 	%r902, [%rd9+296];
	xor.b32  	%r940, %r940, %r902;
$L__BB13_110:
	and.b32  	%r904, %r796, 32768;
	setp.eq.s32 	%p60, %r904, 0;
	@%p60 bra 	$L__BB13_112;
	ld.global.u32 	%r905, [%rd9+300];
	xor.b32  	%r944, %r944, %r905;
	ld.global.u32 	%r906, [%rd9+304];
	xor.b32  	%r1127, %r1127, %r906;
	ld.global.u32 	%r907, [%rd9+308];
	xor.b32  	%r1126, %r1126, %r907;
	ld.global.u32 	%r908, [%rd9+312];
	xor.b32  	%r1125, %r1125, %r908;
	ld.global.u32 	%r909, [%rd9+316];
	xor.b32  	%r940, %r940, %r909;
$L__BB13_112:
	add.s32 	%r1123, %r1123, 16;
	setp.ne.s32 	%p61, %r1123, 32;
	@%p61 bra 	$L__BB13_80;
	mad.lo.s32 	%r910, %r1117, -31, %r367;
	add.s32 	%r1117, %r910, 1;
	setp.ne.s32 	%p62, %r1117, 5;
	@%p62 bra 	$L__BB13_79;
	st.local.u32 	[%rd2+4], %r944;
	st.local.v2.u32 	[%rd2+8], {%r1127, %r1126};
	st.local.v2.u32 	[%rd2+16], {%r1125, %r940};
$L__BB13_115:
	shr.u64 	%rd41, %rd4, 2;
	add.s32 	%r927, %r927, 1;
	setp.gt.u64 	%p63, %rd4, 3;
	@%p63 bra 	$L__BB13_3;
$L__BB13_116:
	ld.param.u64 	%rd40, [_ZN7cuda_nn13sample_kernelEPiPfiiiS0_y_param_5];
	cvta.to.global.u64 	%rd11, %rd40;
	shr.u32 	%r911, %r944, 2;
	xor.b32  	%r912, %r911, %r944;
	shl.b32 	%r913, %r940, 4;
	shl.b32 	%r914, %r912, 1;
	xor.b32  	%r915, %r914, %r913;
	xor.b32  	%r916, %r915, %r912;
	xor.b32  	%r917, %r916, %r940;
	add.s32 	%r918, %r2, %r917;
	add.s32 	%r919, %r918, 362437;
	cvt.rn.f32.u32 	%f4, %r919;
	fma.rn.f32 	%f1, %f4, 0f2F800000, 0f2F000000;
	setp.lt.s32 	%p64, %r544, 1;
	@%p64 bra 	$L__BB13_121;
	ld.param.u64 	%rd39, [_ZN7cuda_nn13sample_kernelEPiPfiiiS0_y_param_1];
	cvta.to.global.u64 	%rd12, %rd39;
	mov.f32 	%f7, 0f00000000;
	mov.b32 	%r1208, 0;
	bra.uni 	$L__BB13_119;
$L__BB13_118:
	add.s32 	%r1208, %r1208, 1;
	setp.eq.s32 	%p66, %r1208, %r544;
	@%p66 bra 	$L__BB13_121;
$L__BB13_119:
	mad.lo.s32 	%r543, %r1208, %r545, %r1;
	mul.wide.s32 	%rd29, %r543, 4;
	add.s64 	%rd30, %rd12, %rd29;
	ld.global.f32 	%f6, [%rd30];
	add.f32 	%f7, %f7, %f6;
	setp.leu.f32 	%p65, %f7, %f1;
	@%p65 bra 	$L__BB13_118;
	add.s64 	%rd36, %rd1, %rd29;
	ld.global.u32 	%r924, [%rd36];
	shl.b64 	%rd37, %rd3, 2;
	add.s64 	%rd38, %rd11, %rd37;
	st.global.u32 	[%rd38], %r924;
	bra.uni 	$L__BB13_122;
$L__BB13_121:
	add.s32 	%r921, %r544, -1;
	mad.lo.s32 	%r922, %r921, %r545, %r1;
	mul.wide.s32 	%rd31, %r922, 4;
	add.s64 	%rd32, %rd1, %rd31;
	ld.global.u32 	%r923, [%rd32];
	shl.b64 	%rd33, %rd3, 2;
	add.s64 	%rd34, %rd11, %rd33;
	st.global.u32 	[%rd34], %r923;
$L__BB13_122:
	ret;

}


// ===== COMPILED SASS (sm_100) =====

	.target	sm_100

	.elftype	@"ET_EXEC"


//--------------------- .note.nv.tkinfo           --------------------------
	.section	.note.nv.tkinfo,"",@"SHT_NOTE"
	.sectionflags	@"SHF_NOTE_NV_TKINFO"
	.tkinfo
        /*0018*/ 	.word	0x00000002
        /*0030*/ 	.string	""
        /*0030*/ 	.string	"ptxas"
        /*0030*/ 	.string	"Cuda compilation tools, release 13.0, V13.0.88"
        /*0030*/ 	.string	"Build cuda_13.0.r13.0/compiler.36424714_0"
        /*0030*/ 	.string	"-arch sm_100 -m 64 "



//--------------------- .note.nv.cuinfo           --------------------------
	.section	.note.nv.cuinfo,"",@"SHT_NOTE"
	.sectionflags	@"SHF_NOTE_NV_CUINFO"
        /*0018*/ 	.short	0x0002
        /*001a*/ 	.short	0x0064
        /*001c*/ 	.short	0x0082
	.zero		2


//--------------------- .nv.info                  --------------------------
	.section	.nv.info,"",@"SHT_CUDA_INFO"
	.align	4


	//----- nvinfo : EIATTR_REGCOUNT
	.align		4
        /*0000*/ 	.byte	0x04, 0x2f
        /*0002*/ 	.short	(.L_55 - .L_54)
	.align		4
.L_54:
        /*0004*/ 	.word	index@(_ZN3cub18CUB_300001_SM_10006detail11EmptyKernelIvEEvv)
        /*0008*/ 	.word	0x00000004


	//----- nvinfo : EIATTR_FRAME_SIZE
	.align		4
.L_55:
        /*000c*/ 	.byte	0x04, 0x11
        /*000e*/ 	.short	(.L_57 - .L_56)
	.align		4
.L_56:
        /*0010*/ 	.word	index@(_ZN3cub18CUB_300001_SM_10006detail11EmptyKernelIvEEvv)
        /*0014*/ 	.word	0x00000000


	//----- nvinfo : EIATTR_REGCOUNT
	.align		4
.L_57:
        /*0018*/ 	.byte	0x04, 0x2f
        /*001a*/ 	.short	(.L_59 - .L_58)
	.align		4
.L_58:
        /*001c*/ 	.word	index@(_ZN10cuda_utils25create_causal_mask_kernelEiPb)
        /*0020*/ 	.word	0x00000008


	//----- nvinfo : EIATTR_FRAME_SIZE
	.align		4
.L_59:
        /*0024*/ 	.byte	0x04, 0x11
        /*0026*/ 	.short	(.L_61 - .L_60)
	.align		4
.L_60:
        /*0028*/ 	.word	index@(_ZN10cuda_utils25create_causal_mask_kernelEiPb)
        /*002c*/ 	.word	0x00000000


	//----- nvinfo : EIATTR_REGCOUNT
	.align		4
.L_61:
        /*0030*/ 	.byte	0x04, 0x2f
        /*0032*/ 	.short	(.L_63 - .L_62)
	.align		4
.L_62:
        /*0034*/ 	.word	index@(_ZN10cuda_utils24index_causal_mask_kernelEPKiiiPb)
        /*0038*/ 	.word	0x0000000a


	//----- nvinfo : EIATTR_FRAME_SIZE
	.align		4
.L_63:
        /*003c*/ 	.byte	0x04, 0x11
        /*003e*/ 	.short	(.L_65 - .L_64)
	.align		4
.L_64:
        /*0040*/ 	.word	index@(_ZN10cuda_utils24index_causal_mask_kernelEPKiiiPb)
        /*0044*/ 	.word	0x00000000


	//----- nvinfo : EIATTR_REGCOUNT
	.align		4
.L_65:
        /*0048*/ 	.byte	0x04, 0x2f
        /*004a*/ 	.short	(.L_67 - .L_66)
	.align		4
.L_66:
        /*004c*/ 	.word	index@(_ZN10cuda_utils25compute_topk_probs_kernelEPfPiiiiS0_)
        /*0050*/ 	.word	0x00000030


	//----- nvinfo : EIATTR_FRAME_SIZE
	.align		4
.L_67:
        /*0054*/ 	.byte	0x04, 0x11
        /*0056*/ 	.short	(.L_69 - .L_68)
	.align		4
.L_68:
        /*0058*/ 	.word	index@($__internal_4_$__cuda_sm3x_div_rn_noftz_f32_slowpath)
        /*005c*/ 	.word	0x00000000


	//----- nvinfo : EIATTR_FRAME_SIZE
	.align		4
.L_69:
        /*0060*/ 	.byte	0x04, 0x11
        /*0062*/ 	.short	(.L_71 - .L_70)
	.align		4
.L_70:
        /*0064*/ 	.word	index@(_ZN10cuda_utils25compute_topk_probs_kernelEPfPiiiiS0_)
        /*0068*/ 	.word	0x00000000


	//----- nvinfo : EIATTR_REGCOUNT
	.align		4
.L_71:
        /*006c*/ 	.byte	0x04, 0x2f
        /*006e*/ 	.short	(.L_73 - .L_72)
	.align		4
.L_72:
        /*0070*/ 	.word	index@(_ZN10cuda_utils11gelu_kernelEPfi)
        /*0074*/ 	.word	0x0000000d


	//----- nvinfo : EIATTR_FRAME_SIZE
	.align		4
.L_73:
        /*0078*/ 	.byte	0x04, 0x11
        /*007a*/ 	.short	(.L_75 - .L_74)
	.align		4
.L_74:
        /*007c*/ 	.word	index@(_ZN10cuda_utils11gelu_kernelEPfi)
        /*0080*/ 	.word	0x00000000


	//----- nvinfo : EIATTR_REGCOUNT
	.align		4
.L_75:
        /*0084*/ 	.byte	0x04, 0x2f
        /*0086*/ 	.short	(.L_77 - .L_76)
	.align		4
.L_76:
        /*0088*/ 	.word	index@(_ZN10cuda_utils10add_kernelEPKfS1_Pfi)
        /*008c*/ 	.word	0x0000000c


	//----- nvinfo : EIATTR_FRAME_SIZE
	.align		4
.L_77:
        /*0090*/ 	.byte	0x04, 0x11
        /*0092*/ 	.short	(.L_79 - .L_78)
	.align		4
.L_78:
        /*0094*/ 	.word	index@(_ZN10cuda_utils10add_kernelEPKfS1_Pfi)
        /*0098*/ 	.word	0x00000000


	//----- nvinfo : EIATTR_REGCOUNT
	.align		4
.L_79:
        /*009c*/ 	.byte	0x04, 0x2f
        /*009e*/ 	.short	(.L_81 - .L_80)
	.align		4
.L_80:
        /*00a0*/ 	.word	index@(_ZN7cuda_nn24embedding_forward_kernelEPKiiiiPKfPf)
        /*00a4*/ 	.word	0x0000001a


	//----- nvinfo : EIATTR_FRAME_SIZE
	.align		4
.L_81:
        /*00a8*/ 	.byte	0x04, 0x11
        /*00aa*/ 	.short	(.L_83 - .L_82)
	.align		4
.L_82:
        /*00ac*/ 	.word	index@(_ZN7cuda_nn24embedding_forward_kernelEPKiiiiPKfPf)
        /*00b0*/ 	.word	0x00000000


	//----- nvinfo : EIATTR_REGCOUNT
	.align		4
.L_83:
        /*00b4*/ 	.byte	0x04, 0x2f
        /*00b6*/ 	.short	(.L_85 - .L_84)
	.align		4
.L_84:
        /*00b8*/ 	.word	index@(_ZN7cuda_nn15add_bias_kernelEPfPKfii)
        /*00bc*/ 	.word	0x0000000c


	//----- nvinfo : EIATTR_FRAME_SIZE
	.align		4
.L_85:
        /*00c0*/ 	.byte	0x04, 0x11
        /*00c2*/ 	.short	(.L_87 - .L_86)
	.align		4
.L_86:
        /*00c4*/ 	.word	index@(_ZN7cuda_nn15add_bias_kernelEPfPKfii)
        /*00c8*/ 	.word	0x00000000


	//----- nvinfo : EIATTR_REGCOUNT
	.align		4
.L_87:
        /*00cc*/ 	.byte	0x04, 0x2f
        /*00ce*/ 	.short	(.L_89 - .L_88)
	.align		4
.L_88:
        /*00d0*/ 	.word	index@(_ZN7cuda_nn17layer_norm_kernelEPKfS1_S1_Pfiiif)
        /*00d4*/ 	.word	0x0000001e


	//----- nvinfo : EIATTR_FRAME_SIZE
	.align		4
.L_89:
        /*00d8*/ 	.byte	0x04, 0x11
        /*00da*/ 	.short	(.L_91 - .L_90)
	.align		4
.L_90:
        /*00dc*/ 	.word	index@($__internal_3_$__cuda_sm3x_div_rn_noftz_f32_slowpath)
        /*00e0*/ 	.word	0x00000000


	//----- nvinfo : EIATTR_FRAME_SIZE
	.align		4
.L_91:
        /*00e4*/ 	.byte	0x04, 0x11
        /*00e6*/ 	.short	(.L_93 - .L_92)
	.align		4
.L_92:
        /*00e8*/ 	.word	index@($__internal_2_$__cuda_sm20_sqrt_rn_f32_slowpath)
        /*00ec*/ 	.word	0x00000000


	//----- nvinfo : EIATTR_FRAME_SIZE
	.align		4
.L_93:
        /*00f0*/ 	.byte	0x04, 0x11
        /*00f2*/ 	.short	(.L_95 - .L_94)
	.align		4
.L_94:
        /*00f4*/ 	.word	index@($__internal_1_$__cuda_sm20_rcp_rn_f32_slowpath)
        /*00f8*/ 	.word	0x00000000


	//----- nvinfo : EIATTR_FRAME_SIZE
	.align		4
.L_95:
        /*00fc*/ 	.byte	0x04, 0x11
        /*00fe*/ 	.short	(.L_97 - .L_96)
	.align		4
.L_96:
        /*0100*/ 	.word	index@(_ZN7cuda_nn17layer_norm_kernelEPKfS1_S1_Pfiiif)
        /*0104*/ 	.word	0x00000000


	//----- nvinfo : EIATTR_REGCOUNT
	.align		4
.L_97:
        /*0108*/ 	.byte	0x04, 0x2f
        /*010a*/ 	.short	(.L_99 - .L_98)
	.align		4
.L_98:
        /*010c*/ 	.word	index@(_ZN7cuda_nn23reshape_to_heads_kernelEPKfPfiiii)
        /*0110*/ 	.word	0x0000001a


	//----- nvinfo : EIATTR_FRAME_SIZE
	.align		4
.L_99:
        /*0114*/ 	.byte	0x04, 0x11
        /*0116*/ 	.short	(.L_101 - .L_100)
	.align		4
.L_100:
        /*0118*/ 	.word	index@(_ZN7cuda_nn23reshape_to_heads_kernelEPKfPfiiii)
        /*011c*/ 	.word	0x00000000


	//----- nvinfo : EIATTR_REGCOUNT
	.align		4
.L_101:
        /*0120*/ 	.byte	0x04, 0x2f
        /*0122*/ 	.short	(.L_103 - .L_102)
	.align		4
.L_102:
        /*0124*/ 	.word	index@(_ZN7cuda_nn25reshape_from_heads_kernelEPKfPfiiii)
        /*0128*/ 	.word	0x0000001a


	//----- nvinfo : EIATTR_FRAME_SIZE
	.align		4
.L_103:
        /*012c*/ 	.byte	0x04, 0x11
        /*012e*/ 	.short	(.L_105 - .L_104)
	.align		4
.L_104:
        /*0130*/ 	.word	index@(_ZN7cuda_nn25reshape_from_heads_kernelEPKfPfiiii)
        /*0134*/ 	.word	0x00000000


	//----- nvinfo : EIATTR_REGCOUNT
	.align		4
.L_105:
        /*0138*/ 	.byte	0x04, 0x2f
        /*013a*/ 	.short	(.L_107 - .L_106)
	.align		4
.L_106:
        /*013c*/ 	.word	index@(_ZN7cuda_nn21masked_softmax_kernelEPKfPfiiiPKbi)
        /*0140*/ 	.word	0x0000001e


	//----- nvinfo : EIATTR_FRAME_SIZE
	.align		4
.L_107:
        /*0144*/ 	.byte	0x04, 0x11
        /*0146*/ 	.short	(.L_109 - .L_108)
	.align		4
.L_108:
        /*0148*/ 	.word	index@($__internal_0_$__cuda_sm3x_div_rn_noftz_f32_slowpath)
        /*014c*/ 	.word	0x00000000


	//----- nvinfo : EIATTR_FRAME_SIZE
	.align		4
.L_109:
        /*0150*/ 	.byte	0x04, 0x11
        /*0152*/ 	.short	(.L_111 - .L_110)
	.align		4
.L_110:
        /*0154*/ 	.word	index@(_ZN7cuda_nn21masked_softmax_kernelEPKfPfiiiPKbi)
        /*0158*/ 	.word	0x00000000


	//----- nvinfo : EIATTR_REGCOUNT
	.align		4
.L_111:
        /*015c*/ 	.byte	0x04, 0x2f
        /*015e*/ 	.short	(.L_113 - .L_112)
	.align		4
.L_112:
        /*0160*/ 	.word	index@(_ZN7cuda_nn16transpose_kernelEPKfPfii)
        /*0164*/ 	.word	0x00000012


	//----- nvinfo : EIATTR_FRAME_SIZE
	.align		4
.L_113:
        /*0168*/ 	.byte	0x04, 0x11
        /*016a*/ 	.short	(.L_115 - .L_114)
	.align		4
.L_114:
        /*016c*/ 	.word	index@(_ZN7cuda_nn16transpose_kernelEPKfPfii)
        /*0170*/ 	.word	0x00000000


	//----- nvinfo : EIATTR_REGCOUNT
	.align		4
.L_115:
        /*0174*/ 	.byte	0x04, 0x2f
        /*0176*/ 	.short	(.L_117 - .L_116)
	.align		4
.L_116:
        /*0178*/ 	.word	index@(_ZN7cuda_nn13sample_kernelEPiPfiiiS0_y)
        /*017c*/ 	.word	0x0000001f


	//----- nvinfo : EIATTR_FRAME_SIZE
	.align		4
.L_117:
        /*0180*/ 	.byte	0x04, 0x11
        /*0182*/ 	.short	(.L_119 - .L_118)
	.align		4
.L_118:
        /*0184*/ 	.word	index@(_ZN7cuda_nn13sample_kernelEPiPfiiiS0_y)
        /*0188*/ 	.word	0x00000030


	//----- nvinfo : EIATTR_MIN_STACK_SIZE
	.align		4
.L_119:
        /*018c*/ 	.byte	0x04, 0x12
        /*018e*/ 	.short	(.L_121 - .L_120)
	.align		4
.L_120:
        /*0190*/ 	.word	index@(_ZN7cuda_nn13sample_kernelEPiPfiiiS0_y)
        /*0194*/ 	.word	0x00000030


	//----- nvinfo : EIATTR_MIN_STACK_SIZE
	.align		4
.L_121:
        /*0198*/ 	.byte	0x04, 0x12
        /*019a*/ 	.short	(.L_123 - .L_122)
	.align		4
.L_122:
        /*019c*/ 	.word	index@(_ZN7cuda_nn16transpose_kernelEPKfPfii)
        /*01a0*/ 	.word	0x00000000


	//----- nvinfo : EIATTR_MIN_STACK_SIZE
	.align		4
.L_123:
        /*01a4*/ 	.byte	0x04, 0x12
        /*01a6*/ 	.short	(.L_125 - .L_124)
	.align		4
.L_124:
        /*01a8*/ 	.word	index@(_ZN7cuda_nn21masked_softmax_kernelEPKfPfiiiPKbi)
        /*01ac*/ 	.word	0x00000000


	//----- nvinfo : EIATTR_MIN_STACK_SIZE
	.align		4
.L_125:
        /*01b0*/ 	.byte	0x04, 0x12
        /*01b2*/ 	.short	(.L_127 - .L_126)
	.align		4
.L_126:
        /*01b4*/ 	.word	index@(_ZN7cuda_nn25reshape_from_heads_kernelEPKfPfiiii)
        /*01b8*/ 	.word	0x00000000


	//----- nvinfo : EIATTR_MIN_STACK_SIZE
	.align		4
.L_127:
        /*01bc*/ 	.byte	0x04, 0x12
        /*01be*/ 	.short	(.L_129 - .L_128)
	.align		4
.L_128:
        /*01c0*/ 	.word	index@(_ZN7cuda_nn23reshape_to_heads_kernelEPKfPfiiii)
        /*01c4*/ 	.word	0x00000000


	//----- nvinfo : EIATTR_MIN_STACK_SIZE
	.align		4
.L_129:
        /*01c8*/ 	.byte	0x04, 0x12
        /*01ca*/ 	.short	(.L_131 - .L_130)
	.align		4
.L_130:
        /*01cc*/ 	.word	index@(_ZN7cuda_nn17layer_norm_kernelEPKfS1_S1_Pfiiif)
        /*01d0*/ 	.word	0x00000000


	//----- nvinfo : EIATTR_MIN_STACK_SIZE
	.align		4
.L_131:
        /*01d4*/ 	.byte	0x04, 0x12
        /*01d6*/ 	.short	(.L_133 - .L_132)
	.align		4
.L_132:
        /*01d8*/ 	.word	index@(_ZN7cuda_nn15add_bias_kernelEPfPKfii)
        /*01dc*/ 	.word	0x00000000


	//----- nvinfo : EIATTR_MIN_STACK_SIZE
	.align		4
.L_133:
        /*01e0*/ 	.byte	0x04, 0x12
        /*01e2*/ 	.short	(.L_135 - .L_134)
	.align		4
.L_134:
        /*01e4*/ 	.word	index@(_ZN7cuda_nn24embedding_forward_kernelEPKiiiiPKfPf)
        /*01e8*/ 	.word	0x00000000


	//----- nvinfo : EIATTR_MIN_STACK_SIZE
	.align		4
.L_135:
        /*01ec*/ 	.byte	0x04, 0x12
        /*01ee*/ 	.short	(.L_137 - .L_136)
	.align		4
.L_136:
        /*01f0*/ 	.word	index@(_ZN10cuda_utils10add_kernelEPKfS1_Pfi)
        /*01f4*/ 	.word	0x00000000


	//----- nvinfo : EIATTR_MIN_STACK_SIZE
	.align		4
.L_137:
        /*01f8*/ 	.byte	0x04, 0x12
        /*01fa*/ 	.short	(.L_139 - .L_138)
	.align		4
.L_138:
        /*01fc*/ 	.word	index@(_ZN10cuda_utils11gelu_kernelEPfi)
        /*0200*/ 	.word	0x00000000


	//----- nvinfo : EIATTR_MIN_STACK_SIZE
	.align		4
.L_139:
        /*0204*/ 	.byte	0x04, 0x12
        /*0206*/ 	.short	(.L_141 - .L_140)
	.align		4
.L_140:
        /*0208*/ 	.word	index@(_ZN10cuda_utils25compute_topk_probs_kernelEPfPiiiiS0_)
        /*020c*/ 	.word	0x00000000


	//----- nvinfo : EIATTR_MIN_STACK_SIZE
	.align		4
.L_141:
        /*0210*/ 	.byte	0x04, 0x12
        /*0212*/ 	.short	(.L_143 - .L_142)
	.align		4
.L_142:
        /*0214*/ 	.word	index@(_ZN10cuda_utils24index_causal_mask_kernelEPKiiiPb)
        /*0218*/ 	.word	0x00000000


	//----- nvinfo : EIATTR_MIN_STACK_SIZE
	.align		4
.L_143:
        /*021c*/ 	.byte	0x04, 0x12
        /*021e*/ 	.short	(.L_145 - .L_144)
	.align		4
.L_144:
        /*0220*/ 	.word	index@(_ZN10cuda_utils25create_causal_mask_kernelEiPb)
        /*0224*/ 	.word	0x00000000


	//----- nvinfo : EIATTR_MIN_STACK_SIZE
	.align		4
.L_145:
        /*0228*/ 	.byte	0x04, 0x12
        /*022a*/ 	.short	(.L_147 - .L_146)
	.align		4
.L_146:
        /*022c*/ 	.word	index@(_ZN3cub18CUB_300001_SM_10006detail11EmptyKernelIvEEvv)
        /*0230*/ 	.word	0x00000000
.L_147:


//--------------------- .nv.compat                --------------------------
	.section	.nv.compat,"",@"SHT_CUDA_COMPAT_INFO"
	.align	4
        /*0000*/ 	.byte	0x02, 0x09, 0x00, 0x00, 0x02, 0x02, 0x01, 0x00, 0x02, 0x05, 0x05, 0x00, 0x03, 0x07, 0x01, 0x01
        /*0010*/ 	.byte	0x02, 0x03, 0x00, 0x00, 0x02, 0x06, 0x01, 0x00, 0x04, 0x0b, 0x08, 0x00, 0x01, 0x00, 0x00, 0x00
        /*0020*/ 	.byte	0x00, 0x00, 0x00, 0x00


//--------------------- .nv.info._ZN7cuda_nn13sample_kernelEPiPfiiiS0_y --------------------------
	.section	.nv.info._ZN7cuda_nn13sample_kernelEPiPfiiiS0_y,"",@"SHT_CUDA_INFO"
	.sectionflags	@""
	.align	4


	//----- nvinfo : EIATTR_CUDA_API_VERSION
	.align		4
        /*0000*/ 	.byte	0x04, 0x37
        /*0002*/ 	.short	(.L_149 - .L_148)
.L_148:
        /*0004*/ 	.word	0x00000082


	//----- nvinfo : EIATTR_KPARAM_INFO
	.align		4
.L_149:
        /*0008*/ 	.byte	0x04, 0x17
        /*000a*/ 	.short	(.L_151 - .L_150)
.L_150:
        /*000c*/ 	.word	0x00000000
        /*0010*/ 	.short	0x0006
        /*0012*/ 	.short	0x0028
        /*0014*/ 	.byte	0x00, 0xf0, 0x21, 0x00


	//----- nvinfo : EIATTR_KPARAM_INFO
	.align		4
.L_151:
        /*0018*/ 	.byte	0x04, 0x17
        /*001a*/ 	.short	(.L_153 - .L_152)
.L_152:
        /*001c*/ 	.word	0x00000000
        /*0020*/ 	.short	0x0005
        /*0022*/ 	.short	0x0020
        /*0024*/ 	.byte	0x00, 0xf5, 0x21, 0x00


	//----- nvinfo : EIATTR_KPARAM_INFO
	.align		4
.L_153:
        /*0028*/ 	.byte	0x04, 0x17
        /*002a*/ 	.short	(.L_155 - .L_154)
.L_154:
        /*002c*/ 	.word	0x00000000
        /*0030*/ 	.short	0x0004
        /*0032*/ 	.short	0x0018
        /*0034*/ 	.byte	0x00, 0xf0, 0x11, 0x00


	//----- nvinfo : EIATTR_KPARAM_INFO
	.align		4
.L_155:
        /*0038*/ 	.byte	0x04, 0x17
        /*003a*/ 	.short	(.L_157 - .L_156)
.L_156:
        /*003c*/ 	.word	0x00000000
        /*0040*/ 	.short	0x0003
        /*0042*/ 	.short	0x0014
        /*0044*/ 	.byte	0x00, 0xf0, 0x11, 0x00


	//----- nvinfo : EIATTR_KPARAM_INFO
	.align		4
.L_157:
        /*0048*/ 	.byte	0x04, 0x17
        /*004a*/ 	.short	(.L_159 - .L_158)
.L_158:
        /*004c*/ 	.word	0x00000000
        /*0050*/ 	.short	0x0002
        /*0052*/ 	.short	0x0010
        /*0054*/ 	.byte	0x00, 0xf0, 0x11, 0x00


	//----- nvinfo : EIATTR_KPARAM_INFO
	.align		4
.L_159:
        /*0058*/ 	.byte	0x04, 0x17
        /*005a*/ 	.short	(.L_161 - .L_160)
.L_160:
        /*005c*/ 	.word	0x00000000
        /*0060*/ 	.short	0x0001
        /*0062*/ 	.short	0x0008
        /*0064*/ 	.byte	0x00, 0xf5, 0x21, 0x00


	//----- nvinfo : EIATTR_KPARAM_INFO
	.align		4
.L_161:
        /*0068*/ 	.byte	0x04, 0x17
        /*006a*/ 	.short	(.L_163 - .L_162)
.L_162:
        /*006c*/ 	.word	0x00000000
        /*0070*/ 	.short	0x0000
        /*0072*/ 	.short	0x0000
        /*0074*/ 	.byte	0x00, 0xf5, 0x21, 0x00


	//----- nvinfo : EIATTR_SPARSE_MMA_MASK
	.align		4
.L_163:
        /*0078*/ 	.byte	0x03, 0x50
        /*007a*/ 	.short	0x0000


	//----- nvinfo : EIATTR_MAXREG_COUNT
	.align		4
        /*007c*/ 	.byte	0x03, 0x1b
        /*007e*/ 	.short	0x00ff


	//----- nvinfo : EIATTR_MERCURY_ISA_VERSION
	.align		4
        /*0080*/ 	.byte	0x03, 0x5f
        /*0082*/ 	.short	0x0101


	//----- nvinfo : EIATTR_VRC_CTA_INIT_COUNT
	.align		4
        /*0084*/ 	.byte	0x02, 0x4a
	.zero		1
	.zero		1


	//----- nvinfo : EIATTR_EXIT_INSTR_OFFSETS
	.align		4
        /*0088*/ 	.byte	0x04, 0x1c
        /*008a*/ 	.short	(.L_165 - .L_164)


	//   ....[0]....
.L_164:
        /*008c*/ 	.word	0x00000080


	//   ....[1]....
        /*0090*/ 	.word	0x000029b0


	//   ....[2]....
        /*0094*/ 	.word	0x00002a30


	//----- nvinfo : EIATTR_CRS_STACK_SIZE
	.align		4
.L_165:
        /*0098*/ 	.byte	0x04, 0x1e
        /*009a*/ 	.short	(.L_167 - .L_166)
.L_166:
        /*009c*/ 	.word	0x00000000


	//----- nvinfo : EIATTR_CBANK_PARAM_SIZE
	.align		4
.L_167:
        /*00a0*/ 	.byte	0x03, 0x19
        /*00a2*/ 	.short	0x0030


	//----- nvinfo : EIATTR_PARAM_CBANK
	.align		4
        /*00a4*/ 	.byte	0x04, 0x0a
        /*00a6*/ 	.short	(.L_169 - .L_168)
	.align		4
.L_168:
        /*00a8*/ 	.word	index@(.nv.constant0._ZN7cuda_nn13sample_kernelEPiPfiiiS0_y)
        /*00ac*/ 	.short	0x0380
        /*00ae*/ 	.short	0x0030


	//----- nvinfo : EIATTR_SW_WAR
	.align		4
.L_169:
        /*00b0*/ 	.byte	0x04, 0x36
        /*00b2*/ 	.short	(.L_171 - .L_170)
.L_170:
        /*00b4*/ 	.word	0x00000008
.L_171:


//--------------------- .nv.info._ZN7cuda_nn16transpose_kernelEPKfPfii --------------------------
	.section	.nv.info._ZN7cuda_nn16transpose_kernelEPKfPfii,"",@"SHT_CUDA_INFO"
	.sectionflags	@""
	.align	4


	//----- nvinfo : EIATTR_CUDA_API_VERSION
	.align		4
        /*0000*/ 	.byte	0x04, 0x37
        /*0002*/ 	.short	(.L_173 - .L_172)
.L_172:
        /*0004*/ 	.word	0x00000082


	//----- nvinfo : EIATTR_KPARAM_INFO
	.align		4
.L_173:
        /*0008*/ 	.byte	0x04, 0x17
        /*000a*/ 	.short	(.L_175 - .L_174)
.L_174:
        /*000c*/ 	.word	0x00000000
        /*0010*/ 	.short	0x0003
        /*0012*/ 	.short	0x0014
        /*0014*/ 	.byte	0x00, 0xf0, 0x11, 0x00


	//----- nvinfo : EIATTR_KPARAM_INFO
	.align		4
.L_175:
        /*0018*/ 	.byte	0x04, 0x17
        /*001a*/ 	.short	(.L_177 - .L_176)
.L_176:
        /*001c*/ 	.word	0x00000000
        /*0020*/ 	.short	0x0002
        /*0022*/ 	.short	0x0010
        /*0024*/ 	.byte	0x00, 0xf0, 0x11, 0x00


	//----- nvinfo : EIATTR_KPARAM_INFO
	.align		4
.L_177:
        /*0028*/ 	.byte	0x04, 0x17
        /*002a*/ 	.short	(.L_179 - .L_178)
.L_178:
        /*002c*/ 	.word	0x00000000
        /*0030*/ 	.short	0x0001
        /*0032*/ 	.short	0x0008
        /*0034*/ 	.byte	0x00, 0xf5, 0x21, 0x00


	//----- nvinfo : EIATTR_KPARAM_INFO
	.align		4
.L_179:
        /*0038*/ 	.byte	0x04, 0x17
        /*003a*/ 	.short	(.L_181 - .L_180)
.L_180:
        /*003c*/ 	.word	0x00000000
        /*0040*/ 	.short	0x0000
        /*0042*/ 	.short	0x0000
        /*0044*/ 	.byte	0x00, 0xf5, 0x21, 0x00


	//----- nvinfo : EIATTR_SPARSE_MMA_MASK
	.align		4
.L_181:
        /*0048*/ 	.byte	0x03, 0x50
        /*004a*/ 	.short	0x0000


	//----- nvinfo : EIATTR_MAXREG_COUNT
	.align		4
        /*004c*/ 	.byte	0x03, 0x1b
        /*004e*/ 	.short	0x00ff


	//----- nvinfo : EIATTR_MERCURY_ISA_VERSION
	.align		4
        /*0050*/ 	.byte	0x03, 0x5f
        /*0052*/ 	.short	0x0101


	//----- nvinfo : EIATTR_VRC_CTA_INIT_COUNT
	.align		4
        /*0054*/ 	.byte	0x02, 0x4a
	.zero		1
	.zero		1


	//----- nvinfo : EIATTR_EXIT_INSTR_OFFSETS
	.align		4
        /*0058*/ 	.byte	0x04, 0x1c
        /*005a*/ 	.short	(.L_183 - .L_182)


	//   ....[0]....
.L_182:
        /*005c*/ 	.word	0x00000080


	//   ....[1]....
        /*0060*/ 	.word	0x000002a0


	//----- nvinfo : EIATTR_CBANK_PARAM_SIZE
	.align		4
.L_183:
        /*0064*/ 	.byte	0x03, 0x19
        /*0066*/ 	.short	0x0018


	//----- nvinfo : EIATTR_PARAM_CBANK
	.align		4
        /*0068*/ 	.byte	0x04, 0x0a
        /*006a*/ 	.short	(.L_185 - .L_184)
	.align		4
.L_184:
        /*006c*/ 	.word	index@(.nv.constant0._ZN7cuda_nn16transpose_kernelEPKfPfii)
        /*0070*/ 	.short	0x0380
        /*0072*/ 	.short	0x0018


	//----- nvinfo : EIATTR_SW_WAR
	.align		4
.L_185:
        /*0074*/ 	.byte	0x04, 0x36
        /*0076*/ 	.short	(.L_187 - .L_186)
.L_186:
        /*0078*/ 	.word	0x00000008
.L_187:


//--------------------- .nv.info._ZN7cuda_nn21masked_softmax_kernelEPKfPfiiiPKbi --------------------------
	.section	.nv.info._ZN7cuda_nn21masked_softmax_kernelEPKfPfiiiPKbi,"",@"SHT_CUDA_INFO"
	.sectionflags	@""
	.align	4


	//----- nvinfo : EIATTR_CUDA_API_VERSION
	.align		4
        /*0000*/ 	.byte	0x04, 0x37
        /*0002*/ 	.short	(.L_189 - .L_188)
.L_188:
        /*0004*/ 	.word	0x00000082


	//----- nvinfo : EIATTR_KPARAM_INFO
	.align		4
.L_189:
        /*0008*/ 	.byte	0x04, 0x17
        /*000a*/ 	.short	(.L_191 - .L_190)
.L_190:
        /*000c*/ 	.word	0x00000000
        /*0010*/ 	.short	0x0006
        /*0012*/ 	.short	0x0028
        /*0014*/ 	.byte	0x00, 0xf0, 0x11, 0x00


	//----- nvinfo : EIATTR_KPARAM_INFO
	.align		4
.L_191:
        /*0018*/ 	.byte	0x04, 0x17
        /*001a*/ 	.short	(.L_193 - .L_192)
.L_192:
        /*001c*/ 	.word	0x00000000
        /*0020*/ 	.short	0x0005
        /*0022*/ 	.short	0x0020
        /*0024*/ 	.byte	0x00, 0xf5, 0x21, 0x00


	//----- nvinfo : EIATTR_KPARAM_INFO
	.align		4
.L_193:
        /*0028*/ 	.byte	0x04, 0x17
        /*002a*/ 	.short	(.L_195 - .L_194)
.L_194:
        /*002c*/ 	.word	0x00000000
        /*0030*/ 	.short	0x0004
        /*0032*/ 	.short	0x0018
        /*0034*/ 	.byte	0x00, 0xf0, 0x11, 0x00


	//----- nvinfo : EIATTR_KPARAM_INFO
	.align		4
.L_195:
        /*0038*/ 	.byte	0x04, 0x17
        /*003a*/ 	.short	(.L_197 - .L_196)
.L_196:
        /*003c*/ 	.word	0x00000000
        /*0040*/ 	.short	0x0003
        /*0042*/ 	.short	0x0014
        /*0044*/ 	.byte	0x00, 0xf0, 0x11, 0x00


	//----- nvinfo : EIATTR_KPARAM_INFO
	.align		4
.L_197:
        /*0048*/ 	.byte	0x04, 0x17
        /*004a*/ 	.short	(.L_199 - .L_198)
.L_198:
        /*004c*/ 	.word	0x00000000
        /*0050*/ 	.short	0x0002
        /*0052*/ 	.short	0x0010
        /*0054*/ 	.byte	0x00, 0xf0, 0x11, 0x00


	//----- nvinfo : EIATTR_KPARAM_INFO
	.align		4
.L_199:
        /*0058*/ 	.byte	0x04, 0x17
        /*005a*/ 	.short	(.L_201 - .L_200)
.L_200:
        /*005c*/ 	.word	0x00000000
        /*0060*/ 	.short	0x0001
        /*0062*/ 	.short	0x0008
        /*0064*/ 	.byte	0x00, 0xf5, 0x21, 0x00


	//----- nvinfo : EIATTR_KPARAM_INFO
	.align		4
.L_201:
        /*0068*/ 	.byte	0x04, 0x17
        /*006a*/ 	.short	(.L_203 - .L_202)
.L_202:
        /*006c*/ 	.word	0x00000000
        /*0070*/ 	.short	0x0000
        /*0072*/ 	.short	0x0000
        /*0074*/ 	.byte	0x00, 0xf5, 0x21, 0x00


	//----- nvinfo : EIATTR_SPARSE_MMA_MASK
	.align		4
.L_203:
        /*0078*/ 	.byte	0x03, 0x50
        /*007a*/ 	.short	0x0000


	//----- nvinfo : EIATTR_MAXREG_COUNT
	.align		4
        /*007c*/ 	.byte	0x03, 0x1b
        /*007e*/ 	.short	0x00ff


	//----- nvinfo : EIATTR_MERCURY_ISA_VERSION
	.align		4
        /*0080*/ 	.byte	0x03, 0x5f
        /*0082*/ 	.short	0x0101


	//----- nvinfo : EIATTR_VRC_CTA_INIT_COUNT
	.align		4
        /*0084*/ 	.byte	0x02, 0x4a
	.zero		1
	.zero		1


	//----- nvinfo : EIATTR_EXIT_INSTR_OFFSETS
	.align		4
        /*0088*/ 	.byte	0x04, 0x1c
        /*008a*/ 	.short	(.L_205 - .L_204)


	//   ....[0]....
.L_204:
        /*008c*/ 	.word	0x000000c0


	//   ....[1]....
        /*0090*/ 	.word	0x00003b90


	//   ....[2]....
        /*0094*/ 	.word	0x00004c40


	//   ....[3]....
        /*0098*/ 	.word	0x00005480


	//   ....[4]....
        /*009c*/ 	.word	0x00005900


	//   ....[5]....
        /*00a0*/ 	.word	0x00005ad0


	//----- nvinfo : EIATTR_CRS_STACK_SIZE
	.align		4
.L_205:
        /*00a4*/ 	.byte	0x04, 0x1e
        /*00a6*/ 	.short	(.L_207 - .L_206)
.L_206:
        /*00a8*/ 	.word	0x00000000


	//----- nvinfo : EIATTR_CBANK_PARAM_SIZE
	.align		4
.L_207:
        /*00ac*/ 	.byte	0x03, 0x19
        /*00ae*/ 	.short	0x002c


	//----- nvinfo : EIATTR_PARAM_CBANK
	.align		4
        /*00b0*/ 	.byte	0x04, 0x0a
        /*00b2*/ 	.short	(.L_209 - .L_208)
	.align		4
.L_208:
        /*00b4*/ 	.word	index@(.nv.constant0._ZN7cuda_nn21masked_softmax_kernelEPKfPfiiiPKbi)
        /*00b8*/ 	.short	0x0380
        /*00ba*/ 	.short	0x002c


	//----- nvinfo : EIATTR_SW_WAR
	.align		4
.L_209:
        /*00bc*/ 	.byte	0x04, 0x36
        /*00be*/ 	.short	(.L_211 - .L_210)
.L_210:
        /*00c0*/ 	.word	0x00000008
.L_211:


//--------------------- .nv.info._ZN7cuda_nn25reshape_from_heads_kernelEPKfPfiiii --------------------------
	.section	.nv.info._ZN7cuda_nn25reshape_from_heads_kernelEPKfPfiiii,"",@"SHT_CUDA_INFO"
	.sectionflags	@""
	.align	4


	//----- nvinfo : EIATTR_CUDA_API_VERSION
	.align		4
        /*0000*/ 	.byte	0x04, 0x37
        /*0002*/ 	.short	(.L_213 - .L_212)
.L_212:
        /*0004*/ 	.word	0x00000082


	//----- nvinfo : EIATTR_KPARAM_INFO
	.align		4
.L_213:
        /*0008*/ 	.byte	0x04, 0x17
        /*000a*/ 	.short	(.L_215 - .L_214)
.L_214:
        /*000c*/ 	.word	0x00000000
        /*0010*/ 	.short	0x0005
        /*0012*/ 	.short	0x001c
        /*0014*/ 	.byte	0x00, 0xf0, 0x11, 0x00


	//----- nvinfo : EIATTR_KPARAM_INFO
	.align		4
.L_215:
        /*0018*/ 	.byte	0x04, 0x17
        /*001a*/ 	.short	(.L_217 - .L_216)
.L_216:
        /*001c*/ 	.word	0x00000000
        /*0020*/ 	.short	0x0004
        /*0022*/ 	.short	0x0018
        /*0024*/ 	.byte	0x00, 0xf0, 0x11, 0x00


	//----- nvinfo : EIATTR_KPARAM_INFO
	.align		4
.L_217:
        /*0028*/ 	.byte	0x04, 0x17
        /*002a*/ 	.short	(.L_219 - .L_218)
.L_218:
        /*002c*/ 	.word	0x00000000
        /*0030*/ 	.short	0x0003
        /*0032*/ 	.short	0x0014
        /*0034*/ 	.byte	0x00, 0xf0, 0x11, 0x00


	//----- nvinfo : EIATTR_KPARAM_INFO
	.align		4
.L_219:
        /*0038*/ 	.byte	0x04, 0x17
        /*003a*/ 	.short	(.L_221 - .L_220)
.L_220:
        /*003c*/ 	.word	0x00000000
        /*0040*/ 	.short	0x0002
        /*0042*/ 	.short	0x0010
        /*0044*/ 	.byte	0x00, 0xf0, 0x11, 0x00


	//----- nvinfo : EIATTR_KPARAM_INFO
	.align		4
.L_221:
        /*0048*/ 	.byte	0x04, 0x17
        /*004a*/ 	.short	(.L_223 - .L_222)
.L_222:
        /*004c*/ 	.word	0x00000000
        /*0050*/ 	.short	0x0001
        /*0052*/ 	.short	0x0008
        /*0054*/ 	.byte	0x00, 0xf5, 0x21, 0x00


	//----- nvinfo : EIATTR_KPARAM_INFO
	.align		4
.L_223:
        /*0058*/ 	.byte	0x04, 0x17
        /*005a*/ 	.short	(.L_225 - .L_224)
.L_224:
        /*005c*/ 	.word	0x00000000
        /*0060*/ 	.short	0x0000
        /*0062*/ 	.short	0x0000
        /*0064*/ 	.byte	0x00, 0xf5, 0x21, 0x00


	//----- nvinfo : EIATTR_SPARSE_MMA_MASK
	.align		4
.L_225:
        /*0068*/ 	.byte	0x03, 0x50
        /*006a*/ 	.short	0x0000


	//----- nvinfo : EIATTR_MAXREG_COUNT
	.align		4
        /*006c*/ 	.byte	0x03, 0x1b
        /*006e*/ 	.short	0x00ff


	//----- nvinfo : EIATTR_MERCURY_ISA_VERSION
	.align		4
        /*0070*/ 	.byte	0x03, 0x5f
        /*0072*/ 	.short	0x0101


	//----- nvinfo : EIATTR_VRC_CTA_INIT_COUNT
	.align		4
        /*0074*/ 	.byte	0x02, 0x4a
	.zero		1
	.zero		1


	//----- nvinfo : EIATTR_EXIT_INSTR_OFFSETS
	.align		4
        /*0078*/ 	.byte	0x04, 0x1c
        /*007a*/ 	.short	(.L_227 - .L_226)


	//   ....[0]....
.L_226:
        /*007c*/ 	.word	0x000000b0


	//   ....[1]....
        /*0080*/ 	.word	0x000008d0


	//----- nvinfo : EIATTR_CBANK_PARAM_SIZE
	.align		4
.L_227:
        /*0084*/ 	.byte	0x03, 0x19
        /*0086*/ 	.short	0x0020


	//----- nvinfo : EIATTR_PARAM_CBANK
	.align		4
        /*0088*/ 	.byte	0x04, 0x0a
        /*008a*/ 	.short	(.L_229 - .L_228)
	.align		4
.L_228:
        /*008c*/ 	.word	index@(.nv.constant0._ZN7cuda_nn25reshape_from_heads_kernelEPKfPfiiii)
        /*0090*/ 	.short	0x0380
        /*0092*/ 	.short	0x0020


	//----- nvinfo : EIATTR_SW_WAR
	.align		4
.L_229:
        /*0094*/ 	.byte	0x04, 0x36
        /*0096*/ 	.short	(.L_231 - .L_230)
.L_230:
        /*0098*/ 	.word	0x00000008
.L_231:


//--------------------- .nv.info._ZN7cuda_nn23reshape_to_heads_kernelEPKfPfiiii --------------------------
	.section	.nv.info._ZN7cuda_nn23reshape_to_heads_kernelEPKfPfiiii,"",@"SHT_CUDA_INFO"
	.sectionflags	@""
	.align	4


	//----- nvinfo : EIATTR_CUDA_API_VERSION
	.align		4
        /*0000*/ 	.byte	0x04, 0x37
        /*0002*/ 	.short	(.L_233 - .L_232)
.L_232:
        /*0004*/ 	.word	0x00000082


	//----- nvinfo : EIATTR_KPARAM_INFO
	.align		4
.L_233:
        /*0008*/ 	.byte	0x04, 0x17
        /*000a*/ 	.short	(.L_235 - .L_234)
.L_234:
        /*000c*/ 	.word	0x00000000
        /*0010*/ 	.short	0x0005
        /*0012*/ 	.short	0x001c
        /*0014*/ 	.byte	0x00, 0xf0, 0x11, 0x00


	//----- nvinfo : EIATTR_KPARAM_INFO
	.align		4
.L_235:
        /*0018*/ 	.byte	0x04, 0x17
        /*001a*/ 	.short	(.L_237 - .L_236)
.L_236:
        /*001c*/ 	.word	0x00000000
        /*0020*/ 	.short	0x0004
        /*0022*/ 	.short	0x0018
        /*0024*/ 	.byte	0x00, 0xf0, 0x11, 0x00


	//----- nvinfo : EIATTR_KPARAM_INFO
	.align		4
.L_237:
        /*0028*/ 	.byte	0x04, 0x17
        /*002a*/ 	.short	(.L_239 - .L_238)
.L_238:
        /*002c*/ 	.word	0x00000000
        /*0030*/ 	.short	0x0003
        /*0032*/ 	.short	0x0014
        /*0034*/ 	.byte	0x00, 0xf0, 0x11, 0x00


	//----- nvinfo : EIATTR_KPARAM_INFO
	.align		4
.L_239:
        /*0038*/ 	.byte	0x04, 0x17
        /*003a*/ 	.short	(.L_241 - .L_240)
.L_240:
        /*003c*/ 	.word	0x00000000
        /*0040*/ 	.short	0x0002
        /*0042*/ 	.short	0x0010
        /*0044*/ 	.byte	0x00, 0xf0, 0x11, 0x00


	//----- nvinfo : EIATTR_KPARAM_INFO
	.align		4
.L_241:
        /*0048*/ 	.byte	0x04, 0x17
        /*004a*/ 	.short	(.L_243 - .L_242)
.L_242:
        /*004c*/ 	.word	0x00000000
        /*0050*/ 	.short	0x0001
        /*0052*/ 	.short	0x0008
        /*0054*/ 	.byte	0x00, 0xf5, 0x21, 0x00


	//----- nvinfo : EIATTR_KPARAM_INFO
	.align		4
.L_243:
        /*0058*/ 	.byte	0x04, 0x17
        /*005a*/ 	.short	(.L_245 - .L_244)
.L_244:
        /*005c*/ 	.word	0x00000000
        /*0060*/ 	.short	0x0000
        /*0062*/ 	.short	0x0000
        /*0064*/ 	.byte	0x00, 0xf5, 0x21, 0x00


	//----- nvinfo : EIATTR_SPARSE_MMA_MASK
	.align		4
.L_245:
        /*0068*/ 	.byte	0x03, 0x50
        /*006a*/ 	.short	0x0000


	//----- nvinfo : EIATTR_MAXREG_COUNT
	.align		4
        /*006c*/ 	.byte	0x03, 0x1b
        /*006e*/ 	.short	0x00ff


	//----- nvinfo : EIATTR_MERCURY_ISA_VERSION
	.align		4
        /*0070*/ 	.byte	0x03, 0x5f
        /*0072*/ 	.short	0x0101


	//----- nvinfo : EIATTR_VRC_CTA_INIT_COUNT
	.align		4
        /*0074*/ 	.byte	0x02, 0x4a
	.zero		1
	.zero		1


	//----- nvinfo : EIATTR_EXIT_INSTR_OFFSETS
	.align		4
        /*0078*/ 	.byte	0x04, 0x1c
        /*007a*/ 	.short	(.L_247 - .L_246)


	//   ....[0]....
.L_246:
        /*007c*/ 	.word	0x000000b0


	//   ....[1]....
        /*0080*/ 	.word	0x000008e0


	//----- nvinfo : EIATTR_CBANK_PARAM_SIZE
	.align		4
.L_247:
        /*0084*/ 	.byte	0x03, 0x19
        /*0086*/ 	.short	0x0020


	//----- nvinfo : EIATTR_PARAM_CBANK
	.align		4
        /*0088*/ 	.byte	0x04, 0x0a
        /*008a*/ 	.short	(.L_249 - .L_248)
	.align		4
.L_248:
        /*008c*/ 	.word	index@(.nv.constant0._ZN7cuda_nn23reshape_to_heads_kernelEPKfPfiiii)
        /*0090*/ 	.short	0x0380
        /*0092*/ 	.short	0x0020


	//----- nvinfo : EIATTR_SW_WAR
	.align		4
.L_249:
        /*0094*/ 	.byte	0x04, 0x36
        /*0096*/ 	.short	(.L_251 - .L_250)
.L_250:
        /*0098*/ 	.word	0x00000008
.L_251:


//--------------------- .nv.info._ZN7cuda_nn17layer_norm_kernelEPKfS1_S1_Pfiiif --------------------------
	.section	.nv.info._ZN7cuda_nn17layer_norm_kernelEPKfS1_S1_Pfiiif,"",@"SHT_CUDA_INFO"
	.sectionflags	@""
	.align	4


	//----- nvinfo : EIATTR_CUDA_API_VERSION
	.align		4
        /*0000*/ 	.byte	0x04, 0x37
        /*0002*/ 	.short	(.L_253 - .L_252)
.L_252:
        /*0004*/ 	.word	0x00000082


	//----- nvinfo : EIATTR_KPARAM_INFO
	.align		4
.L_253:
        /*0008*/ 	.byte	0x04, 0x17
        /*000a*/ 	.short	(.L_255 - .L_254)
.L_254:
        /*000c*/ 	.word	0x00000000
        /*0010*/ 	.short	0x0007
        /*0012*/ 	.short	0x002c
        /*0014*/ 	.byte	0x00, 0xf0, 0x11, 0x00


	//----- nvinfo : EIATTR_KPARAM_INFO
	.align		4
.L_255:
        /*0018*/ 	.byte	0x04, 0x17
        /*001a*/ 	.short	(.L_257 - .L_256)
.L_256:
        /*001c*/ 	.word	0x00000000
        /*0020*/ 	.short	0x0006
        /*0022*/ 	.short	0x0028
        /*0024*/ 	.byte	0x00, 0xf0, 0x11, 0x00


	//----- nvinfo : EIATTR_KPARAM_INFO
	.align		4
.L_257:
        /*0028*/ 	.byte	0x04, 0x17
        /*002a*/ 	.short	(.L_259 - .L_258)
.L_258:
        /*002c*/ 	.word	0x00000000
        /*0030*/ 	.short	0x0005
        /*0032*/ 	.short	0x0024
        /*0034*/ 	.byte	0x00, 0xf0, 0x11, 0x00


	//----- nvinfo : EIATTR_KPARAM_INFO
	.align		4
.L_259:
        /*0038*/ 	.byte	0x04, 0x17
        /*003a*/ 	.short	(.L_261 - .L_260)
.L_260:
        /*003c*/ 	.word	0x00000000
        /*0040*/ 	.short	0x0004
        /*0042*/ 	.short	0x0020
        /*0044*/ 	.byte	0x00, 0xf0, 0x11, 0x00


	//----- nvinfo : EIATTR_KPARAM_INFO
	.align		4
.L_261:
        /*0048*/ 	.byte	0x04, 0x17
        /*004a*/ 	.short	(.L_263 - .L_262)
.L_262:
        /*004c*/ 	.word	0x00000000
        /*0050*/ 	.short	0x0003
        /*0052*/ 	.short	0x0018
        /*0054*/ 	.byte	0x00, 0xf5, 0x21, 0x00


	//----- nvinfo : EIATTR_KPARAM_INFO
	.align		4
.L_263:
        /*0058*/ 	.byte	0x04, 0x17
        /*005a*/ 	.short	(.L_265 - .L_264)
.L_264:
        /*005c*/ 	.word	0x00000000
        /*0060*/ 	.short	0x0002
        /*0062*/ 	.short	0x0010
        /*0064*/ 	.byte	0x00, 0xf5, 0x21, 0x00


	//----- nvinfo : EIATTR_KPARAM_INFO
	.align		4
.L_265:
        /*0068*/ 	.byte	0x04, 0x17
        /*006a*/ 	.short	(.L_267 - .L_266)
.L_266:
        /*006c*/ 	.word	0x00000000
        /*0070*/ 	.short	0x0001
        /*0072*/ 	.short	0x0008
        /*0074*/ 	.byte	0x00, 0xf5, 0x21, 0x00


	//----- nvinfo : EIATTR_KPARAM_INFO
	.align		4
.L_267:
        /*0078*/ 	.byte	0x04, 0x17
        /*007a*/ 	.short	(.L_269 - .L_268)
.L_268:
        /*007c*/ 	.word	0x00000000
        /*0080*/ 	.short	0x0000
        /*0082*/ 	.short	0x0000
        /*0084*/ 	.byte	0x00, 0xf5, 0x21, 0x00


	//----- nvinfo : EIATTR_SPARSE_MMA_MASK
	.align		4
.L_269:
        /*0088*/ 	.byte	0x03, 0x50
        /*008a*/ 	.short	0x0000


	//----- nvinfo : EIATTR_MAXREG_COUNT
	.align		4
        /*008c*/ 	.byte	0x03, 0x1b
        /*008e*/ 	.short	0x00ff


	//----- nvinfo : EIATTR_MERCURY_ISA_VERSION
	.align		4
        /*0090*/ 	.byte	0x03, 0x5f
        /*0092*/ 	.short	0x0101


	//----- nvinfo : EIATTR_VRC_CTA_INIT_COUNT
	.align		4
        /*0094*/ 	.byte	0x02, 0x4a
	.zero		1
	.zero		1


	//----- nvinfo : EIATTR_EXIT_INSTR_OFFSETS
	.align		4
        /*0098*/ 	.byte	0x04, 0x1c
        /*009a*/ 	.short	(.L_271 - .L_270)


	//   ....[0]....
.L_270:
        /*009c*/ 	.word	0x000000c0


	//   ....[1]....
        /*00a0*/ 	.word	0x00000da0


	//   ....[2]....
        /*00a4*/ 	.word	0x00001380


	//   ....[3]....
        /*00a8*/ 	.word	0x00001640


	//   ....[4]....
        /*00ac*/ 	.word	0x00001820


	//   ....[5]....
        /*00b0*/ 	.word	0x00001940


	//----- nvinfo : EIATTR_CRS_STACK_SIZE
	.align		4
.L_271:
        /*00b4*/ 	.byte	0x04, 0x1e
        /*00b6*/ 	.short	(.L_273 - .L_272)
.L_272:
        /*00b8*/ 	.word	0x00000000


	//----- nvinfo : EIATTR_CBANK_PARAM_SIZE
	.align		4
.L_273:
        /*00bc*/ 	.byte	0x03, 0x19
        /*00be*/ 	.short	0x0030


	//----- nvinfo : EIATTR_PARAM_CBANK
	.align		4
        /*00c0*/ 	.byte	0x04, 0x0a
        /*00c2*/ 	.short	(.L_275 - .L_274)
	.align		4
.L_274:
        /*00c4*/ 	.word	index@(.nv.constant0._ZN7cuda_nn17layer_norm_kernelEPKfS1_S1_Pfiiif)
        /*00c8*/ 	.short	0x0380
        /*00ca*/ 	.short	0x0030


	//----- nvinfo : EIATTR_SW_WAR
	.align		4
.L_275:
        /*00cc*/ 	.byte	0x04, 0x36
        /*00ce*/ 	.short	(.L_277 - .L_276)
.L_276:
        /*00d0*/ 	.word	0x00000008
.L_277:


//--------------------- .nv.info._ZN7cuda_nn15add_bias_kernelEPfPKfii --------------------------
	.section	.nv.info._ZN7cuda_nn15add_bias_kernelEPfPKfii,"",@"SHT_CUDA_INFO"
	.sectionflags	@""
	.align	4


	//----- nvinfo : EIATTR_CUDA_API_VERSION
	.align		4
        /*0000*/ 	.byte	0x04, 0x37
        /*0002*/ 	.short	(.L_279 - .L_278)
.L_278:
        /*0004*/ 	.word	0x00000082


	//----- nvinfo : EIATTR_KPARAM_INFO
	.align		4
.L_279:
        /*0008*/ 	.byte	0x04, 0x17
        /*000a*/ 	.short	(.L_281 - .L_280)
.L_280:
        /*000c*/ 	.word	0x00000000
        /*0010*/ 	.short	0x0003
        /*0012*/ 	.short	0x0014
        /*0014*/ 	.byte	0x00, 0xf0, 0x11, 0x00


	//----- nvinfo : EIATTR_KPARAM_INFO
	.align		4
.L_281:
        /*0018*/ 	.byte	0x04, 0x17
        /*001a*/ 	.short	(.L_283 - .L_282)
.L_282:
        /*001c*/ 	.word	0x00000000
        /*0020*/ 	.short	0x0002
        /*0022*/ 	.short	0x0010
        /*0024*/ 	.byte	0x00, 0xf0, 0x11, 0x00


	//----- nvinfo : EIATTR_KPARAM_INFO
	.align		4
.L_283:
        /*0028*/ 	.byte	0x04, 0x17
        /*002a*/ 	.short	(.L_285 - .L_284)
.L_284:
        /*002c*/ 	.word	0x00000000
        /*0030*/ 	.short	0x0001
        /*0032*/ 	.short	0x0008
        /*0034*/ 	.byte	0x00, 0xf5, 0x21, 0x00


	//----- nvinfo : EIATTR_KPARAM_INFO
	.align		4
.L_285:
        /*0038*/ 	.byte	0x04, 0x17
        /*003a*/ 	.short	(.L_287 - .L_286)
.L_286:
        /*003c*/ 	.word	0x00000000
        /*0040*/ 	.short	0x0000
        /*0042*/ 	.short	0x0000
        /*0044*/ 	.byte	0x00, 0xf5, 0x21, 0x00


	//----- nvinfo : EIATTR_SPARSE_MMA_MASK
	.align		4
.L_287:
        /*0048*/ 	.byte	0x03, 0x50
        /*004a*/ 	.short	0x0000


	//----- nvinfo : EIATTR_MAXREG_COUNT
	.align		4
        /*004c*/ 	.byte	0x03, 0x1b
        /*004e*/ 	.short	0x00ff


	//----- nvinfo : EIATTR_MERCURY_ISA_VERSION
	.align		4
        /*0050*/ 	.byte	0x03, 0x5f
        /*0052*/ 	.short	0x0101


	//----- nvinfo : EIATTR_VRC_CTA_INIT_COUNT
	.align		4
        /*0054*/ 	.byte	0x02, 0x4a
	.zero		1
	.zero		1


	//----- nvinfo : EIATTR_EXIT_INSTR_OFFSETS
	.align		4
        /*0058*/ 	.byte	0x04, 0x1c
        /*005a*/ 	.short	(.L_289 - .L_288)


	//   ....[0]....
.L_288:
        /*005c*/ 	.word	0x00000080


	//   ....[1]....
        /*0060*/ 	.word	0x00000290


	//----- nvinfo : EIATTR_CBANK_PARAM_SIZE
	.align		4
.L_289:
        /*0064*/ 	.byte	0x03, 0x19
        /*0066*/ 	.short	0x0018


	//----- nvinfo : EIATTR_PARAM_CBANK
	.align		4
        /*0068*/ 	.byte	0x04, 0x0a
        /*006a*/ 	.short	(.L_291 - .L_290)
	.align		4
.L_290:
        /*006c*/ 	.word	index@(.nv.constant0._ZN7cuda_nn15add_bias_kernelEPfPKfii)
        /*0070*/ 	.short	0x0380
        /*0072*/ 	.short	0x0018


	//----- nvinfo : EIATTR_SW_WAR
	.align		4
.L_291:
        /*0074*/ 	.byte	0x04, 0x36
        /*0076*/ 	.short	(.L_293 - .L_292)
.L_292:
        /*0078*/ 	.word	0x00000008
.L_293:


//--------------------- .nv.info._ZN7cuda_nn24embedding_forward_kernelEPKiiiiPKfPf --------------------------
	.section	.nv.info._ZN7cuda_nn24embedding_forward_kernelEPKiiiiPKfPf,"",@"SHT_CUDA_INFO"
	.sectionflags	@""
	.align	4


	//----- nvinfo : EIATTR_CUDA_API_VERSION
	.align		4
        /*0000*/ 	.byte	0x04, 0x37
        /*0002*/ 	.short	(.L_295 - .L_294)
.L_294:
        /*0004*/ 	.word	0x00000082


	//----- nvinfo : EIATTR_KPARAM_INFO
	.align		4
.L_295:
        /*0008*/ 	.byte	0x04, 0x17
        /*000a*/ 	.short	(.L_297 - .L_296)
.L_296:
        /*000c*/ 	.word	0x00000000
        /*0010*/ 	.short	0x0005
        /*0012*/ 	.short	0x0020
        /*0014*/ 	.byte	0x00, 0xf5, 0x21, 0x00


	//----- nvinfo : EIATTR_KPARAM_INFO
	.align		4
.L_297:
        /*0018*/ 	.byte	0x04, 0x17
        /*001a*/ 	.short	(.L_299 - .L_298)
.L_298:
        /*001c*/ 	.word	0x00000000
        /*0020*/ 	.short	0x0004
        /*0022*/ 	.short	0x0018
        /*0024*/ 	.byte	0x00, 0xf5, 0x21, 0x00


	//----- nvinfo : EIATTR_KPARAM_INFO
	.align		4
.L_299:
        /*0028*/ 	.byte	0x04, 0x17
        /*002a*/ 	.short	(.L_301 - .L_300)
.L_300:
        /*002c*/ 	.word	0x00000000
        /*0030*/ 	.short	0x0003
        /*0032*/ 	.short	0x0010
        /*0034*/ 	.byte	0x00, 0xf0, 0x11, 0x00


	//----- nvinfo : EIATTR_KPARAM_INFO
	.align		4
.L_301:
        /*0038*/ 	.byte	0x04, 0x17
        /*003a*/ 	.short	(.L_303 - .L_302)
.L_302:
        /*003c*/ 	.word	0x00000000
        /*0040*/ 	.short	0x0002
        /*0042*/ 	.short	0x000c
        /*0044*/ 	.byte	0x00, 0xf0, 0x11, 0x00


	//----- nvinfo : EIATTR_KPARAM_INFO
	.align		4
.L_303:
        /*0048*/ 	.byte	0x04, 0x17
        /*004a*/ 	.short	(.L_305 - .L_304)
.L_304:
        /*004c*/ 	.word	0x00000000
        /*0050*/ 	.short	0x0001
        /*0052*/ 	.short	0x0008
        /*0054*/ 	.byte	0x00, 0xf0, 0x11, 0x00


	//----- nvinfo : EIATTR_KPARAM_INFO
	.align		4
.L_305:
        /*0058*/ 	.byte	0x04, 0x17
        /*005a*/ 	.short	(.L_307 - .L_306)
.L_306:
        /*005c*/ 	.word	0x00000000
        /*0060*/ 	.short	0x0000
        /*0062*/ 	.short	0x0000
        /*0064*/ 	.byte	0x00, 0xf5, 0x21, 0x00


	//----- nvinfo : EIATTR_SPARSE_MMA_MASK
	.align		4
.L_307:
        /*0068*/ 	.byte	0x03, 0x50
        /*006a*/ 	.short	0x0000


	//----- nvinfo : EIATTR_MAXREG_COUNT
	.align		4
        /*006c*/ 	.byte	0x03, 0x1b
        /*006e*/ 	.short	0x00ff


	//----- nvinfo : EIATTR_MERCURY_ISA_VERSION
	.align		4
        /*0070*/ 	.byte	0x03, 0x5f
        /*0072*/ 	.short	0x0101


	//----- nvinfo : EIATTR_VRC_CTA_INIT_COUNT
	.align		4
        /*0074*/ 	.byte	0x02, 0x4a
	.zero		1
	.zero		1


	//----- nvinfo : EIATTR_EXIT_INSTR_OFFSETS
	.align		4
        /*0078*/ 	.byte	0x04, 0x1c
        /*007a*/ 	.short	(.L_309 - .L_308)


	//   ....[0]....
.L_308:
        /*007c*/ 	.word	0x000000c0


	//   ....[1]....
        /*0080*/ 	.word	0x00000100


	//   ....[2]....
        /*0084*/ 	.word	0x00000550


	//   ....[3]....
        /*0088*/ 	.word	0x00000750


	//   ....[4]....
        /*008c*/ 	.word	0x000008d0


	//   ....[5]....
        /*0090*/ 	.word	0x00000a60


	//----- nvinfo : EIATTR_CBANK_PARAM_SIZE
	.align		4
.L_309:
        /*0094*/ 	.byte	0x03, 0x19
        /*0096*/ 	.short	0x0028


	//----- nvinfo : EIATTR_PARAM_CBANK
	.align		4
        /*0098*/ 	.byte	0x04, 0x0a
        /*009a*/ 	.short	(.L_311 - .L_310)
	.align		4
.L_310:
        /*009c*/ 	.word	index@(.nv.constant0._ZN7cuda_nn24embedding_forward_kernelEPKiiiiPKfPf)
        /*00a0*/ 	.short	0x0380
        /*00a2*/ 	.short	0x0028


	//----- nvinfo : EIATTR_SW_WAR
	.align		4
.L_311:
        /*00a4*/ 	.byte	0x04, 0x36
        /*00a6*/ 	.short	(.L_313 - .L_312)
.L_312:
        /*00a8*/ 	.word	0x00000008
.L_313:


//--------------------- .nv.info._ZN10cuda_utils10add_kernelEPKfS1_Pfi --------------------------
	.section	.nv.info._ZN10cuda_utils10add_kernelEPKfS1_Pfi,"",@"SHT_CUDA_INFO"
	.sectionflags	@""
	.align	4


	//----- nvinfo : EIATTR_CUDA_API_VERSION
	.align		4
        /*0000*/ 	.byte	0x04, 0x37
        /*0002*/ 	.short	(.L_315 - .L_314)
.L_314:
        /*0004*/ 	.word	0x00000082


	//----- nvinfo : EIATTR_KPARAM_INFO
	.align		4
.L_315:
        /*0008*/ 	.byte	0x04, 0x17
        /*000a*/ 	.short	(.L_317 - .L_316)
.L_316:
        /*000c*/ 	.word	0x00000000
        /*0010*/ 	.short	0x0003
        /*0012*/ 	.short	0x0018
        /*0014*/ 	.byte	0x00, 0xf0, 0x11, 0x00


	//----- nvinfo : EIATTR_KPARAM_INFO
	.align		4
.L_317:
        /*0018*/ 	.byte	0x04, 0x17
        /*001a*/ 	.short	(.L_319 - .L_318)
.L_318:
        /*001c*/ 	.word	0x00000000
        /*0020*/ 	.short	0x0002
        /*0022*/ 	.short	0x0010
        /*0024*/ 	.byte	0x00, 0xf5, 0x21, 0x00


	//----- nvinfo : EIATTR_KPARAM_INFO
	.align		4
.L_319:
        /*0028*/ 	.byte	0x04, 0x17
        /*002a*/ 	.short	(.L_321 - .L_320)
.L_320:
        /*002c*/ 	.word	0x00000000
        /*0030*/ 	.short	0x0001
        /*0032*/ 	.short	0x0008
        /*0034*/ 	.byte	0x00, 0xf5, 0x21, 0x00


	//----- nvinfo : EIATTR_KPARAM_INFO
	.align		4
.L_321:
        /*0038*/ 	.byte	0x04, 0x17
        /*003a*/ 	.short	(.L_323 - .L_322)
.L_322:
        /*003c*/ 	.word	0x00000000
        /*0040*/ 	.short	0x0000
        /*0042*/ 	.short	0x0000
        /*0044*/ 	.byte	0x00, 0xf5, 0x21, 0x00


	//----- nvinfo : EIATTR_SPARSE_MMA_MASK
	.align		4
.L_323:
        /*0048*/ 	.byte	0x03, 0x50
        /*004a*/ 	.short	0x0000


	//----- nvinfo : EIATTR_MAXREG_COUNT
	.align		4
        /*004c*/ 	.byte	0x03, 0x1b
        /*004e*/ 	.short	0x00ff


	//----- nvinfo : EIATTR_MERCURY_ISA_VERSION
	.align		4
        /*0050*/ 	.byte	0x03, 0x5f
        /*0052*/ 	.short	0x0101


	//----- nvinfo : EIATTR_VRC_CTA_INIT_COUNT
	.align		4
        /*0054*/ 	.byte	0x02, 0x4a
	.zero		1
	.zero		1


	//----- nvinfo : EIATTR_EXIT_INSTR_OFFSETS
	.align		4
        /*0058*/ 	.byte	0x04, 0x1c
        /*005a*/ 	.short	(.L_325 - .L_324)


	//   ....[0]....
.L_324:
        /*005c*/ 	.word	0x00000070


	//   ....[1]....
        /*0060*/ 	.word	0x00000130


	//----- nvinfo : EIATTR_CBANK_PARAM_SIZE
	.align		4
.L_325:
        /*0064*/ 	.byte	0x03, 0x19
        /*0066*/ 	.short	0x001c


	//----- nvinfo : EIATTR_PARAM_CBANK
	.align		4
        /*0068*/ 	.byte	0x04, 0x0a
        /*006a*/ 	.short	(.L_327 - .L_326)
	.align		4
.L_326:
        /*006c*/ 	.word	index@(.nv.constant0._ZN10cuda_utils10add_kernelEPKfS1_Pfi)
        /*0070*/ 	.short	0x0380
        /*0072*/ 	.short	0x001c


	//----- nvinfo : EIATTR_SW_WAR
	.align		4
.L_327:
        /*0074*/ 	.byte	0x04, 0x36
        /*0076*/ 	.short	(.L_329 - .L_328)
.L_328:
        /*0078*/ 	.word	0x00000008
.L_329:


//--------------------- .nv.info._ZN10cuda_utils11gelu_kernelEPfi --------------------------
	.section	.nv.info._ZN10cuda_utils11gelu_kernelEPfi,"",@"SHT_CUDA_INFO"
	.sectionflags	@""
	.align	4


	//----- nvinfo : EIATTR_CUDA_API_VERSION
	.align		4
        /*0000*/ 	.byte	0x04, 0x37
        /*0002*/ 	.short	(.L_331 - .L_330)
.L_330:
        /*0004*/ 	.word	0x00000082


	//----- nvinfo : EIATTR_KPARAM_INFO
	.align		4
.L_331:
        /*0008*/ 	.byte	0x04, 0x17
        /*000a*/ 	.short	(.L_333 - .L_332)
.L_332:
        /*000c*/ 	.word	0x00000000
        /*0010*/ 	.short	0x0001
        /*0012*/ 	.short	0x0008
        /*0014*/ 	.byte	0x00, 0xf0, 0x11, 0x00


	//----- nvinfo : EIATTR_KPARAM_INFO
	.align		4
.L_333:
        /*0018*/ 	.byte	0x04, 0x17
        /*001a*/ 	.short	(.L_335 - .L_334)
.L_334:
        /*001c*/ 	.word	0x00000000
        /*0020*/ 	.short	0x0000
        /*0022*/ 	.short	0x0000
        /*0024*/ 	.byte	0x00, 0xf5, 0x21, 0x00


	//----- nvinfo : EIATTR_SPARSE_MMA_MASK
	.align		4
.L_335:
        /*0028*/ 	.byte	0x03, 0x50
        /*002a*/ 	.short	0x0000


	//----- nvinfo : EIATTR_MAXREG_COUNT
	.align		4
        /*002c*/ 	.byte	0x03, 0x1b
        /*002e*/ 	.short	0x00ff


	//----- nvinfo : EIATTR_MERCURY_ISA_VERSION
	.align		4
        /*0030*/ 	.byte	0x03, 0x5f
        /*0032*/ 	.short	0x0101


	//----- nvinfo : EIATTR_VRC_CTA_INIT_COUNT
	.align		4
        /*0034*/ 	.byte	0x02, 0x4a
	.zero		1
	.zero		1


	//----- nvinfo : EIATTR_EXIT_INSTR_OFFSETS
	.align		4
        /*0038*/ 	.byte	0x04, 0x1c
        /*003a*/ 	.short	(.L_337 - .L_336)


	//   ....[0]....
.L_336:
        /*003c*/ 	.word	0x00000070


	//   ....[1]....
        /*0040*/ 	.word	0x00000250


	//----- nvinfo : EIATTR_CBANK_PARAM_SIZE
	.align		4
.L_337:
        /*0044*/ 	.byte	0x03, 0x19
        /*0046*/ 	.short	0x000c


	//----- nvinfo : EIATTR_PARAM_CBANK
	.align		4
        /*0048*/ 	.byte	0x04, 0x0a
        /*004a*/ 	.short	(.L_339 - .L_338)
	.align		4
.L_338:
        /*004c*/ 	.word	index@(.nv.constant0._ZN10cuda_utils11gelu_kernelEPfi)
        /*0050*/ 	.short	0x0380
        /*0052*/ 	.short	0x000c


	//----- nvinfo : EIATTR_SW_WAR
	.align		4
.L_339:
        /*0054*/ 	.byte	0x04, 0x36
        /*0056*/ 	.short	(.L_341 - .L_340)
.L_340:
        /*0058*/ 	.word	0x00000008
.L_341:


//--------------------- .nv.info._ZN10cuda_utils25compute_topk_probs_kernelEPfPiiiiS0_ --------------------------
	.section	.nv.info._ZN10cuda_utils25compute_topk_probs_kernelEPfPiiiiS0_,"",@"SHT_CUDA_INFO"
	.sectionflags	@""
	.align	4


	//----- nvinfo : EIATTR_CUDA_API_VERSION
	.align		4
        /*0000*/ 	.byte	0x04, 0x37
        /*0002*/ 	.short	(.L_343 - .L_342)
.L_342:
        /*0004*/ 	.word	0x00000082


	//----- nvinfo : EIATTR_KPARAM_INFO
	.align		4
.L_343:
        /*0008*/ 	.byte	0x04, 0x17
        /*000a*/ 	.short	(.L_345 - .L_344)
.L_344:
        /*000c*/ 	.word	0x00000000
        /*0010*/ 	.short	0x0005
        /*0012*/ 	.short	0x0020
        /*0014*/ 	.byte	0x00, 0xf5, 0x21, 0x00


	//----- nvinfo : EIATTR_KPARAM_INFO
	.align		4
.L_345:
        /*0018*/ 	.byte	0x04, 0x17
        /*001a*/ 	.short	(.L_347 - .L_346)
.L_346:
        /*001c*/ 	.word	0x00000000
        /*0020*/ 	.short	0x0004
        /*0022*/ 	.short	0x0018
        /*0024*/ 	.byte	0x00, 0xf0, 0x11, 0x00


	//----- nvinfo : EIATTR_KPARAM_INFO
	.align		4
.L_347:
        /*0028*/ 	.byte	0x04, 0x17
        /*002a*/ 	.short	(.L_349 - .L_348)
.L_348:
        /*002c*/ 	.word	0x00000000
        /*0030*/ 	.short	0x0003
        /*0032*/ 	.short	0x0014
        /*0034*/ 	.byte	0x00, 0xf0, 0x11, 0x00


	//----- nvinfo : EIATTR_KPARAM_INFO
	.align		4
.L_349:
        /*0038*/ 	.byte	0x04, 0x17
        /*003a*/ 	.short	(.L_351 - .L_350)
.L_350:
        /*003c*/ 	.word	0x00000000
        /*0040*/ 	.short	0x0002
        /*0042*/ 	.short	0x0010
        /*0044*/ 	.byte	0x00, 0xf0, 0x11, 0x00


	//----- nvinfo : EIATTR_KPARAM_INFO
	.align		4
.L_351:
        /*0048*/ 	.byte	0x04, 0x17
        /*004a*/ 	.short	(.L_353 - .L_352)
.L_352:
        /*004c*/ 	.word	0x00000000
        /*0050*/ 	.short	0x0001
        /*0052*/ 	.short	0x0008
        /*0054*/ 	.byte	0x00, 0xf5, 0x21, 0x00


	//----- nvinfo : EIATTR_KPARAM_INFO
	.align		4
.L_353:
        /*0058*/ 	.byte	0x04, 0x17
        /*005a*/ 	.short	(.L_355 - .L_354)
.L_354:
        /*005c*/ 	.word	0x00000000
        /*0060*/ 	.short	0x0000
        /*0062*/ 	.short	0x0000
        /*0064*/ 	.byte	0x00, 0xf5, 0x21, 0x00


	//----- nvinfo : EIATTR_SPARSE_MMA_MASK
	.align		4
.L_355:
        /*0068*/ 	.byte	0x03, 0x50
        /*006a*/ 	.short	0x0000


	//----- nvinfo : EIATTR_MAXREG_COUNT
	.align		4
        /*006c*/ 	.byte	0x03, 0x1b
        /*006e*/ 	.short	0x00ff


	//----- nvinfo : EIATTR_MERCURY_ISA_VERSION
	.align		4
        /*0070*/ 	.byte	0x03, 0x5f
        /*0072*/ 	.short	0x0101


	//----- nvinfo : EIATTR_VRC_CTA_INIT_COUNT
	.align		4
        /*0074*/ 	.byte	0x02, 0x4a
	.zero		1
	.zero		1


	//----- nvinfo : EIATTR_EXIT_INSTR_OFFSETS
	.align		4
        /*0078*/ 	.byte	0x04, 0x1c
        /*007a*/ 	.short	(.L_357 - .L_356)


	//   ....[0]....
.L_356:
        /*007c*/ 	.word	0x00000080


	//   ....[1]....
        /*0080*/ 	.word	0x00001930


	//   ....[2]....
        /*0084*/ 	.word	0x00002a20


	//   ....[3]....
        /*0088*/ 	.word	0x00003310


	//   ....[4]....
        /*008c*/ 	.word	0x000037d0


	//   ....[5]....
        /*0090*/ 	.word	0x00003960


	//----- nvinfo : EIATTR_CRS_STACK_SIZE
	.align		4
.L_357:
        /*0094*/ 	.byte	0x04, 0x1e
        /*0096*/ 	.short	(.L_359 - .L_358)
.L_358:
        /*0098*/ 	.word	0x00000000


	//----- nvinfo : EIATTR_CBANK_PARAM_SIZE
	.align		4
.L_359:
        /*009c*/ 	.byte	0x03, 0x19
        /*009e*/ 	.short	0x0028


	//----- nvinfo : EIATTR_PARAM_CBANK
	.align		4
        /*00a0*/ 	.byte	0x04, 0x0a
        /*00a2*/ 	.short	(.L_361 - .L_360)
	.align		4
.L_360:
        /*00a4*/ 	.word	index@(.nv.constant0._ZN10cuda_utils25compute_topk_probs_kernelEPfPiiiiS0_)
        /*00a8*/ 	.short	0x0380
        /*00aa*/ 	.short	0x0028


	//----- nvinfo : EIATTR_SW_WAR
	.align		4
.L_361:
        /*00ac*/ 	.byte	0x04, 0x36
        /*00ae*/ 	.short	(.L_363 - .L_362)
.L_362:
        /*00b0*/ 	.word	0x00000008
.L_363:


//--------------------- .nv.info._ZN10cuda_utils24index_causal_mask_kernelEPKiiiPb --------------------------
	.section	.nv.info._ZN10cuda_utils24index_causal_mask_kernelEPKiiiPb,"",@"SHT_CUDA_INFO"
	.sectionflags	@""
	.align	4


	//----- nvinfo : EIATTR_CUDA_API_VERSION
	.align		4
        /*0000*/ 	.byte	0x04, 0x37
        /*0002*/ 	.short	(.L_365 - .L_364)
.L_364:
        /*0004*/ 	.word	0x00000082


	//----- nvinfo : EIATTR_KPARAM_INFO
	.align		4
.L_365:
        /*0008*/ 	.byte	0x04, 0x17
        /*000a*/ 	.short	(.L_367 - .L_366)
.L_366:
        /*000c*/ 	.word	0x00000000
        /*0010*/ 	.short	0x0003
        /*0012*/ 	.short	0x0010
        /*0014*/ 	.byte	0x00, 0xf5, 0x21, 0x00


	//----- nvinfo : EIATTR_KPARAM_INFO
	.align		4
.L_367:
        /*0018*/ 	.byte	0x04, 0x17
        /*001a*/ 	.short	(.L_369 - .L_368)
.L_368:
        /*001c*/ 	.word	0x00000000
        /*0020*/ 	.short	0x0002
        /*0022*/ 	.short	0x000c
        /*0024*/ 	.byte	0x00, 0xf0, 0x11, 0x00


	//----- nvinfo : EIATTR_KPARAM_INFO
	.align		4
.L_369:
        /*0028*/ 	.byte	0x04, 0x17
        /*002a*/ 	.short	(.L_371 - .L_370)
.L_370:
        /*002c*/ 	.word	0x00000000
        /*0030*/ 	.short	0x0001
        /*0032*/ 	.short	0x0008
        /*0034*/ 	.byte	0x00, 0xf0, 0x11, 0x00


	//----- nvinfo : EIATTR_KPARAM_INFO
	.align		4
.L_371:
        /*0038*/ 	.byte	0x04, 0x17
        /*003a*/ 	.short	(.L_373 - .L_372)
.L_372:
        /*003c*/ 	.word	0x00000000
        /*0040*/ 	.short	0x0000
        /*0042*/ 	.short	0x0000
        /*0044*/ 	.byte	0x00, 0xf5, 0x21, 0x00


	//----- nvinfo : EIATTR_SPARSE_MMA_MASK
	.align		4
.L_373:
        /*0048*/ 	.byte	0x03, 0x50
        /*004a*/ 	.short	0x0000


	//----- nvinfo : EIATTR_MAXREG_COUNT
	.align		4
        /*004c*/ 	.byte	0x03, 0x1b
        /*004e*/ 	.short	0x00ff


	//----- nvinfo : EIATTR_MERCURY_ISA_VERSION
	.align		4
        /*0050*/ 	.byte	0x03, 0x5f
        /*0052*/ 	.short	0x0101


	//----- nvinfo : EIATTR_VRC_CTA_INIT_COUNT
	.align		4
        /*0054*/ 	.byte	0x02, 0x4a
	.zero		1
	.zero		1


	//----- nvinfo : EIATTR_EXIT_INSTR_OFFSETS
	.align		4
        /*0058*/ 	.byte	0x04, 0x1c
        /*005a*/ 	.short	(.L_375 - .L_374)


	//   ....[0]....
.L_374:
        /*005c*/ 	.word	0x000000c0


	//   ....[1]....
        /*0060*/ 	.word	0x00000180


	//----- nvinfo : EIATTR_CBANK_PARAM_SIZE
	.align		4
.L_375:
        /*0064*/ 	.byte	0x03, 0x19
        /*0066*/ 	.short	0x0018


	//----- nvinfo : EIATTR_PARAM_CBANK
	.align		4
        /*0068*/ 	.byte	0x04, 0x0a
        /*006a*/ 	.short	(.L_377 - .L_376)
	.align		4
.L_376:
        /*006c*/ 	.word	index@(.nv.constant0._ZN10cuda_utils24index_causal_mask_kernelEPKiiiPb)
        /*0070*/ 	.short	0x0380
        /*0072*/ 	.short	0x0018


	//----- nvinfo : EIATTR_SW_WAR
	.align		4
.L_377:
        /*0074*/ 	.byte	0x04, 0x36
        /*0076*/ 	.short	(.L_379 - .L_378)
.L_378:
        /*0078*/ 	.word	0x00000008
.L_379:


//--------------------- .nv.info._ZN10cuda_utils25create_causal_mask_kernelEiPb --------------------------
	.section	.nv.info._ZN10cuda_utils25create_causal_mask_kernelEiPb,"",@"SHT_CUDA_INFO"
	.sectionflags	@""
	.align	4


	//----- nvinfo : EIATTR_CUDA_API_VERSION
	.align		4
        /*0000*/ 	.byte	0x04, 0x37
        /*0002*/ 	.short	(.L_381 - .L_380)
.L_380:
        /*0004*/ 	.word	0x00000082


	//----- nvinfo : EIATTR_KPARAM_INFO
	.align		4
.L_381:
        /*0008*/ 	.byte	0x04, 0x17
        /*000a*/ 	.short	(.L_383 - .L_382)
.L_382:
        /*000c*/ 	.word	0x00000000
        /*0010*/ 	.short	0x0001
        /*0012*/ 	.short	0x0008
        /*0014*/ 	.byte	0x00, 0xf5, 0x21, 0x00


	//----- nvinfo : EIATTR_KPARAM_INFO
	.align		4
.L_383:
        /*0018*/ 	.byte	0x04, 0x17
        /*001a*/ 	.short	(.L_385 - .L_384)
.L_384:
        /*001c*/ 	.word	0x00000000
        /*0020*/ 	.short	0x0000
        /*0022*/ 	.short	0x0000
        /*0024*/ 	.byte	0x00, 0xf0, 0x11, 0x00


	//----- nvinfo : EIATTR_SPARSE_MMA_MASK
	.align		4
.L_385:
        /*0028*/ 	.byte	0x03, 0x50
        /*002a*/ 	.short	0x0000


	//----- nvinfo : EIATTR_MAXREG_COUNT
	.align		4
        /*002c*/ 	.byte	0x03, 0x1b
        /*002e*/ 	.short	0x00ff


	//----- nvinfo : EIATTR_MERCURY_ISA_VERSION
	.align		4
        /*0030*/ 	.byte	0x03, 0x5f
        /*0032*/ 	.short	0x0101


	//----- nvinfo : EIATTR_VRC_CTA_INIT_COUNT
	.align		4
        /*0034*/ 	.byte	0x02, 0x4a
	.zero		1
	.zero		1


	//----- nvinfo : EIATTR_EXIT_INSTR_OFFSETS
	.align		4
        /*0038*/ 	.byte	0x04, 0x1c
        /*003a*/ 	.short	(.L_387 - .L_386)


	//   ....[0]....
.L_386:
        /*003c*/ 	.word	0x000000c0


	//   ....[1]....
        /*0040*/ 	.word	0x00000150


	//----- nvinfo : EIATTR_CBANK_PARAM_SIZE
	.align		4
.L_387:
        /*0044*/ 	.byte	0x03, 0x19
        /*0046*/ 	.short	0x0010


	//----- nvinfo : EIATTR_PARAM_CBANK
	.align		4
        /*0048*/ 	.byte	0x04, 0x0a
        /*004a*/ 	.short	(.L_389 - .L_388)
	.align		4
.L_388:
        /*004c*/ 	.word	index@(.nv.constant0._ZN10cuda_utils25create_causal_mask_kernelEiPb)
        /*0050*/ 	.short	0x0380
        /*0052*/ 	.short	0x0010


	//----- nvinfo : EIATTR_SW_WAR
	.align		4
.L_389:
        /*0054*/ 	.byte	0x04, 0x36
        /*0056*/ 	.short	(.L_391 - .L_390)
.L_390:
        /*0058*/ 	.word	0x00000008
.L_391:


//--------------------- .nv.info._ZN3cub18CUB_300001_SM_10006detail11EmptyKernelIvEEvv --------------------------
	.section	.nv.info._ZN3cub18CUB_300001_SM_10006detail11EmptyKernelIvEEvv,"",@"SHT_CUDA_INFO"
	.sectionflags	@""
	.align	4


	//----- nvinfo : EIATTR_CUDA_API_VERSION
	.align		4
        /*0000*/ 	.byte	0x04, 0x37
        /*0002*/ 	.short	(.L_393 - .L_392)
.L_392:
        /*0004*/ 	.word	0x00000082


	//----- nvinfo : EIATTR_SPARSE_MMA_MASK
	.align		4
.L_393:
        /*0008*/ 	.byte	0x03, 0x50
        /*000a*/ 	.short	0x0000


	//----- nvinfo : EIATTR_MAXREG_COUNT
	.align		4
        /*000c*/ 	.byte	0x03, 0x1b
        /*000e*/ 	.short	0x00ff


	//----- nvinfo : EIATTR_MERCURY_ISA_VERSION
	.align		4
        /*0010*/ 	.byte	0x03, 0x5f
        /*0012*/ 	.short	0x0101


	//----- nvinfo : EIATTR_VRC_CTA_INIT_COUNT
	.align		4
        /*0014*/ 	.byte	0x02, 0x4a
	.zero		1
	.zero		1


	//----- nvinfo : EIATTR_EXIT_INSTR_OFFSETS
	.align		4
        /*0018*/ 	.byte	0x04, 0x1c
        /*001a*/ 	.short	(.L_395 - .L_394)


	//   ....[0]....
.L_394:
        /*001c*/ 	.word	0x00000010


	//----- nvinfo : EIATTR_SW_WAR
	.align		4
.L_395:
        /*0020*/ 	.byte	0x04, 0x36
        /*0022*/ 	.short	(.L_397 - .L_396)
.L_396:
        /*0024*/ 	.word	0x00000008
.L_397:


//--------------------- .nv.callgraph             --------------------------
	.section	.nv.callgraph,"",@"SHT_CUDA_CALLGRAPH"
	.align	4
	.sectionentsize	8
	.align		4
        /*0000*/ 	.word	0x00000000
	.align		4
        /*0004*/ 	.word	0xffffffff
	.align		4
        /*0008*/ 	.word	0x00000000
	.align		4
        /*000c*/ 	.word	0xfffffffe
	.align		4
        /*0010*/ 	.word	0x00000000
	.align		4
        /*0014*/ 	.word	0xfffffffd
	.align		4
        /*0018*/ 	.word	0x00000000
	.align		4
        /*001c*/ 	.word	0xfffffffc


//--------------------- .nv.constant4             --------------------------
	.section	.nv.constant4,"a",@progbits
	.align	8
	.align		8
.nv.constant4:
        /*0000*/ 	.dword	precalc_xorwow_matrix
	.align		8
        /*0008*/ 	.dword	precalc_xorwow_offset_matrix
	.align		8
        /*0010*/ 	.dword	mrg32k3aM1
	.align		8
        /*0018*/ 	.dword	mrg32k3aM2
	.align		8
        /*0020*/ 	.dword	mrg32k3aM1SubSeq
	.align		8
        /*0028*/ 	.dword	mrg32k3aM2SubSeq
	.align		8
        /*0030*/ 	.dword	mrg32k3aM1Seq
	.align		8
        /*0038*/ 	.dword	mrg32k3aM2Seq
	.align		8
        /*0040*/ 	.dword	_ZN34_INTERNAL_37624e44_4_k_cu_88c843a04cuda3std3__45__cpo5beginE
	.align		8
        /*0048*/ 	.dword	_ZN34_INTERNAL_37624e44_4_k_cu_88c843a04cuda3std3__45__cpo3endE
	.align		8
        /*0050*/ 	.dword	_ZN34_INTERNAL_37624e44_4_k_cu_88c843a04cuda3std3__45__cpo6cbeginE
	.align		8
        /*0058*/ 	.dword	_ZN34_INTERNAL_37624e44_4_k_cu_88c843a04cuda3std3__45__cpo4cendE
	.align		8
        /*0060*/ 	.dword	_ZN34_INTERNAL_37624e44_4_k_cu_88c843a04cuda3std3__45__cpo6rbeginE
	.align		8
        /*0068*/ 	.dword	_ZN34_INTERNAL_37624e44_4_k_cu_88c843a04cuda3std3__45__cpo4rendE
	.align		8
        /*0070*/ 	.dword	_ZN34_INTERNAL_37624e44_4_k_cu_88c843a04cuda3std3__45__cpo7crbeginE
	.align		8
        /*0078*/ 	.dword	_ZN34_INTERNAL_37624e44_4_k_cu_88c843a04cuda3std3__45__cpo5crendE
	.align		8
        /*0080*/ 	.dword	_ZN34_INTERNAL_37624e44_4_k_cu_88c843a04cuda3std3__436_GLOBAL__N__37624e44_4_k_cu_88c843a06ignoreE
	.align		8
        /*0088*/ 	.dword	_ZN34_INTERNAL_37624e44_4_k_cu_88c843a04cuda3std3__419piecewise_constructE
	.align		8
        /*0090*/ 	.dword	_ZN34_INTERNAL_37624e44_4_k_cu_88c843a04cuda3std3__48in_placeE
	.align		8
        /*0098*/ 	.dword	_ZN34_INTERNAL_37624e44_4_k_cu_88c843a04cuda3std3__420unreachable_sentinelE
	.align		8
        /*00a0*/ 	.dword	_ZN34_INTERNAL_37624e44_4_k_cu_88c843a04cuda3std3__47nulloptE
	.align		8
        /*00a8*/ 	.dword	_ZN34_INTERNAL_37624e44_4_k_cu_88c843a04cuda3std3__48unexpectE
	.align		8
        /*00b0*/ 	.dword	_ZN34_INTERNAL_37624e44_4_k_cu_88c843a04cuda3std6ranges3__45__cpo4swapE
	.align		8
        /*00b8*/ 	.dword	_ZN34_INTERNAL_37624e44_4_k_cu_88c843a04cuda3std6ranges3__45__cpo9iter_moveE
	.align		8
        /*00c0*/ 	.dword	_ZN34_INTERNAL_37624e44_4_k_cu_88c843a04cuda3std6ranges3__45__cpo5beginE
	.align		8
        /*00c8*/ 	.dword	_ZN34_INTERNAL_37624e44_4_k_cu_88c843a04cuda3std6ranges3__45__cpo3endE
	.align		8
        /*00d0*/ 	.dword	_ZN34_INTERNAL_37624e44_4_k_cu_88c843a04cuda3std6ranges3__45__cpo6cbeginE
	.align		8
        /*00d8*/ 	.dword	_ZN34_INTERNAL_37624e44_4_k_cu_88c843a04cuda3std6ranges3__45__cpo4cendE
	.align		8
        /*00e0*/ 	.dword	_ZN34_INTERNAL_37624e44_4_k_cu_88c843a04cuda3std6ranges3__45__cpo7advanceE
	.align		8
        /*00e8*/ 	.dword	_ZN34_INTERNAL_37624e44_4_k_cu_88c843a04cuda3std6ranges3__45__cpo9iter_swapE
	.align		8
        /*00f0*/ 	.dword	_ZN34_INTERNAL_37624e44_4_k_cu_88c843a04cuda3std6ranges3__45__cpo4nextE
	.align		8
        /*00f8*/ 	.dword	_ZN34_INTERNAL_37624e44_4_k_cu_88c843a04cuda3std6ranges3__45__cpo4prevE
	.align		8
        /*0100*/ 	.dword	_ZN34_INTERNAL_37624e44_4_k_cu_88c843a04cuda3std6ranges3__45__cpo4dataE
	.align		8
        /*0108*/ 	.dword	_ZN34_INTERNAL_37624e44_4_k_cu_88c843a04cuda3std6ranges3__45__cpo5cdataE
	.align		8
        /*0110*/ 	.dword	_ZN34_INTERNAL_37624e44_4_k_cu_88c843a04cuda3std6ranges3__45__cpo4sizeE
	.align		8
        /*0118*/ 	.dword	_ZN34_INTERNAL_37624e44_4_k_cu_88c843a04cuda3std6ranges3__45__cpo5ssizeE
	.align		8
        /*0120*/ 	.dword	_ZN34_INTERNAL_37624e44_4_k_cu_88c843a04cuda3std6ranges3__45__cpo8distanceE
	.align		8
        /*0128*/ 	.dword	_ZN34_INTERNAL_37624e44_4_k_cu_88c843a06thrust24THRUST_300001_SM_1000_NS8cuda_cub3parE
	.align		8
        /*0130*/ 	.dword	_ZN34_INTERNAL_37624e44_4_k_cu_88c843a06thrust24THRUST_300001_SM_1000_NS8cuda_cub10par_nosyncE
	.align		8
        /*0138*/ 	.dword	_ZN34_INTERNAL_37624e44_4_k_cu_88c843a06thrust24THRUST_300001_SM_1000_NS6system6detail10sequential3seqE
	.align		8
        /*0140*/ 	.dword	_ZN34_INTERNAL_37624e44_4_k_cu_88c843a06thrust24THRUST_300001_SM_1000_NS6system3cpp3parE
	.align		8
        /*0148*/ 	.dword	_ZN34_INTERNAL_37624e44_4_k_cu_88c843a06thrust24THRUST_300001_SM_1000_NS12placeholders2_1E
	.align		8
        /*0150*/ 	.dword	_ZN34_INTERNAL_37624e44_4_k_cu_88c843a06thrust24THRUST_300001_SM_1000_NS12placeholders2_2E
	.align		8
        /*0158*/ 	.dword	_ZN34_INTERNAL_37624e44_4_k_cu_88c843a06thrust24THRUST_300001_SM_1000_NS12placeholders2_3E
	.align		8
        /*0160*/ 	.dword	_ZN34_INTERNAL_37624e44_4_k_cu_88c843a06thrust24THRUST_300001_SM_1000_NS12placeholders2_4E
	.align		8
        /*0168*/ 	.dword	_ZN34_INTERNAL_37624e44_4_k_cu_88c843a06thrust24THRUST_300001_SM_1000_NS12placeholders2_5E
	.align		8
        /*0170*/ 	.dword	_ZN34_INTERNAL_37624e44_4_k_cu_88c843a06thrust24THRUST_300001_SM_1000_NS12placeholders2_6E
	.align		8
        /*0178*/ 	.dword	_ZN34_INTERNAL_37624e44_4_k_cu_88c843a06thrust24THRUST_300001_SM_1000_NS12placeholders2_7E
	.align		8
        /*0180*/ 	.dword	_ZN34_INTERNAL_37624e44_4_k_cu_88c843a06thrust24THRUST_300001_SM_1000_NS12placeholders2_8E
	.align		8
        /*0188*/ 	.dword	_ZN34_INTERNAL_37624e44_4_k_cu_88c843a06thrust24THRUST_300001_SM_1000_NS12placeholders2_9E
	.align		8
        /*0190*/ 	.dword	_ZN34_INTERNAL_37624e44_4_k_cu_88c843a06thrust24THRUST_300001_SM_1000_NS12placeholders3_10E
	.align		8
        /*0198*/ 	.dword	_ZN34_INTERNAL_37624e44_4_k_cu_88c843a06thrust24THRUST_300001_SM_1000_NS3seqE
	.align		8
        /*01a0*/ 	.dword	_ZN34_INTERNAL_37624e44_4_k_cu_88c843a06thrust24THRUST_300001_SM_1000_NS6deviceE


//--------------------- .nv.constant3             --------------------------
	.section	.nv.constant3,"a",@progbits
	.align	8
.nv.constant3:
	.type		__cr_lgamma_table,@object
	.size		__cr_lgamma_table,(.L_8 - __cr_lgamma_table)
__cr_lgamma_table:
        /*0000*/ 	.byte	0x00, 0x00, 0x00, 0x00, 0x00, 0x00, 0x00, 0x00, 0x00, 0x00, 0x00, 0x00, 0x00, 0x00, 0x00, 0x00
        /*0010*/ 	.byte	0xef, 0x39, 0xfa, 0xfe, 0x42, 0x2e, 0xe6, 0x3f, 0x02, 0x20, 0x2a, 0xfa, 0x0b, 0xab, 0xfc, 0x3f
        /*0020*/ 	.byte	0xf9, 0x2c, 0x92, 0x7c, 0xa7, 0x6c, 0x09, 0x40, 0xc9, 0x79, 0x44, 0x3c, 0x64, 0x26, 0x13, 0x40
        /*0030*/ 	.byte	0xca, 0x01, 0xcf, 0x3a, 0x27, 0x51, 0x1a, 0x40, 0x30, 0xcc, 0x2d, 0xf3, 0xe1, 0x0c, 0x21, 0x40
        /*0040*/ 	.byte	0x0d, 0xb7, 0xfc, 0x82, 0x8e, 0x35, 0x25, 0x40
.L_8:


//--------------------- .text._ZN7cuda_nn13sample_kernelEPiPfiiiS0_y --------------------------
	.section	.text._ZN7cuda_nn13sample_kernelEPiPfiiiS0_y,"ax",@progbits
	.align	128
        .global         _ZN7cuda_nn13sample_kernelEPiPfiiiS0_y
        .type           _ZN7cuda_nn13sample_kernelEPiPfiiiS0_y,@function
        .size           _ZN7cuda_nn13sample_kernelEPiPfiiiS0_y,(.L_x_262 - _ZN7cuda_nn13sample_kernelEPiPfiiiS0_y)
        .other          _ZN7cuda_nn13sample_kernelEPiPfiiiS0_y,@"STO_CUDA_ENTRY STV_DEFAULT"
_ZN7cuda_nn13sample_kernelEPiPfiiiS0_y:
.text._ZN7cuda_nn13sample_kernelEPiPfiiiS0_y:
[----:B------:R-:W0:Y:S01]  /*0000*/  LDC R1, c[0x0][0x37c] ;  /* 0x0000df00ff017b82 */ /* 0x000e220000000800 */
[----:B------:R-:W1:Y:S07]  /*0010*/  S2R R3, SR_TID.X ;  /* 0x0000000000037919 */ /* 0x000e6e0000002100 */
[----:B------:R-:W1:Y:S01]  /*0020*/  S2UR UR4, SR_CTAID.X ;  /* 0x00000000000479c3 */ /* 0x000e620000002500 */
[----:B------:R-:W2:Y:S01]  /*0030*/  LDCU UR5, c[0x0][0x394] ;  /* 0x00007280ff0577ac */ /* 0x000ea20008000800 */
[----:B0-----:R-:W-:-:S06]  /*0040*/  VIADD R1, R1, 0xffffffd0 ;  /* 0xffffffd001017836 */ /* 0x001fcc0000000000 */
[----:B------:R-:W1:Y:S02]  /*0050*/  LDC R10, c[0x0][0x360] ;  /* 0x0000d800ff0a7b82 */ /* 0x000e640000000800 */
[----:B-1----:R-:W-:-:S05]  /*0060*/  IMAD R10, R10, UR4, R3 ;  /* 0x000000040a0a7c24 */ /* 0x002fca000f8e0203 */
[----:B--2---:R-:W-:-:S13]  /*0070*/  ISETP.GE.AND P0, PT, R10, UR5, PT ;  /* 0x000000050a007c0c */ /* 0x004fda000bf06270 */
[----:B------:R-:W-:Y:S05]  /*0080*/  @P0 EXIT ;  /* 0x000000000000094d */ /* 0x000fea0003800000 */
[----:B------:R-:W0:Y:S01]  /*0090*/  LDC.64 R2, c[0x0][0x3a8] ;  /* 0x0000ea00ff027b82 */ /* 0x000e220000000a00 */
[----:B------:R-:W-:Y:S01]  /*00a0*/  ISETP.NE.AND P0, PT, R10, RZ, PT ;  /* 0x000000ff0a00720c */ /* 0x000fe20003f05270 */
[----:B------:R-:W1:Y:S01]  /*00b0*/  LDCU.64 UR6, c[0x0][0x358] ;  /* 0x00006b00ff0677ac */ /* 0x000e620008000a00 */
[----:B------:R-:W-:Y:S01]  /*00c0*/  BSSY.RECONVERGENT B0, `(.L_x_0) ;  /* 0x000025e000007945 */ /* 0x000fe20003800200 */
[----:B0-----:R-:W-:Y:S02]  /*00d0*/  LOP3.LUT R0, R2, 0xaad26b49, RZ, 0x3c, !PT ;  /* 0xaad26b4902007812 */ /* 0x001fe400078e3cff */
[----:B------:R-:W-:-:S03]  /*00e0*/  LOP3.LUT R2, R3, 0xf7dcefdd, RZ, 0x3c, !PT ;  /* 0xf7dcefdd03027812 */ /* 0x000fc600078e3cff */
[----:B------:R-:W-:Y:S02]  /*00f0*/  IMAD R0, R0, 0x4182bed5, RZ ;  /* 0x4182bed500007824 */ /* 0x000fe400078e02ff */
[----:B------:R-:W-:Y:S02]  /*0100*/  IMAD R9, R2, -0x658354e5, RZ ;  /* 0x9a7cab1b02097824 */ /* 0x000fe400078e02ff */
[C---:B------:R-:W-:Y:S01]  /*0110*/  VIADD R5, R0.reuse, 0x583f19 ;  /* 0x00583f1900057836 */ /* 0x040fe20000000000 */
[C---:B------:R-:W-:Y:S01]  /*0120*/  LOP3.LUT R6, R0.reuse, 0x159a55e5, RZ, 0x3c, !PT ;  /* 0x159a55e500067812 */ /* 0x040fe200078e3cff */
[C---:B------:R-:W-:Y:S01]  /*0130*/  VIADD R3, R0.reuse, 0x75bcd15 ;  /* 0x075bcd1500037836 */ /* 0x040fe20000000000 */
[----:B------:R-:W-:Y:S01]  /*0140*/  IADD3 R2, PT, PT, R0, 0x64f0c9, R9 ;  /* 0x0064f0c900027810 */ /* 0x000fe20007ffe009 */
[C---:B------:R-:W-:Y:S01]  /*0150*/  VIADD R7, R9.reuse, 0x1f123bb5 ;  /* 0x1f123bb509077836 */ /* 0x040fe20000000000 */
[----:B------:R-:W-:Y:S02]  /*0160*/  LOP3.LUT R4, R9, 0x5491333, RZ, 0x3c, !PT ;  /* 0x0549133309047812 */ /* 0x000fe400078e3cff */
[----:B------:R-:W-:Y:S01]  /*0170*/  SHF.R.S32.HI R0, RZ, 0x1f, R10 ;  /* 0x0000001fff007819 */ /* 0x000fe2000001140a */
[----:B------:R0:W-:Y:S04]  /*0180*/  STL.64 [R1], R2 ;  /* 0x0000000201007387 */ /* 0x0001e80000100a00 */
[----:B------:R0:W-:Y:S04]  /*0190*/  STL.64 [R1+0x8], R6 ;  /* 0x0000080601007387 */ /* 0x0001e80000100a00 */
[----:B------:R0:W-:Y:S01]  /*01a0*/  STL.64 [R1+0x10], R4 ;  /* 0x0000100401007387 */ /* 0x0001e20000100a00 */
[----:B-1----:R-:W-:Y:S05]  /*01b0*/  @!P0 BRA `(.L_x_1) ;  /* 0x0000002400388947 */ /* 0x002fea0003800000 */
[----:B------:R-:W-:Y:S02]  /*01c0*/  IMAD.MOV.U32 R13, RZ, RZ, R0 ;  /* 0x000000ffff0d7224 */ /* 0x000fe400078e0000 */
[----:B------:R-:W-:Y:S02]  /*01d0*/  IMAD.MOV.U32 R11, RZ, RZ, RZ ;  /* 0x000000ffff0b7224 */ /* 0x000fe400078e00ff */
[----:B0-----:R-:W-:-:S07]  /*01e0*/  IMAD.MOV.U32 R2, RZ, RZ, R10 ;  /* 0x000000ffff027224 */ /* 0x001fce00078e000a */
.L_x_10:
[----:B------:R-:W-:Y:S01]  /*01f0*/  LOP3.LUT R0, R2, 0x3, RZ, 0xc0, !PT ;  /* 0x0000000302007812 */ /* 0x000fe200078ec0ff */
[----:B------:R-:W-:Y:S03]  /*0200*/  BSSY.RECONVERGENT B1, `(.L_x_2) ;  /* 0x0000243000017945 */ /* 0x000fe60003800200 */
[----:B------:R-:W-:-:S04]  /*0210*/  ISETP.NE.U32.AND P0, PT, R0, RZ, PT ;  /* 0x000000ff0000720c */ /* 0x000fc80003f05070 */
[----:B------:R-:W-:-:S13]  /*0220*/  ISETP.NE.AND.EX P0, PT, RZ, RZ, PT, P0 ;  /* 0x000000ffff00720c */ /* 0x000fda0003f05300 */
[----:B0-----:R-:W-:Y:S05]  /*0230*/  @!P0 BRA `(.L_x_3) ;  /* 0x0000002000fc8947 */ /* 0x001fea0003800000 */
[----:B------:R-:W0:Y:S01]  /*0240*/  LDC.64 R8, c[0x4][RZ] ;  /* 0x01000000ff087b82 */ /* 0x000e220000000a00 */
[----:B------:R-:W-:Y:S01]  /*0250*/  IMAD.MOV.U32 R0, RZ, RZ, RZ ;  /* 0x000000ffff007224 */ /* 0x000fe200078e00ff */
[----:B------:R-:W-:Y:S02]  /*0260*/  CS2R R4, SRZ ;  /* 0x0000000000047805 */ /* 0x000fe4000001ff00 */
[----:B------:R-:W-:Y:S01]  /*0270*/  CS2R R6, SRZ ;  /* 0x0000000000067805 */ /* 0x000fe2000001ff00 */
[----:B------:R-:W-:Y:S02]  /*0280*/  IMAD.MOV.U32 R3, RZ, RZ, RZ ;  /* 0x000000ffff037224 */ /* 0x000fe400078e00ff */
[----:B0-----:R-:W-:-:S07]  /*0290*/  IMAD.WIDE.U32 R8, R11, 0xc80, R8 ;  /* 0x00000c800b087825 */ /* 0x001fce00078e0008 */
.L_x_5:
[----:B------:R-:W-:-:S06]  /*02a0*/  IMAD R12, R0, 0x4, R1 ;  /* 0x00000004000c7824 */ /* 0x000fcc00078e0201 */
[----:B------:R-:W5:Y:S01]  /*02b0*/  LDL R12, [R12+0x4] ;  /* 0x000004000c0c7983 */ /* 0x000f620000100800 */
[----:B------:R-:W-:-:S05]  /*02c0*/  UMOV UR4, URZ ;  /* 0x000000ff00047c82 */ /* 0x000fca0008000000 */
.L_x_4:
[----:B-----5:R-:W-:Y:S01]  /*02d0*/  SHF.R.U32.HI R22, RZ, UR4, R12 ;  /* 0x00000004ff167c19 */ /* 0x020fe2000801160c */
[----:B------:R-:W-:-:S03]  /*02e0*/  IMAD.SHL.U32 R14, R0, 0x20, RZ ;  /* 0x00000020000e7824 */ /* 0x000fc600078e00ff */
[----:B------:R-:W-:Y:S01]  /*02f0*/  LOP3.LUT R15, R22, 0x1, RZ, 0xc0, !PT ;  /* 0x00000001160f7812 */ /* 0x000fe200078ec0ff */
[----:B------:R-:W-:-:S03]  /*0300*/  VIADD R14, R14, UR4 ;  /* 0x000000040e0e7c36 */ /* 0x000fc60008000000 */
[----:B------:R-:W-:Y:S01]  /*0310*/  ISETP.NE.U32.AND P0, PT, R15, 0x1, PT ;  /* 0x000000010f00780c */ /* 0x000fe20003f05070 */
[----:B------:R-:W-:-:S03]  /*0320*/  IMAD R15, R14, 0x5, RZ ;  /* 0x000000050e0f7824 */ /* 0x000fc600078e02ff */
[----:B------:R-:W-:Y:S01]  /*0330*/  R2P PR, R22, 0x7e ;  /* 0x0000007e16007804 */ /* 0x000fe20000000000 */
[----:B------:R-:W-:-:S08]  /*0340*/  IMAD.WIDE.U32 R14, R15, 0x4, R8 ;  /* 0x000000040f0e7825 */ /* 0x000fd000078e0008 */
[----:B------:R-:W2:Y:S04]  /*0350*/  @!P0 LDG.E R16, desc[UR6][R14.64+0x10] ;  /* 0x000010060e108981 */ /* 0x000ea8000c1e1900 */
[----:B------:R-:W3:Y:S04]  /*0360*/  @P1 LDG.E R18, desc[UR6][R14.64+0x24] ;  /* 0x000024060e121981 */ /* 0x000ee8000c1e1900 */
[----:B------:R-:W4:Y:S04]  /*0370*/  @P2 LDG.E R20, desc[UR6][R14.64+0x38] ;  /* 0x000038060e142981 */ /* 0x000f28000c1e1900 */
[----:B------:R-:W4:Y:S04]  /*0380*/  @P3 LDG.E R24, desc[UR6][R14.64+0x4c] ;  /* 0x00004c060e183981 */ /* 0x000f28000c1e1900 */
[----:B------:R-:W4:Y:S04]  /*0390*/  @P4 LDG.E R26, desc[UR6][R14.64+0x60] ;  /* 0x000060060e1a4981 */ /* 0x000f28000c1e1900 */
[----:B------:R-:W4:Y:S04]  /*03a0*/  @!P0 LDG.E R17, desc[UR6][R14.64+0x4] ;  /* 0x000004060e118981 */ /* 0x000f28000c1e1900 */
[----:B------:R-:W4:Y:S04]  /*03b0*/  @!P0 LDG.E R19, desc[UR6][R14.64+0xc] ;  /* 0x00000c060e138981 */ /* 0x000f28000c1e1900 */
[----:B------:R-:W4:Y:S04]  /*03c0*/  @P1 LDG.E R21, desc[UR6][R14.64+0x18] ;  /* 0x000018060e151981 */ /* 0x000f28000c1e1900 */
[----:B------:R-:W4:Y:S04]  /*03d0*/  @P3 LDG.E R23, desc[UR6][R14.64+0x40] ;  /* 0x000040060e173981 */ /* 0x000f28000c1e1900 */
[----:B------:R-:W4:Y:S04]  /*03e0*/  @P5 LDG.E R25, desc[UR6][R14.64+0x70] ;  /* 0x000070060e195981 */ /* 0x000f28000c1e1900 */
[----:B------:R-:W4:Y:S01]  /*03f0*/  @P6 LDG.E R28, desc[UR6][R14.64+0x88] ;  /* 0x000088060e1c6981 */ /* 0x000f22000c1e1900 */
[----:B--2---:R-:W-:-:S03]  /*0400*/  @!P0 LOP3.LUT R5, R5, R16, RZ, 0x3c, !PT ;  /* 0x0000001005058212 */ /* 0x004fc600078e3cff */
[----:B------:R-:W2:Y:S01]  /*0410*/  @!P0 LDG.E R16, desc[UR6][R14.64] ;  /* 0x000000060e108981 */ /* 0x000ea2000c1e1900 */
[----:B---3--:R-:W-:-:S03]  /*0420*/  @P1 LOP3.LUT R5, R5, R18, RZ, 0x3c, !PT ;  /* 0x0000001205051212 */ /* 0x008fc600078e3cff */
[----:B------:R-:W3:Y:S01]  /*0430*/  @!P0 LDG.E R18, desc[UR6][R14.64+0x8] ;  /* 0x000008060e128981 */ /* 0x000ee2000c1e1900 */
[----:B----4-:R-:W-:-:S03]  /*0440*/  @P2 LOP3.LUT R5, R5, R20, RZ, 0x3c, !PT ;  /* 0x0000001405052212 */ /* 0x010fc600078e3cff */
[----:B------:R-:W4:Y:S01]  /*0450*/  @P1 LDG.E R20, desc[UR6][R14.64+0x14] ;  /* 0x000014060e141981 */ /* 0x000f22000c1e1900 */
[----:B------:R-:W-:-:S03]  /*0460*/  @P3 LOP3.LUT R5, R5, R24, RZ, 0x3c, !PT ;  /* 0x0000001805053212 */ /* 0x000fc600078e3cff */
[----:B------:R-:W4:Y:S01]  /*0470*/  @P5 LDG.E R24, desc[UR6][R14.64+0x74] ;  /* 0x000074060e185981 */ /* 0x000f22000c1e1900 */
[----:B------:R-:W-:-:S03]  /*0480*/  @P4 LOP3.LUT R5, R5, R26, RZ, 0x3c, !PT ;  /* 0x0000001a05054212 */ /* 0x000fc600078e3cff */
[----:B------:R-:W4:Y:S01]  /*0490*/  @P3 LDG.E R26, desc[UR6][R14.64+0x44] ;  /* 0x000044060e1a3981 */ /* 0x000f22000c1e1900 */
[----:B------:R-:W-:-:S03]  /*04a0*/  @!P0 LOP3.LUT R6, R6, R17, RZ, 0x3c, !PT ;  /* 0x0000001106068212 */ /* 0x000fc600078e3cff */
[----:B------:R-:W4:Y:S01]  /*04b0*/  @P1 LDG.E R17, desc[UR6][R14.64+0x20] ;  /* 0x000020060e111981 */ /* 0x000f22000c1e1900 */
[----:B------:R-:W-:-:S03]  /*04c0*/  @!P0 LOP3.LUT R4, R4, R19, RZ, 0x3c, !PT ;  /* 0x0000001304048212 */ /* 0x000fc600078e3cff */
[----:B------:R-:W4:Y:S01]  /*04d0*/  @P2 LDG.E R19, desc[UR6][R14.64+0x2c] ;  /* 0x00002c060e132981 */ /* 0x000f22000c1e1900 */
[----:B------:R-:W-:-:S03]  /*04e0*/  @P1 LOP3.LUT R6, R6, R21, RZ, 0x3c, !PT ;  /* 0x0000001506061212 */ /* 0x000fc600078e3cff */
[----:B------:R-:W4:Y:S01]  /*04f0*/  @P2 LDG.E R21, desc[UR6][R14.64+0x34] ;  /* 0x000034060e152981 */ /* 0x000f22000c1e1900 */
[----:B--2---:R-:W-:-:S03]  /*0500*/  @!P0 LOP3.LUT R3, R3, R16, RZ, 0x3c, !PT ;  /* 0x0000001003038212 */ /* 0x004fc600078e3cff */
[----:B------:R-:W2:Y:S01]  /*0510*/  @P1 LDG.E R16, desc[UR6][R14.64+0x1c] ;  /* 0x00001c060e101981 */ /* 0x000ea2000c1e1900 */
[----:B---3--:R-:W-:-:S03]  /*0520*/  @!P0 LOP3.LUT R7, R7, R18, RZ, 0x3c, !PT ;  /* 0x0000001207078212 */ /* 0x008fc600078e3cff */
[----:B------:R-:W3:Y:S01]  /*0530*/  @P2 LDG.E R18, desc[UR6][R14.64+0x28] ;  /* 0x000028060e122981 */ /* 0x000ee2000c1e1900 */
[----:B----4-:R-:W-:-:S03]  /*0540*/  @P1 LOP3.LUT R3, R3, R20, RZ, 0x3c, !PT ;  /* 0x0000001403031212 */ /* 0x010fc600078e3cff */
[----:B------:R-:W4:Y:S01]  /*0550*/  @P2 LDG.E R20, desc[UR6][R14.64+0x30] ;  /* 0x000030060e142981 */ /* 0x000f22000c1e1900 */
[----:B------:R-:W-:-:S03]  /*0560*/  @P5 LOP3.LUT R5, R5, R24, RZ, 0x3c, !PT ;  /* 0x0000001805055212 */ /* 0x000fc600078e3cff */
[----:B------:R-:W4:Y:S01]  /*0570*/  @P3 LDG.E R24, desc[UR6][R14.64+0x3c] ;  /* 0x00003c060e183981 */ /* 0x000f22000c1e1900 */
[----:B------:R-:W-:-:S03]  /*0580*/  @P1 LOP3.LUT R4, R4, R17, RZ, 0x3c, !PT ;  /* 0x0000001104041212 */ /* 0x000fc600078e3cff */
[----:B------:R-:W4:Y:S01]  /*0590*/  @P3 LDG.E R17, desc[UR6][R14.64+0x48] ;  /* 0x000048060e113981 */ /* 0x000f22000c1e1900 */
[----:B------:R-:W-:-:S03]  /*05a0*/  @P2 LOP3.LUT R6, R6, R19, RZ, 0x3c, !PT ;  /* 0x0000001306062212 */ /* 0x000fc600078e3cff */
[----:B------:R-:W4:Y:S01]  /*05b0*/  @P4 LDG.E R19, desc[UR6][R14.64+0x54] ;  /* 0x000054060e134981 */ /* 0x000f22000c1e1900 */
[----:B------:R-:W-:Y:S02]  /*05c0*/  @P2 LOP3.LUT R4, R4, R21, RZ, 0x3c, !PT ;  /* 0x0000001504042212 */ /* 0x000fe400078e3cff */
[----:B------:R-:W-:Y:S01]  /*05d0*/  @P3 LOP3.LUT R6, R6, R23, RZ, 0x3c, !PT ;  /* 0x0000001706063212 */ /* 0x000fe200078e3cff */
[----:B------:R-:W4:Y:S04]  /*05e0*/  @P4 LDG.E R21, desc[UR6][R14.64+0x5c] ;  /* 0x00005c060e154981 */ /* 0x000f28000c1e1900 */
[----:B------:R-:W4:Y:S01]  /*05f0*/  @P5 LDG.E R23, desc[UR6][R14.64+0x68] ;  /* 0x000068060e175981 */ /* 0x000f22000c1e1900 */
[----:B--2---:R-:W-:-:S03]  /*0600*/  @P1 LOP3.LUT R7, R7, R16, RZ, 0x3c, !PT ;  /* 0x0000001007071212 */ /* 0x004fc600078e3cff */
[----:B------:R-:W2:Y:S01]  /*0610*/  @P4 LDG.E R16, desc[UR6][R14.64+0x50] ;  /* 0x000050060e104981 */ /* 0x000ea2000c1e1900 */
[----:B---3--:R-:W-:-:S03]  /*0620*/  @P2 LOP3.LUT R3, R3, R18, RZ, 0x3c, !PT ;  /* 0x0000001203032212 */ /* 0x008fc600078e3cff */
[----:B------:R-:W3:Y:S01]  /*0630*/  @P4 LDG.E R18, desc[UR6][R14.64+0x58] ;  /* 0x000058060e124981 */ /* 0x000ee2000c1e1900 */
[----:B----4-:R-:W-:-:S03]  /*0640*/  @P2 LOP3.LUT R7, R7, R20, RZ, 0x3c, !PT ;  /* 0x0000001407072212 */ /* 0x010fc600078e3cff */
[----:B------:R-:W4:Y:S01]  /*0650*/  @P5 LDG.E R20, desc[UR6][R14.64+0x64] ;  /* 0x000064060e145981 */ /* 0x000f22000c1e1900 */
[----:B------:R-:W-:-:S03]  /*0660*/  @P3 LOP3.LUT R3, R3, R24, RZ, 0x3c, !PT ;  /* 0x0000001803033212 */ /* 0x000fc600078e3cff */
[----:B------:R-:W4:Y:S01]  /*0670*/  @P5 LDG.E R24, desc[UR6][R14.64+0x6c] ;  /* 0x00006c060e185981 */ /* 0x000f22000c1e1900 */
[----:B------:R-:W-:Y:S02]  /*0680*/  LOP3.LUT P0, RZ, R22, 0x80, RZ, 0xc0, !PT ;  /* 0x0000008016ff7812 */ /* 0x000fe4000780c0ff */
[----:B------:R-:W-:Y:S02]  /*0690*/  @P3 LOP3.LUT R7, R7, R26, RZ, 0x3c, !PT ;  /* 0x0000001a07073212 */ /* 0x000fe400078e3cff */
[----:B------:R-:W-:Y:S02]  /*06a0*/  @P3 LOP3.LUT R4, R4, R17, RZ, 0x3c, !PT ;  /* 0x0000001104043212 */ /* 0x000fe400078e3cff */
[----:B------:R-:W4:Y:S01]  /*06b0*/  @P6 LDG.E R17, desc[UR6][R14.64+0x7c] ;  /* 0x00007c060e116981 */ /* 0x000f22000c1e1900 */
[----:B------:R-:W-:-:S03]  /*06c0*/  @P4 LOP3.LUT R6, R6, R19, RZ, 0x3c, !PT ;  /* 0x0000001306064212 */ /* 0x000fc600078e3cff */
[----:B------:R-:W4:Y:S01]  /*06d0*/  @P6 LDG.E R19, desc[UR6][R14.64+0x84] ;  /* 0x000084060e136981 */ /* 0x000f22000c1e1900 */
[----:B------:R-:W-:-:S03]  /*06e0*/  @P4 LOP3.LUT R4, R4, R21, RZ, 0x3c, !PT ;  /* 0x0000001504044212 */ /* 0x000fc600078e3cff */
[----:B------:R-:W4:Y:S01]  /*06f0*/  @P0 LDG.E R26, desc[UR6][R14.64+0x9c] ;  /* 0x00009c060e1a0981 */ /* 0x000f22000c1e1900 */
[----:B------:R-:W-:-:S03]  /*0700*/  @P5 LOP3.LUT R6, R6, R23, RZ, 0x3c, !PT ;  /* 0x0000001706065212 */ /* 0x000fc600078e3cff */
        /* <DEDUP_REMOVED lines=10> */
[----:B------:R-:W-:Y:S02]  /*07b0*/  @P5 LOP3.LUT R4, R4, R25, RZ, 0x3c, !PT ;  /* 0x0000001904045212 */ /* 0x000fe400078e3cff */
[----:B------:R-:W-:Y:S02]  /*07c0*/  @P6 LOP3.LUT R5, R5, R28, RZ, 0x3c, !PT ;  /* 0x0000001c05056212 */ /* 0x000fe400078e3cff */
[----:B------:R-:W-:Y:S02]  /*07d0*/  @P6 LOP3.LUT R6, R6, R17, RZ, 0x3c, !PT ;  /* 0x0000001106066212 */ /* 0x000fe400078e3cff */
[----:B------:R-:W-:Y:S02]  /*07e0*/  @P6 LOP3.LUT R4, R4, R19, RZ, 0x3c, !PT ;  /* 0x0000001304046212 */ /* 0x000fe400078e3cff */
[----:B------:R-:W-:Y:S02]  /*07f0*/  @P0 LOP3.LUT R5, R5, R26, RZ, 0x3c, !PT ;  /* 0x0000001a05050212 */ /* 0x000fe400078e3cff */
[----:B------:R-:W-:-:S02]  /*0800*/  @P0 LOP3.LUT R6, R6, R21, RZ, 0x3c, !PT ;  /* 0x0000001506060212 */ /* 0x000fc400078e3cff */
[----:B------:R-:W-:Y:S02]  /*0810*/  @P0 LOP3.LUT R4, R4, R23, RZ, 0x3c, !PT ;  /* 0x0000001704040212 */ /* 0x000fe400078e3cff */
[----:B--2---:R-:W-:Y:S02]  /*0820*/  @P6 LOP3.LUT R3, R3, R16, RZ, 0x3c, !PT ;  /* 0x0000001003036212 */ /* 0x004fe400078e3cff */
[----:B---3--:R-:W-:Y:S02]  /*0830*/  @P6 LOP3.LUT R7, R7, R18, RZ, 0x3c, !PT ;  /* 0x0000001207076212 */ /* 0x008fe400078e3cff */
[----:B----4-:R-:W-:Y:S02]  /*0840*/  @P0 LOP3.LUT R3, R3, R20, RZ, 0x3c, !PT ;  /* 0x0000001403030212 */ /* 0x010fe400078e3cff */
[----:B------:R-:W-:Y:S02]  /*0850*/  @P0 LOP3.LUT R7, R7, R24, RZ, 0x3c, !PT ;  /* 0x0000001807070212 */ /* 0x000fe400078e3cff */
[----:B------:R-:W-:-:S13]  /*0860*/  R2P PR, R22.B1, 0x7f ;  /* 0x0000007f16007804 */ /* 0x000fda0000001000 */
[----:B------:R-:W2:Y:S04]  /*0870*/  @P0 LDG.E R18, desc[UR6][R14.64+0xa0] ;  /* 0x0000a0060e120981 */ /* 0x000ea8000c1e1900 */
[----:B------:R-:W3:Y:S04]  /*0880*/  @P0 LDG.E R19, desc[UR6][R14.64+0xa4] ;  /* 0x0000a4060e130981 */ /* 0x000ee8000c1e1900 */
[----:B------:R-:W4:Y:S04]  /*0890*/  @P0 LDG.E R20, desc[UR6][R14.64+0xa8] ;  /* 0x0000a8060e140981 */ /* 0x000f28000c1e1900 */
[----:B------:R-:W4:Y:S04]  /*08a0*/  @P0 LDG.E R21, desc[UR6][R14.64+0xac] ;  /* 0x0000ac060e150981 */ /* 0x000f28000c1e1900 */
[----:B------:R-:W4:Y:S04]  /*08b0*/  @P0 LDG.E R24, desc[UR6][R14.64+0xb0] ;  /* 0x0000b0060e180981 */ /* 0x000f28000c1e1900 */
[----:B------:R-:W4:Y:S04]  /*08c0*/  @P1 LDG.E R16, desc[UR6][R14.64+0xbc] ;  /* 0x0000bc060e101981 */ /* 0x000f28000c1e1900 */
[----:B------:R-:W4:Y:S04]  /*08d0*/  @P1 LDG.E R26, desc[UR6][R14.64+0xb4] ;  /* 0x0000b4060e1a1981 */ /* 0x000f28000c1e1900 */
        /* <DEDUP_REMOVED lines=11> */
[----:B------:R-:W-:Y:S01]  /*0990*/  LOP3.LUT P0, RZ, R22, 0x8000, RZ, 0xc0, !PT ;  /* 0x0000800016ff7812 */ /* 0x000fe2000780c0ff */
[----:B------:R-:W4:Y:S01]  /*09a0*/  @P2 LDG.E R24, desc[UR6][R14.64+0xd8] ;  /* 0x0000d8060e182981 */ /* 0x000f22000c1e1900 */
[----:B------:R-:W-:-:S03]  /*09b0*/  @P1 LOP3.LUT R7, R7, R16, RZ, 0x3c, !PT ;  /* 0x0000001007071212 */ /* 0x000fc600078e3cff */
[----:B------:R-:W4:Y:S01]  /*09c0*/  @P2 LDG.E R22, desc[UR6][R14.64+0xd0] ;  /* 0x0000d0060e162981 */ /* 0x000f22000c1e1900 */
[----:B------:R-:W-:-:S03]  /*09d0*/  @P1 LOP3.LUT R3, R3, R26, RZ, 0x3c, !PT ;  /* 0x0000001a03031212 */ /* 0x000fc600078e3cff */
[----:B------:R-:W4:Y:S01]  /*09e0*/  @P3 LDG.E R16, desc[UR6][R14.64+0xe4] ;  /* 0x0000e4060e103981 */ /* 0x000f22000c1e1900 */
[----:B------:R-:W-:-:S03]  /*09f0*/  @P1 LOP3.LUT R6, R6, R23, RZ, 0x3c, !PT ;  /* 0x0000001706061212 */ /* 0x000fc600078e3cff */
[----:B------:R-:W4:Y:S01]  /*0a00*/  @P3 LDG.E R26, desc[UR6][R14.64+0xdc] ;  /* 0x0000dc060e1a3981 */ /* 0x000f22000c1e1900 */
[----:B------:R-:W-:-:S03]  /*0a10*/  @P1 LOP3.LUT R4, R4, R17, RZ, 0x3c, !PT ;  /* 0x0000001104041212 */ /* 0x000fc600078e3cff */
        /* <DEDUP_REMOVED lines=43> */
[----:B------:R-:W-:-:S04]  /*0cd0*/  UIADD3 UR4, UPT, UPT, UR4, 0x10, URZ ;  /* 0x0000001004047890 */ /* 0x000fc8000fffe0ff */
[----:B------:R-:W-:Y:S01]  /*0ce0*/  UISETP.NE.AND UP0, UPT, UR4, 0x20, UPT ;  /* 0x000000200400788c */ /* 0x000fe2000bf05270 */
[----:B--2---:R-:W-:Y:S02]  /*0cf0*/  @P5 LOP3.LUT R5, R5, R18, RZ, 0x3c, !PT ;  /* 0x0000001205055212 */ /* 0x004fe400078e3cff */
[----:B---3--:R-:W-:Y:S02]  /*0d00*/  @P6 LOP3.LUT R6, R6, R19, RZ, 0x3c, !PT ;  /* 0x0000001306066212 */ /* 0x008fe400078e3cff */
[----:B----4-:R-:W-:Y:S02]  /*0d10*/  @P6 LOP3.LUT R3, R3, R20, RZ, 0x3c, !PT ;  /* 0x0000001403036212 */ /* 0x010fe400078e3cff */
[----:B------:R-:W-:Y:S02]  /*0d20*/  @P6 LOP3.LUT R4, R4, R21, RZ, 0x3c, !PT ;  /* 0x0000001504046212 */ /* 0x000fe400078e3cff */
[----:B------:R-:W-:Y:S02]  /*0d30*/  @P6 LOP3.LUT R7, R7, R22, RZ, 0x3c, !PT ;  /* 0x0000001607076212 */ /* 0x000fe400078e3cff */
[----:B------:R-:W-:-:S02]  /*0d40*/  @P6 LOP3.LUT R5, R5, R16, RZ, 0x3c, !PT ;  /* 0x0000001005056212 */ /* 0x000fc400078e3cff */
[----:B------:R-:W-:Y:S02]  /*0d50*/  @P0 LOP3.LUT R3, R3, R24, RZ, 0x3c, !PT ;  /* 0x0000001803030212 */ /* 0x000fe400078e3cff */
[----:B------:R-:W-:Y:S02]  /*0d60*/  @P0 LOP3.LUT R5, R5, R28, RZ, 0x3c, !PT ;  /* 0x0000001c05050212 */ /* 0x000fe400078e3cff */
[----:B------:R-:W-:Y:S02]  /*0d70*/  @P0 LOP3.LUT R7, R7, R26, RZ, 0x3c, !PT ;  /* 0x0000001a07070212 */ /* 0x000fe400078e3cff */
[----:B------:R-:W-:Y:S02]  /*0d80*/  @P0 LOP3.LUT R4, R4, R23, RZ, 0x3c, !PT ;  /* 0x0000001704040212 */ /* 0x000fe400078e3cff */
[----:B------:R-:W-:Y:S01]  /*0d90*/  @P0 LOP3.LUT R6, R6, R17, RZ, 0x3c, !PT ;  /* 0x0000001106060212 */ /* 0x000fe200078e3cff */
[----:B------:R-:W-:Y:S06]  /*0da0*/  BRA.U UP0, `(.L_x_4) ;  /* 0xfffffff500487547 */ /* 0x000fec000b83ffff */
[----:B------:R-:W-:-:S05]  /*0db0*/  VIADD R0, R0, 0x1 ;  /* 0x0000000100007836 */ /* 0x000fca0000000000 */
[----:B------:R-:W-:-:S13]  /*0dc0*/  ISETP.NE.AND P0, PT, R0, 0x5, PT ;  /* 0x000000050000780c */ /* 0x000fda0003f05270 */
[----:B------:R-:W-:Y:S05]  /*0dd0*/  @P0 BRA `(.L_x_5) ;  /* 0xfffffff400300947 */ /* 0x000fea000383ffff */
[----:B------:R-:W-:Y:S01]  /*0de0*/  LOP3.LUT R0, R2, 0x3, RZ, 0xc0, !PT ;  /* 0x0000000302007812 */ /* 0x000fe200078ec0ff */
[----:B------:R0:W-:Y:S03]  /*0df0*/  STL.64 [R1+0x8], R6 ;  /* 0x0000080601007387 */ /* 0x0001e60000100a00 */
[----:B------:R-:W-:Y:S01]  /*0e00*/  ISETP.NE.U32.AND P0, PT, R0, 0x1, PT ;  /* 0x000000010000780c */ /* 0x000fe20003f05070 */
[----:B------:R0:W-:Y:S03]  /*0e10*/  STL.64 [R1+0x10], R4 ;  /* 0x0000100401007387 */ /* 0x0001e60000100a00 */
[----:B------:R-:W-:Y:S01]  /*0e20*/  ISETP.NE.AND.EX P0, PT, RZ, RZ, PT, P0 ;  /* 0x000000ffff00720c */ /* 0x000fe20003f05300 */
[----:B------:R0:W-:-:S12]  /*0e30*/  STL [R1+0x4], R3 ;  /* 0x0000040301007387 */ /* 0x0001d80000100800 */
[----:B0-----:R-:W-:Y:S05]  /*0e40*/  @!P0 BRA `(.L_x_3) ;  /* 0x0000001400f88947 */ /* 0x001fea0003800000 */
[----:B------:R-:W-:Y:S01]  /*0e50*/  UMOV UR4, URZ ;  /* 0x000000ff00047c82 */ /* 0x000fe20008000000 */
[----:B------:R-:W-:Y:S01]  /*0e60*/  IMAD.MOV.U32 R0, RZ, RZ, RZ ;  /* 0x000000ffff007224 */ /* 0x000fe200078e00ff */
[----:B------:R-:W-:Y:S01]  /*0e70*/  CS2R R6, SRZ ;  /* 0x0000000000067805 */ /* 0x000fe2000001ff00 */
[----:B------:R-:W-:Y:S02]  /*0e80*/  IMAD.MOV.U32 R4, RZ, RZ, RZ ;  /* 0x000000ffff047224 */ /* 0x000fe400078e00ff */
[----:B------:R-:W-:Y:S02]  /*0e90*/  IMAD.MOV.U32 R3, RZ, RZ, RZ ;  /* 0x000000ffff037224 */ /* 0x000fe400078e00ff */
[----:B------:R-:W-:-:S07]  /*0ea0*/  IMAD.U32 R5, RZ, RZ, UR4 ;  /* 0x00000004ff057e24 */ /* 0x000fce000f8e00ff */
.L_x_7:
[----:B------:R-:W-:-:S06]  /*0eb0*/  IMAD R12, R0, 0x4, R1 ;  /* 0x00000004000c7824 */ /* 0x000fcc00078e0201 */
[----:B------:R-:W5:Y:S01]  /*0ec0*/  LDL R12, [R12+0x4] ;  /* 0x000004000c0c7983 */ /* 0x000f620000100800 */
[----:B------:R-:W-:-:S05]  /*0ed0*/  UMOV UR4, URZ ;  /* 0x000000ff00047c82 */ /* 0x000fca0008000000 */
.L_x_6:
        /* <DEDUP_REMOVED lines=180> */
[----:B------:R0:W-:Y:S03]  /*1a20*/  STL [R1+0x4], R3 ;  /* 0x0000040301007387 */ /* 0x0001e60000100800 */
[----:B------:R-:W-:Y:S01]  /*1a30*/  ISETP.NE.AND.EX P0, PT, RZ, RZ, PT, P0 ;  /* 0x000000ffff00720c */ /* 0x000fe20003f05300 */
[----:B------:R0:W-:-:S12]  /*1a40*/  STL.64 [R1+0x10], R4 ;  /* 0x0000100401007387 */ /* 0x0001d80000100a00 */
[----:B0-----:R-:W-:Y:S05]  /*1a50*/  @P0 BRA `(.L_x_3) ;  /* 0x0000000800f40947 */ /* 0x001fea0003800000 */
[----:B------:R-:W-:Y:S01]  /*1a60*/  UMOV UR4, URZ ;  /* 0x000000ff00047c82 */ /* 0x000fe20008000000 */
[----:B------:R-:W-:Y:S01]  /*1a70*/  IMAD.MOV.U32 R0, RZ, RZ, RZ ;  /* 0x000000ffff007224 */ /* 0x000fe200078e00ff */
[----:B------:R-:W-:Y:S01]  /*1a80*/  CS2R R6, SRZ ;  /* 0x0000000000067805 */ /* 0x000fe2000001ff00 */
[----:B------:R-:W-:Y:S02]  /*1a90*/  IMAD.MOV.U32 R4, RZ, RZ, RZ ;  /* 0x000000ffff047224 */ /* 0x000fe400078e00ff */
[----:B------:R-:W-:Y:S02]  /*1aa0*/  IMAD.MOV.U32 R3, RZ, RZ, RZ ;  /* 0x000000ffff037224 */ /* 0x000fe400078e00ff */
[----:B------:R-:W-:-:S07]  /*1ab0*/  IMAD.U32 R5, RZ, RZ, UR4 ;  /* 0x00000004ff057e24 */ /* 0x000fce000f8e00ff */
.L_x_9:
[----:B------:R-:W-:-:S06]  /*1ac0*/  IMAD R12, R0, 0x4, R1 ;  /* 0x00000004000c7824 */ /* 0x000fcc00078e0201 */
[----:B------:R-:W5:Y:S01]  /*1ad0*/  LDL R12, [R12+0x4] ;  /* 0x000004000c0c7983 */ /* 0x000f620000100800 */
[----:B------:R-:W-:-:S05]  /*1ae0*/  UMOV UR4, URZ ;  /* 0x000000ff00047c82 */ /* 0x000fca0008000000 */
.L_x_8:
        /* <DEDUP_REMOVED lines=177> */
[----:B------:R0:W-:Y:S04]  /*2600*/  STL.64 [R1+0x8], R6 ;  /* 0x0000080601007387 */ /* 0x0001e80000100a00 */
[----:B------:R0:W-:Y:S04]  /*2610*/  STL [R1+0x4], R3 ;  /* 0x0000040301007387 */ /* 0x0001e80000100800 */
[----:B------:R0:W-:Y:S02]  /*2620*/  STL.64 [R1+0x10], R4 ;  /* 0x0000100401007387 */ /* 0x0001e40000100a00 */
.L_x_3:
[----:B------:R-:W-:Y:S05]  /*2630*/  BSYNC.RECONVERGENT B1 ;  /* 0x0000000000017941 */ /* 0x000fea0003800200 */
.L_x_2:
[C---:B------:R-:W-:Y:S01]  /*2640*/  ISETP.GT.U32.AND P0, PT, R2.reuse, 0x3, PT ;  /* 0x000000030200780c */ /* 0x040fe20003f04070 */
[----:B------:R-:W-:Y:S01]  /*2650*/  VIADD R11, R11, 0x1 ;  /* 0x000000010b0b7836 */ /* 0x000fe20000000000 */
[--C-:B------:R-:W-:Y:S02]  /*2660*/  SHF.R.U64 R2, R2, 0x2, R13.reuse ;  /* 0x0000000202027819 */ /* 0x100fe4000000120d */
[----:B------:R-:W-:Y:S02]  /*2670*/  ISETP.GT.U32.AND.EX P0, PT, R13, RZ, PT, P0 ;  /* 0x000000ff0d00720c */ /* 0x000fe40003f04100 */
[----:B------:R-:W-:-:S11]  /*2680*/  SHF.R.U32.HI R13, RZ, 0x2, R13 ;  /* 0x00000002ff0d7819 */ /* 0x000fd6000001160d */
[----:B------:R-:W-:Y:S05]  /*2690*/  @P0 BRA `(.L_x_10) ;  /* 0xffffffd800d40947 */ /* 0x000fea000383ffff */
.L_x_1:
[----:B------:R-:W-:Y:S05]  /*26a0*/  BSYNC.RECONVERGENT B0 ;  /* 0x0000000000007941 */ /* 0x000fea0003800200 */
.L_x_0:
[----:B0-----:R-:W0:Y:S01]  /*26b0*/  LDC.64 R6, c[0x0][0x3a8] ;  /* 0x0000ea00ff067b82 */ /* 0x001e220000000a00 */
[----:B------:R-:W1:Y:S01]  /*26c0*/  LDCU UR4, c[0x0][0x390] ;  /* 0x00007200ff0477ac */ /* 0x000e620008000800 */
[----:B------:R-:W-:Y:S01]  /*26d0*/  SHF.R.U32.HI R0, RZ, 0x2, R3 ;  /* 0x00000002ff007819 */ /* 0x000fe20000011603 */
[----:B------:R-:W-:Y:S03]  /*26e0*/  BSSY.RECONVERGENT B0, `(.L_x_11) ;  /* 0x0000022000007945 */ /* 0x000fe60003800200 */
[----:B------:R-:W-:Y:S01]  /*26f0*/  LOP3.LUT R0, R0, R3, RZ, 0x3c, !PT ;  /* 0x0000000300007212 */ /* 0x000fe200078e3cff */
[----:B------:R-:W-:-:S04]  /*2700*/  IMAD.SHL.U32 R3, R5, 0x10, RZ ;  /* 0x0000001005037824 */ /* 0x000fc800078e00ff */
[----:B------:R-:W-:-:S05]  /*2710*/  IMAD.SHL.U32 R2, R0, 0x2, RZ ;  /* 0x0000000200027824 */ /* 0x000fca00078e00ff */
[----:B------:R-:W-:Y:S02]  /*2720*/  LOP3.LUT R2, R0, R2, R3, 0x96, !PT ;  /* 0x0000000200027212 */ /* 0x000fe400078e9603 */
[----:B------:R-:W-:Y:S01]  /*2730*/  SHF.R.S32.HI R3, RZ, 0x1f, R10 ;  /* 0x0000001fff037819 */ /* 0x000fe2000001140a */
[----:B-1----:R-:W-:Y:S01]  /*2740*/  IMAD.U32 R8, RZ, RZ, UR4 ;  /* 0x00000004ff087e24 */ /* 0x002fe2000f8e00ff */
[----:B------:R-:W-:Y:S01]  /*2750*/  LOP3.LUT R2, R2, R5, RZ, 0x3c, !PT ;  /* 0x0000000502027212 */ /* 0x000fe200078e3cff */
[----:B------:R-:W-:Y:S01]  /*2760*/  IMAD.MOV.U32 R5, RZ, RZ, 0x2f800000 ;  /* 0x2f800000ff057424 */ /* 0x000fe200078e00ff */
[----:B0-----:R-:W-:Y:S02]  /*2770*/  LOP3.LUT R6, R6, 0xaad26b49, RZ, 0x3c, !PT ;  /* 0xaad26b4906067812 */ /* 0x001fe400078e3cff */
[----:B------:R-:W-:Y:S02]  /*2780*/  LOP3.LUT R7, R7, 0xf7dcefdd, RZ, 0x3c, !PT ;  /* 0xf7dcefdd07077812 */ /* 0x000fe400078e3cff */
[----:B------:R-:W-:Y:S01]  /*2790*/  ISETP.GE.AND P0, PT, R8, 0x1, PT ;  /* 0x000000010800780c */ /* 0x000fe20003f06270 */
[----:B------:R-:W-:-:S02]  /*27a0*/  IMAD R6, R6, 0x4182bed5, RZ ;  /* 0x4182bed506067824 */ /* 0x000fc400078e02ff */
[----:B------:R-:W-:-:S05]  /*27b0*/  IMAD R7, R7, -0x658354e5, RZ ;  /* 0x9a7cab1b07077824 */ /* 0x000fca00078e02ff */
[----:B------:R-:W-:-:S04]  /*27c0*/  IADD3 R7, PT, PT, R6, 0x64f0c9, R7 ;  /* 0x0064f0c906077810 */ /* 0x000fc80007ffe007 */
[----:B------:R-:W-:-:S04]  /*27d0*/  IADD3 R2, PT, PT, R7, 0x587c5, R2 ;  /* 0x000587c507027810 */ /* 0x000fc80007ffe002 */
[----:B------:R-:W-:-:S05]  /*27e0*/  I2FP.F32.U32 R2, R2 ;  /* 0x0000000200027245 */ /* 0x000fca0000201000 */
[----:B------:R-:W-:Y:S01]  /*27f0*/  FFMA R11, R2, R5, 1.1641532182693481445e-10 ;  /* 0x2f000000020b7423 */ /* 0x000fe20000000005 */
[----:B------:R-:W-:Y:S06]  /*2800*/  @!P0 BRA `(.L_x_12) ;  /* 0x00000000003c8947 */ /* 0x000fec0003800000 */
[----:B------:R-:W0:Y:S01]  /*2810*/  LDC.64 R6, c[0x0][0x388] ;  /* 0x0000e200ff067b82 */ /* 0x000e220000000a00 */
[----:B------:R-:W-:Y:S01]  /*2820*/  IMAD.MOV.U32 R0, RZ, RZ, RZ ;  /* 0x000000ffff007224 */ /* 0x000fe200078e00ff */
[----:B------:R-:W1:Y:S01]  /*2830*/  LDCU UR8, c[0x0][0x394] ;  /* 0x00007280ff0877ac */ /* 0x000e620008000800 */
[----:B------:R-:W-:Y:S01]  /*2840*/  IMAD.MOV.U32 R9, RZ, RZ, RZ ;  /* 0x000000ffff097224 */ /* 0x000fe200078e00ff */
[----:B------:R-:W2:Y:S06]  /*2850*/  LDCU UR9, c[0x0][0x390] ;  /* 0x00007200ff0977ac */ /* 0x000eac0008000800 */
.L_x_14:
[----:B-1----:R-:W-:-:S04]  /*2860*/  IMAD R13, R9, UR8, R10 ;  /* 0x00000008090d7c24 */ /* 0x002fc8000f8e020a */
[----:B0-----:R-:W-:-:S06]  /*2870*/  IMAD.WIDE R4, R13, 0x4, R6 ;  /* 0x000000040d047825 */ /* 0x001fcc00078e0206 */
[----:B------:R-:W3:Y:S02]  /*2880*/  LDG.E R5, desc[UR6][R4.64] ;  /* 0x0000000604057981 */ /* 0x000ee4000c1e1900 */
[----:B---3--:R-:W-:-:S05]  /*2890*/  FADD R0, R5, R0 ;  /* 0x0000000005007221 */ /* 0x008fca0000000000 */
[----:B------:R-:W-:-:S13]  /*28a0*/  FSETP.GT.AND P0, PT, R0, R11, PT ;  /* 0x0000000b0000720b */ /* 0x000fda0003f04000 */
[----:B------:R-:W-:Y:S05]  /*28b0*/  @P0 BRA `(.L_x_13) ;  /* 0x0000000000400947 */ /* 0x000fea0003800000 */
[----:B------:R-:W-:Y:S02]  /*28c0*/  VIADD R9, R9, 0x1 ;  /* 0x0000000109097836 */ /* 0x000fe40000000000 */
[----:B--2---:R-:W-:-:S05]  /*28d0*/  IMAD.U32 R8, RZ, RZ, UR9 ;  /* 0x00000009ff087e24 */ /* 0x004fca000f8e00ff */
[----:B------:R-:W-:-:S13]  /*28e0*/  ISETP.NE.AND P0, PT, R9, R8, PT ;  /* 0x000000080900720c */ /* 0x000fda0003f05270 */
[----:B------:R-:W-:Y:S05]  /*28f0*/  @P0 BRA `(.L_x_14) ;  /* 0xfffffffc00d80947 */ /* 0x000fea000383ffff */
.L_x_12:
[----:B------:R-:W-:Y:S05]  /*2900*/  BSYNC.RECONVERGENT B0 ;  /* 0x0000000000007941 */ /* 0x000fea0003800200 */
.L_x_11:
[----:B------:R-:W0:Y:S01]  /*2910*/  LDC.64 R4, c[0x0][0x380] ;  /* 0x0000e000ff047b82 */ /* 0x000e220000000a00 */
[----:B------:R-:W1:Y:S01]  /*2920*/  LDCU UR4, c[0x0][0x394] ;  /* 0x00007280ff0477ac */ /* 0x000e620008000800 */
[----:B------:R-:W-:-:S04]  /*2930*/  VIADD R7, R8, 0xffffffff ;  /* 0xffffffff08077836 */ /* 0x000fc80000000000 */
[----:B-1----:R-:W-:Y:S01]  /*2940*/  IMAD R7, R7, UR4, R10 ;  /* 0x0000000407077c24 */ /* 0x002fe2000f8e020a */
[----:B------:R-:W1:Y:S03]  /*2950*/  LDCU.64 UR4, c[0x0][0x3a0] ;  /* 0x00007400ff0477ac */ /* 0x000e660008000a00 */
[----:B0-----:R-:W-:-:S06]  /*2960*/  IMAD.WIDE R4, R7, 0x4, R4 ;  /* 0x0000000407047825 */ /* 0x001fcc00078e0204 */
[----:B------:R-:W2:Y:S01]  /*2970*/  LDG.E R5, desc[UR6][R4.64] ;  /* 0x0000000604057981 */ /* 0x000ea2000c1e1900 */
[----:B-1----:R-:W-:-:S04]  /*2980*/  LEA R2, P0, R10, UR4, 0x2 ;  /* 0x000000040a027c11 */ /* 0x002fc8000f8010ff */
[----:B------:R-:W-:-:S05]  /*2990*/  LEA.HI.X R3, R10, UR5, R3, 0x2, P0 ;  /* 0x000000050a037c11 */ /* 0x000fca00080f1403 */
[----:B--2---:R-:W-:Y:S01]  /*29a0*/  STG.E desc[UR6][R2.64], R5 ;  /* 0x0000000502007986 */ /* 0x004fe2000c101906 */
[----:B------:R-:W-:Y:S05]  /*29b0*/  EXIT ;  /* 0x000000000000794d */ /* 0x000fea0003800000 */
.L_x_13:
[----:B------:R-:W0:Y:S01]  /*29c0*/  LDC.64 R4, c[0x0][0x380] ;  /* 0x0000e000ff047b82 */ /* 0x000e220000000a00 */
[----:B------:R-:W1:Y:S01]  /*29d0*/  LDCU.64 UR4, c[0x0][0x3a0] ;  /* 0x00007400ff0477ac */ /* 0x000e620008000a00 */
[----:B0-----:R-:W-:-:S06]  /*29e0*/  IMAD.WIDE R4, R13, 0x4, R4 ;  /* 0x000000040d047825 */ /* 0x001fcc00078e0204 */
[----:B------:R-:W3:Y:S01]  /*29f0*/  LDG.E R5, desc[UR6][R4.64] ;  /* 0x0000000604057981 */ /* 0x000ee2000c1e1900 */
[----:B-1----:R-:W-:-:S04]  /*2a00*/  LEA R2, P0, R10, UR4, 0x2 ;  /* 0x000000040a027c11 */ /* 0x002fc8000f8010ff */
[----:B------:R-:W-:-:S05]  /*2a10*/  LEA.HI.X R3, R10, UR5, R3, 0x2, P0 ;  /* 0x000000050a037c11 */ /* 0x000fca00080f1403 */
[----:B---3--:R-:W-:Y:S01]  /*2a20*/  STG.E desc[UR6][R2.64], R5 ;  /* 0x0000000502007986 */ /* 0x008fe2000c101906 */
[----:B--2---:R-:W-:Y:S05]  /*2a30*/  EXIT ;  /* 0x000000000000794d */ /* 0x004fea0003800000 */
.L_x_15:
[----:B------:R-:W-:-:S00]  /*2a40*/  BRA `(.L_x_15) ;  /* 0xfffffffc00fc7947 */ /* 0x000fc0000383ffff */
[----:B------:R-:W-:-:S00]  /*2a50*/  NOP ;  /* 0x0000000000007918 */ /* 0x000fc00000000000 */
        /* <DEDUP_REMOVED lines=10> */
.L_x_262:


//--------------------- .text._ZN7cuda_nn16transpose_kernelEPKfPfii --------------------------
	.section	.text._ZN7cuda_nn16transpose_kernelEPKfPfii,"ax",@progbits
	.align	128
        .global         _ZN7cuda_nn16transpose_kernelEPKfPfii
        .type           _ZN7cuda_nn16transpose_kernelEPKfPfii,@function
        .size           _ZN7cuda_nn16transpose_kernelEPKfPfii,(.L_x_263 - _ZN7cuda_nn16transpose_kernelEPKfPfii)
        .other          _ZN7cuda_nn16transpose_kernelEPKfPfii,@"STO_CUDA_ENTRY STV_DEFAULT"
_ZN7cuda_nn16transpose_kernelEPKfPfii:
.text._ZN7cuda_nn16transpose_kernelEPKfPfii:
[----:B------:R-:W-:Y:S01]  /*0000*/  LDC R1, c[0x0][0x37c] ;  /* 0x0000df00ff017b82 */ /* 0x000fe20000000800 */
[----:B------:R-:W0:Y:S07]  /*0010*/  S2R R0, SR_TID.X ;  /* 0x0000000000007919 */ /* 0x000e2e0000002100 */
[----:B------:R-:W0:Y:S08]  /*0020*/  S2UR UR4, SR_CTAID.X ;  /* 0x00000000000479c3 */ /* 0x000e300000002500 */
[----:B------:R-:W0:Y:S08]  /*0030*/  LDC R5, c[0x0][0x360] ;  /* 0x0000d800ff057b82 */ /* 0x000e300000000800 */
[----:B------:R-:W1:Y:S01]  /*0040*/  LDC.64 R2, c[0x0][0x390] ;  /* 0x0000e400ff027b82 */ /* 0x000e620000000a00 */
[----:B0-----:R-:W-:-:S02]  /*0050*/  IMAD R5, R5, UR4, R0 ;  /* 0x0000000405057c24 */ /* 0x001fc4000f8e0200 */
[----:B-1----:R-:W-:-:S05]  /*0060*/  IMAD R0, R3, R2, RZ ;  /* 0x0000000203007224 */ /* 0x002fca00078e02ff */
[----:B------:R-:W-:-:S13]  /*0070*/  ISETP.GE.AND P0, PT, R5, R0, PT ;  /* 0x000000000500720c */ /* 0x000fda0003f06270 */
[----:B------:R-:W-:Y:S05]  /*0080*/  @P0 EXIT ;  /* 0x000000000000094d */ /* 0x000fea0003800000 */
[----:B------:R-:W0:Y:S01]  /*0090*/  LDC.64 R6, c[0x0][0x380] ;  /* 0x0000e000ff067b82 */ /* 0x000e220000000a00 */
[----:B------:R-:W1:Y:S01]  /*00a0*/  LDCU.64 UR4, c[0x0][0x358] ;  /* 0x00006b00ff0477ac */ /* 0x000e620008000a00 */
[----:B0-----:R-:W-:-:S05]  /*00b0*/  IMAD.WIDE R6, R5, 0x4, R6 ;  /* 0x0000000405067825 */ /* 0x001fca00078e0206 */
[----:B-1----:R0:W2:Y:S01]  /*00c0*/  LDG.E R11, desc[UR4][R6.64] ;  /* 0x00000004060b7981 */ /* 0x0020a2000c1e1900 */
[----:B------:R-:W-:-:S04]  /*00d0*/  IABS R13, R2 ;  /* 0x00000002000d7213 */ /* 0x000fc80000000000 */
[----:B------:R-:W1:Y:S01]  /*00e0*/  I2F.RP R0, R13 ;  /* 0x0000000d00007306 */ /* 0x000e620000209400 */
[----:B0-----:R-:W0:Y:S07]  /*00f0*/  LDC.64 R6, c[0x0][0x388] ;  /* 0x0000e200ff067b82 */ /* 0x001e2e0000000a00 */
[----:B-1----:R-:W1:Y:S02]  /*0100*/  MUFU.RCP R0, R0 ;  /* 0x0000000000007308 */ /* 0x002e640000001000 */
[----:B-1----:R-:W-:-:S06]  /*0110*/  IADD3 R8, PT, PT, R0, 0xffffffe, RZ ;  /* 0x0ffffffe00087810 */ /* 0x002fcc0007ffe0ff */
[----:B------:R1:W3:Y:S02]  /*0120*/  F2I.FTZ.U32.TRUNC.NTZ R9, R8 ;  /* 0x0000000800097305 */ /* 0x0002e4000021f000 */
[----:B-1----:R-:W-:Y:S01]  /*0130*/  IMAD.MOV.U32 R8, RZ, RZ, RZ ;  /* 0x000000ffff087224 */ /* 0x002fe200078e00ff */
[----:B---3--:R-:W-:-:S05]  /*0140*/  IADD3 R4, PT, PT, RZ, -R9, RZ ;  /* 0x80000009ff047210 */ /* 0x008fca0007ffe0ff */
[----:B------:R-:W-:Y:S01]  /*0150*/  IMAD R15, R4, R13, RZ ;  /* 0x0000000d040f7224 */ /* 0x000fe200078e02ff */
[----:B------:R-:W-:-:S03]  /*0160*/  IABS R4, R5 ;  /* 0x0000000500047213 */ /* 0x000fc60000000000 */
[----:B------:R-:W-:-:S06]  /*0170*/  IMAD.HI.U32 R9, R9, R15, R8 ;  /* 0x0000000f09097227 */ /* 0x000fcc00078e0008 */
[----:B------:R-:W-:-:S05]  /*0180*/  IMAD.HI.U32 R9, R9, R4, RZ ;  /* 0x0000000409097227 */ /* 0x000fca00078e00ff */
[----:B------:R-:W-:-:S05]  /*0190*/  IADD3 R0, PT, PT, -R9, RZ, RZ ;  /* 0x000000ff09007210 */ /* 0x000fca0007ffe1ff */
[----:B------:R-:W-:-:S05]  /*01a0*/  IMAD R0, R13, R0, R4 ;  /* 0x000000000d007224 */ /* 0x000fca00078e0204 */
[----:B------:R-:W-:-:S13]  /*01b0*/  ISETP.GT.U32.AND P2, PT, R13, R0, PT ;  /* 0x000000000d00720c */ /* 0x000fda0003f44070 */
[----:B------:R-:W-:Y:S01]  /*01c0*/  @!P2 IMAD.IADD R0, R0, 0x1, -R13 ;  /* 0x000000010000a824 */ /* 0x000fe200078e0a0d */
[----:B------:R-:W-:Y:S02]  /*01d0*/  @!P2 IADD3 R9, PT, PT, R9, 0x1, RZ ;  /* 0x000000010909a810 */ /* 0x000fe40007ffe0ff */
[----:B------:R-:W-:Y:S02]  /*01e0*/  ISETP.NE.AND P2, PT, R2, RZ, PT ;  /* 0x000000ff0200720c */ /* 0x000fe40003f45270 */
[----:B------:R-:W-:Y:S02]  /*01f0*/  ISETP.GE.U32.AND P0, PT, R0, R13, PT ;  /* 0x0000000d0000720c */ /* 0x000fe40003f06070 */
[----:B------:R-:W-:-:S04]  /*0200*/  LOP3.LUT R0, R5, R2, RZ, 0x3c, !PT ;  /* 0x0000000205007212 */ /* 0x000fc800078e3cff */
[----:B------:R-:W-:-:S07]  /*0210*/  ISETP.GE.AND P1, PT, R0, RZ, PT ;  /* 0x000000ff0000720c */ /* 0x000fce0003f26270 */
[----:B------:R-:W-:-:S06]  /*0220*/  @P0 VIADD R9, R9, 0x1 ;  /* 0x0000000109090836 */ /* 0x000fcc0000000000 */
[----:B------:R-:W-:Y:S02]  /*0230*/  @!P1 IADD3 R9, PT, PT, -R9, RZ, RZ ;  /* 0x000000ff09099210 */ /* 0x000fe40007ffe1ff */
[----:B------:R-:W-:-:S05]  /*0240*/  @!P2 LOP3.LUT R9, RZ, R2, RZ, 0x33, !PT ;  /* 0x00000002ff09a212 */ /* 0x000fca00078e33ff */
[----:B------:R-:W-:-:S04]  /*0250*/  IMAD.MOV R0, RZ, RZ, -R9 ;  /* 0x000000ffff007224 */ /* 0x000fc800078e0a09 */
[----:B------:R-:W-:-:S04]  /*0260*/  IMAD R2, R2, R0, R5 ;  /* 0x0000000002027224 */ /* 0x000fc800078e0205 */
[----:B------:R-:W-:-:S04]  /*0270*/  IMAD R3, R2, R3, R9 ;  /* 0x0000000302037224 */ /* 0x000fc800078e0209 */
[----:B0-----:R-:W-:-:S05]  /*0280*/  IMAD.WIDE R2, R3, 0x4, R6 ;  /* 0x0000000403027825 */ /* 0x001fca00078e0206 */
[----:B--2---:R-:W-:Y:S01]  /*0290*/  STG.E desc[UR4][R2.64], R11 ;  /* 0x0000000b02007986 */ /* 0x004fe2000c101904 */
[----:B------:R-:W-:Y:S05]  /*02a0*/  EXIT ;  /* 0x000000000000794d */ /* 0x000fea0003800000 */
.L_x_16:
        /* <DEDUP_REMOVED lines=13> */
.L_x_263:


//--------------------- .text._ZN7cuda_nn21masked_softmax_kernelEPKfPfiiiPKbi --------------------------
	.section	.text._ZN7cuda_nn21masked_softmax_kernelEPKfPfiiiPKbi,"ax",@progbits
	.align	128
        .global         _ZN7cuda_nn21masked_softmax_kernelEPKfPfiiiPKbi
        .type           _ZN7cuda_nn21masked_softmax_kernelEPKfPfiiiPKbi,@function
        .size           _ZN7cuda_nn21masked_softmax_kernelEPKfPfiiiPKbi,(.L_x_257 - _ZN7cuda_nn21masked_softmax_kernelEPKfPfiiiPKbi)
        .other          _ZN7cuda_nn21masked_softmax_kernelEPKfPfiiiPKbi,@"STO_CUDA_ENTRY STV_DEFAULT"
_ZN7cuda_nn21masked_softmax_kernelEPKfPfiiiPKbi:
.text._ZN7cuda_nn21masked_softmax_kernelEPKfPfiiiPKbi:
[----:B------:R-:W-:Y:S01]  /*0000*/  LDC R1, c[0x0][0x37c] ;  /* 0x0000df00ff017b82 */ /* 0x000fe20000000800 */
[----:B------:R-:W0:Y:S07]  /*0010*/  S2R R5, SR_TID.Y ;  /* 0x0000000000057919 */ /* 0x000e2e0000002200 */
[----:B------:R-:W1:Y:S01]  /*0020*/  LDC R16, c[0x0][0x360] ;  /* 0x0000d800ff107b82 */ /* 0x000e620000000800 */
[----:B------:R-:W2:Y:S01]  /*0030*/  LDCU.64 UR10, c[0x0][0x390] ;  /* 0x00007200ff0a77ac */ /* 0x000ea20008000a00 */
[----:B------:R-:W1:Y:S06]  /*0040*/  S2R R3, SR_TID.X ;  /* 0x0000000000037919 */ /* 0x000e6c0000002100 */
[----:B------:R-:W0:Y:S08]  /*0050*/  S2UR UR5, SR_CTAID.Y ;  /* 0x00000000000579c3 */ /* 0x000e300000002600 */
[----:B------:R-:W0:Y:S08]  /*0060*/  LDC R0, c[0x0][0x364] ;  /* 0x0000d900ff007b82 */ /* 0x000e300000000800 */
[----:B------:R-:W1:Y:S01]  /*0070*/  S2UR UR4, SR_CTAID.X ;  /* 0x00000000000479c3 */ /* 0x000e620000002500 */
[----:B0-----:R-:W-:-:S05]  /*0080*/  IMAD R0, R0, UR5, R5 ;  /* 0x0000000500007c24 */ /* 0x001fca000f8e0205 */
[----:B--2---:R-:W-:Y:S01]  /*0090*/  ISETP.GE.AND P0, PT, R0, UR11, PT ;  /* 0x0000000b00007c0c */ /* 0x004fe2000bf06270 */
[----:B-1----:R-:W-:-:S05]  /*00a0*/  IMAD R16, R16, UR4, R3 ;  /* 0x0000000410107c24 */ /* 0x002fca000f8e0203 */
[----:B------:R-:W-:-:S13]  /*00b0*/  ISETP.GE.OR P0, PT, R16, UR10, P0 ;  /* 0x0000000a10007c0c */ /* 0x000fda0008706670 */
[----:B------:R-:W-:Y:S05]  /*00c0*/  @P0 EXIT ;  /* 0x000000000000094d */ /* 0x000fea0003800000 */
[----:B------:R-:W0:Y:S01]  /*00d0*/  LDCU.64 UR6, c[0x0][0x3a0] ;  /* 0x00007400ff0677ac */ /* 0x000e220008000a00 */
[----:B------:R-:W-:Y:S02]  /*00e0*/  IMAD R2, R16, UR11, RZ ;  /* 0x0000000b10027c24 */ /* 0x000fe4000f8e02ff */
[----:B------:R-:W-:Y:S01]  /*00f0*/  IMAD R3, R0, UR11, RZ ;  /* 0x0000000b00037c24 */ /* 0x000fe2000f8e02ff */
[----:B------:R-:W1:Y:S01]  /*0100*/  LDCU.64 UR4, c[0x0][0x380] ;  /* 0x00007000ff0477ac */ /* 0x000e620008000a00 */
[----:B------:R-:W-:Y:S01]  /*0110*/  IMAD R2, R2, UR11, RZ ;  /* 0x0000000b02027c24 */ /* 0x000fe2000f8e02ff */
[----:B------:R-:W2:Y:S04]  /*0120*/  LDCU.64 UR8, c[0x0][0x358] ;  /* 0x00006b00ff0877ac */ /* 0x000ea80008000a00 */
[----:B------:R-:W-:-:S04]  /*0130*/  IADD3 R3, P0, PT, R3, R2, RZ ;  /* 0x0000000203037210 */ /* 0x000fc80007f1e0ff */
[----:B------:R-:W-:Y:S01]  /*0140*/  LEA.HI.X.SX32 R2, R2, RZ, 0x1, P0 ;  /* 0x000000ff02027211 */ /* 0x000fe200000f0eff */
[C---:B------:R-:W-:Y:S01]  /*0150*/  IMAD.SHL.U32 R4, R3.reuse, 0x4, RZ ;  /* 0x0000000403047824 */ /* 0x040fe200078e00ff */
[----:B0-----:R-:W-:Y:S02]  /*0160*/  UISETP.NE.U32.AND UP0, UPT, UR6, URZ, UPT ;  /* 0x000000ff0600728c */ /* 0x001fe4000bf05070 */
[----:B------:R-:W-:Y:S02]  /*0170*/  SHF.L.U64.HI R5, R3, 0x2, R2 ;  /* 0x0000000203057819 */ /* 0x000fe40000010202 */
[----:B------:R-:W-:Y:S01]  /*0180*/  UISETP.NE.AND.EX UP0, UPT, UR7, URZ, UPT, UP0 ;  /* 0x000000ff0700728c */ /* 0x000fe2000bf05300 */
[----:B-1----:R-:W-:-:S04]  /*0190*/  IADD3 R8, P0, PT, R4, UR4, RZ ;  /* 0x0000000404087c10 */ /* 0x002fc8000ff1e0ff */
[----:B------:R-:W-:-:S04]  /*01a0*/  IADD3.X R9, PT, PT, R5, UR5, RZ, P0, !PT ;  /* 0x0000000505097c10 */ /* 0x000fc800087fe4ff */
[----:B--2---:R-:W-:Y:S05]  /*01b0*/  BRA.U UP0, `(.L_x_17) ;  /* 0x0000000900e47547 */ /* 0x004fea000b800000 */
[----:B------:R-:W-:Y:S01]  /*01c0*/  UISETP.GE.U32.AND UP0, UPT, UR11, 0x10, UPT ;  /* 0x000000100b00788c */ /* 0x000fe2000bf06070 */
[----:B------:R-:W-:Y:S01]  /*01d0*/  HFMA2 R3, -RZ, RZ, 0, 0 ;  /* 0x00000000ff037431 */ /* 0x000fe200000001ff */
[----:B------:R-:W-:Y:S01]  /*01e0*/  ULOP3.LUT UR5, UR11, 0xf, URZ, 0xc0, !UPT ;  /* 0x0000000f0b057892 */ /* 0x000fe2000f8ec0ff */
[----:B------:R-:W-:-:S03]  /*01f0*/  IMAD.MOV.U32 R2, RZ, RZ, -0x800000 ;  /* 0xff800000ff027424 */ /* 0x000fc600078e00ff */
[----:B------:R-:W-:-:S03]  /*0200*/  UISETP.NE.AND UP1, UPT, UR5, URZ, UPT ;  /* 0x000000ff0500728c */ /* 0x000fc6000bf25270 */
[----:B------:R-:W-:Y:S08]  /*0210*/  BRA.U !UP0, `(.L_x_18) ;  /* 0x0000000508647547 */ /* 0x000ff0000b800000 */
[----:B------:R-:W-:Y:S01]  /*0220*/  IADD3 R6, P0, PT, R8, 0x20, RZ ;  /* 0x0000002008067810 */ /* 0x000fe20007f1e0ff */
[----:B------:R-:W-:Y:S01]  /*0230*/  ULOP3.LUT UR4, UR11, 0x7ffffff0, URZ, 0xc0, !UPT ;  /* 0x7ffffff00b047892 */ /* 0x000fe2000f8ec0ff */
[----:B------:R-:W-:-:S03]  /*0240*/  IMAD.MOV.U32 R2, RZ, RZ, -0x800000 ;  /* 0xff800000ff027424 */ /* 0x000fc600078e00ff */
[----:B------:R-:W-:Y:S02]  /*0250*/  IMAD.X R7, RZ, RZ, R9, P0 ;  /* 0x000000ffff077224 */ /* 0x000fe400000e0609 */
[----:B------:R-:W-:Y:S01]  /*0260*/  MOV R3, UR4 ;  /* 0x0000000400037c02 */ /* 0x000fe20008000f00 */
[----:B------:R-:W-:-:S06]  /*0270*/  UMOV UR4, URZ ;  /* 0x000000ff00047c82 */ /* 0x000fcc0008000000 */
.L_x_19:
[C---:B------:R-:W-:Y:S01]  /*0280*/  ISETP.LT.U32.AND P0, PT, R0.reuse, UR4, PT ;  /* 0x0000000400007c0c */ /* 0x040fe2000bf01070 */
[----:B------:R-:W-:Y:S02]  /*0290*/  UIADD3 UR6, UPT, UPT, UR4, 0x2, URZ ;  /* 0x0000000204067890 */ /* 0x000fe4000fffe0ff */
[C---:B------:R-:W-:Y:S01]  /*02a0*/  ISETP.LE.U32.AND P1, PT, R0.reuse, UR4, PT ;  /* 0x0000000400007c0c */ /* 0x040fe2000bf23070 */
[----:B------:R-:W-:Y:S01]  /*02b0*/  UIADD3 UR7, UPT, UPT, UR4, 0x3, URZ ;  /* 0x0000000304077890 */ /* 0x000fe2000fffe0ff */
[----:B------:R-:W-:Y:S01]  /*02c0*/  IMAD.MOV.U32 R23, RZ, RZ, -0x800000 ;  /* 0xff800000ff177424 */ /* 0x000fe200078e00ff */
[----:B------:R-:W-:Y:S01]  /*02d0*/  UIADD3 UR10, UPT, UPT, UR4, 0x4, URZ ;  /* 0x00000004040a7890 */ /* 0x000fe2000fffe0ff */
[----:B------:R-:W-:Y:S01]  /*02e0*/  IMAD.MOV.U32 R24, RZ, RZ, -0x800000 ;  /* 0xff800000ff187424 */ /* 0x000fe200078e00ff */
[C---:B------:R-:W-:Y:S01]  /*02f0*/  ISETP.LT.U32.AND P2, PT, R0.reuse, UR6, PT ;  /* 0x0000000600007c0c */ /* 0x040fe2000bf41070 */
[----:B------:R-:W-:Y:S01]  /*0300*/  UIADD3 UR6, UPT, UPT, UR4, 0x5, URZ ;  /* 0x0000000504067890 */ /* 0x000fe2000fffe0ff */
[----:B------:R-:W-:-:S02]  /*0310*/  ISETP.LT.U32.AND P3, PT, R0, UR7, PT ;  /* 0x0000000700007c0c */ /* 0x000fc4000bf61070 */
[----:B------:R-:W-:Y:S01]  /*0320*/  MOV R25, 0xff800000 ;  /* 0xff80000000197802 */ /* 0x000fe20000000f00 */
[----:B------:R-:W2:Y:S01]  /*0330*/  @!P0 LDG.E R23, desc[UR8][R6.64+-0x20] ;  /* 0xffffe00806178981 */ /* 0x000ea2000c1e1900 */
[C---:B------:R-:W-:Y:S01]  /*0340*/  ISETP.LT.U32.AND P0, PT, R0.reuse, UR10, PT ;  /* 0x0000000a00007c0c */ /* 0x040fe2000bf01070 */
[----:B------:R-:W-:Y:S02]  /*0350*/  UIADD3 UR7, UPT, UPT, UR4, 0x6, URZ ;  /* 0x0000000604077890 */ /* 0x000fe4000fffe0ff */
[----:B------:R-:W3:Y:S01]  /*0360*/  @!P1 LDG.E R24, desc[UR8][R6.64+-0x1c] ;  /* 0xffffe40806189981 */ /* 0x000ee2000c1e1900 */
[----:B------:R-:W-:Y:S01]  /*0370*/  IMAD.MOV.U32 R26, RZ, RZ, -0x800000 ;  /* 0xff800000ff1a7424 */ /* 0x000fe200078e00ff */
[C---:B------:R-:W-:Y:S01]  /*0380*/  ISETP.LT.U32.AND P1, PT, R0.reuse, UR6, PT ;  /* 0x0000000600007c0c */ /* 0x040fe2000bf21070 */
[----:B------:R-:W-:Y:S01]  /*0390*/  UIADD3 UR10, UPT, UPT, UR4, 0x7, URZ ;  /* 0x00000007040a7890 */ /* 0x000fe2000fffe0ff */
[----:B------:R-:W4:Y:S01]  /*03a0*/  @!P2 LDG.E R25, desc[UR8][R6.64+-0x18] ;  /* 0xffffe8080619a981 */ /* 0x000f22000c1e1900 */
[----:B------:R-:W-:Y:S01]  /*03b0*/  IMAD.MOV.U32 R22, RZ, RZ, -0x800000 ;  /* 0xff800000ff167424 */ /* 0x000fe200078e00ff */
[C---:B------:R-:W-:Y:S01]  /*03c0*/  ISETP.LT.U32.AND P2, PT, R0.reuse, UR7, PT ;  /* 0x0000000700007c0c */ /* 0x040fe2000bf41070 */
[----:B------:R-:W-:Y:S01]  /*03d0*/  UIADD3 UR6, UPT, UPT, UR4, 0x8, URZ ;  /* 0x0000000804067890 */ /* 0x000fe2000fffe0ff */
[----:B------:R-:W5:Y:S01]  /*03e0*/  @!P3 LDG.E R26, desc[UR8][R6.64+-0x14] ;  /* 0xffffec08061ab981 */ /* 0x000f62000c1e1900 */
[----:B------:R-:W-:Y:S01]  /*03f0*/  MOV R21, 0xff800000 ;  /* 0xff80000000157802 */ /* 0x000fe20000000f00 */
[----:B------:R-:W-:Y:S01]  /*0400*/  UIADD3 UR7, UPT, UPT, UR4, 0x9, URZ ;  /* 0x0000000904077890 */ /* 0x000fe2000fffe0ff */
[C---:B------:R-:W-:Y:S01]  /*0410*/  ISETP.LT.U32.AND P3, PT, R0.reuse, UR10, PT ;  /* 0x0000000a00007c0c */ /* 0x040fe2000bf61070 */
[----:B------:R-:W5:Y:S01]  /*0420*/  @!P0 LDG.E R22, desc[UR8][R6.64+-0x10] ;  /* 0xfffff00806168981 */ /* 0x000f62000c1e1900 */
[----:B------:R-:W-:Y:S01]  /*0430*/  IMAD.MOV.U32 R20, RZ, RZ, -0x800000 ;  /* 0xff800000ff147424 */ /* 0x000fe200078e00ff */
[C---:B------:R-:W-:Y:S01]  /*0440*/  ISETP.LT.U32.AND P0, PT, R0.reuse, UR6, PT ;  /* 0x0000000600007c0c */ /* 0x040fe2000bf01070 */
[----:B------:R-:W-:Y:S01]  /*0450*/  UIADD3 UR10, UPT, UPT, UR4, 0xa, URZ ;  /* 0x0000000a040a7890 */ /* 0x000fe2000fffe0ff */
[----:B------:R-:W5:Y:S01]  /*0460*/  @!P1 LDG.E R21, desc[UR8][R6.64+-0xc] ;  /* 0xfffff40806159981 */ /* 0x000f62000c1e1900 */
        /* <DEDUP_REMOVED lines=13> */
[----:B------:R-:W-:Y:S01]  /*0540*/  ISETP.LT.U32.AND P0, PT, R0, UR7, PT ;  /* 0x0000000700007c0c */ /* 0x000fe2000bf01070 */
[----:B------:R-:W-:Y:S01]  /*0550*/  UIADD3 UR6, UPT, UPT, UR4, 0xe, URZ ;  /* 0x0000000e04067890 */ /* 0x000fe2000fffe0ff */
[----:B------:R-:W5:Y:S01]  /*0560*/  @!P1 LDG.E R17, desc[UR8][R6.64+0x4] ;  /* 0x0000040806119981 */ /* 0x000f62000c1e1900 */
[----:B------:R-:W-:-:S02]  /*0570*/  MOV R14, 0xff800000 ;  /* 0xff800000000e7802 */ /* 0x000fc40000000f00 */
[C---:B------:R-:W-:Y:S01]  /*0580*/  ISETP.LT.U32.AND P1, PT, R0.reuse, UR10, PT ;  /* 0x0000000a00007c0c */ /* 0x040fe2000bf21070 */
[----:B------:R-:W5:Y:S01]  /*0590*/  @!P2 LDG.E R15, desc[UR8][R6.64+0x8] ;  /* 0x00000808060fa981 */ /* 0x000f62000c1e1900 */
[----:B------:R-:W-:Y:S01]  /*05a0*/  UIADD3 UR7, UPT, UPT, UR4, 0xf, URZ ;  /* 0x0000000f04077890 */ /* 0x000fe2000fffe0ff */
[----:B------:R-:W-:Y:S01]  /*05b0*/  IMAD.MOV.U32 R13, RZ, RZ, -0x800000 ;  /* 0xff800000ff0d7424 */ /* 0x000fe200078e00ff */
[C---:B------:R-:W-:Y:S01]  /*05c0*/  ISETP.LT.U32.AND P2, PT, R0.reuse, UR6, PT ;  /* 0x0000000600007c0c */ /* 0x040fe2000bf41070 */
[----:B------:R-:W5:Y:S01]  /*05d0*/  @!P3 LDG.E R14, desc[UR8][R6.64+0xc] ;  /* 0x00000c08060eb981 */ /* 0x000f62000c1e1900 */
[----:B------:R-:W-:Y:S02]  /*05e0*/  IMAD.MOV.U32 R12, RZ, RZ, -0x800000 ;  /* 0xff800000ff0c7424 */ /* 0x000fe400078e00ff */
[----:B------:R-:W-:Y:S01]  /*05f0*/  ISETP.LT.U32.AND P3, PT, R0, UR7, PT ;  /* 0x0000000700007c0c */ /* 0x000fe2000bf61070 */
[----:B------:R-:W5:Y:S01]  /*0600*/  @!P0 LDG.E R13, desc[UR8][R6.64+0x10] ;  /* 0x00001008060d8981 */ /* 0x000f62000c1e1900 */
[----:B------:R-:W-:Y:S01]  /*0610*/  MOV R11, 0xff800000 ;  /* 0xff800000000b7802 */ /* 0x000fe20000000f00 */
[----:B------:R-:W-:-:S02]  /*0620*/  IMAD.MOV.U32 R10, RZ, RZ, -0x800000 ;  /* 0xff800000ff0a7424 */ /* 0x000fc400078e00ff */
[----:B------:R-:W5:Y:S04]  /*0630*/  @!P1 LDG.E R12, desc[UR8][R6.64+0x14] ;  /* 0x00001408060c9981 */ /* 0x000f68000c1e1900 */
[----:B------:R-:W5:Y:S04]  /*0640*/  @!P2 LDG.E R11, desc[UR8][R6.64+0x18] ;  /* 0x00001808060ba981 */ /* 0x000f68000c1e1900 */
[----:B------:R0:W5:Y:S01]  /*0650*/  @!P3 LDG.E R10, desc[UR8][R6.64+0x1c] ;  /* 0x00001c08060ab981 */ /* 0x000162000c1e1900 */
[----:B------:R-:W-:-:S06]  /*0660*/  UIADD3 UR4, UPT, UPT, UR4, 0x10, URZ ;  /* 0x0000001004047890 */ /* 0x000fcc000fffe0ff */
[----:B------:R-:W-:Y:S02]  /*0670*/  ISETP.NE.AND P0, PT, R3, UR4, PT ;  /* 0x0000000403007c0c */ /* 0x000fe4000bf05270 */
[----:B0-----:R-:W-:-:S05]  /*0680*/  IADD3 R6, P1, PT, R6, 0x40, RZ ;  /* 0x0000004006067810 */ /* 0x001fca0007f3e0ff */
[----:B------:R-:W-:Y:S01]  /*0690*/  IMAD.X R7, RZ, RZ, R7, P1 ;  /* 0x000000ffff077224 */ /* 0x000fe200008e0607 */
[----:B--2---:R-:W-:-:S04]  /*06a0*/  FMNMX R23, R23, R2, !PT ;  /* 0x0000000217177209 */ /* 0x004fc80007800000 */
[----:B---3--:R-:W-:-:S04]  /*06b0*/  FMNMX R24, R23, R24, !PT ;  /* 0x0000001817187209 */ /* 0x008fc80007800000 */
[----:B----4-:R-:W-:-:S04]  /*06c0*/  FMNMX R25, R24, R25, !PT ;  /* 0x0000001918197209 */ /* 0x010fc80007800000 */
[----:B-----5:R-:W-:-:S04]  /*06d0*/  FMNMX R25, R25, R26, !PT ;  /* 0x0000001a19197209 */ /* 0x020fc80007800000 */
[----:B------:R-:W-:-:S04]  /*06e0*/  FMNMX R22, R25, R22, !PT ;  /* 0x0000001619167209 */ /* 0x000fc80007800000 */
        /* <DEDUP_REMOVED lines=10> */
[----:B------:R-:W-:Y:S01]  /*0790*/  FMNMX R2, R11, R10, !PT ;  /* 0x0000000a0b027209 */ /* 0x000fe20007800000 */
[----:B------:R-:W-:Y:S06]  /*07a0*/  @P0 BRA `(.L_x_19) ;  /* 0xfffffff800b40947 */ /* 0x000fec000383ffff */
.L_x_18:
[----:B------:R-:W-:Y:S05]  /*07b0*/  BRA.U !UP1, `(.L_x_20) ;  /* 0x00000019093c7547 */ /* 0x000fea000b800000 */
[----:B------:R-:W0:Y:S01]  /*07c0*/  LDCU UR4, c[0x0][0x394] ;  /* 0x00007280ff0477ac */ /* 0x000e220008000800 */
[----:B------:R-:W-:Y:S02]  /*07d0*/  UISETP.GE.U32.AND UP0, UPT, UR5, 0x8, UPT ;  /* 0x000000080500788c */ /* 0x000fe4000bf06070 */
[----:B0-----:R-:W-:-:S04]  /*07e0*/  ULOP3.LUT UR6, UR4, 0x7, URZ, 0xc0, !UPT ;  /* 0x0000000704067892 */ /* 0x001fc8000f8ec0ff */
[----:B------:R-:W-:-:S03]  /*07f0*/  UISETP.NE.AND UP1, UPT, UR6, URZ, UPT ;  /* 0x000000ff0600728c */ /* 0x000fc6000bf25270 */
[----:B------:R-:W-:Y:S08]  /*0800*/  BRA.U !UP0, `(.L_x_21) ;  /* 0x0000000108a07547 */ /* 0x000ff0000b800000 */
[CC--:B------:R-:W-:Y:S01]  /*0810*/  ISETP.GT.U32.AND P0, PT, R3.reuse, R0.reuse, PT ;  /* 0x000000000300720c */ /* 0x0c0fe20003f04070 */
[----:B------:R-:W-:Y:S01]  /*0820*/  IMAD.MOV.U32 R11, RZ, RZ, -0x800000 ;  /* 0xff800000ff0b7424 */ /* 0x000fe200078e00ff */
[C---:B------:R-:W-:Y:S01]  /*0830*/  IADD3 R7, PT, PT, R3.reuse, 0x2, RZ ;  /* 0x0000000203077810 */ /* 0x040fe20007ffe0ff */
[C---:B------:R-:W-:Y:S01]  /*0840*/  VIADD R13, R3.reuse, 0x3 ;  /* 0x00000003030d7836 */ /* 0x040fe20000000000 */
[-C--:B------:R-:W-:Y:S01]  /*0850*/  ISETP.GE.U32.AND P1, PT, R3, R0.reuse, PT ;  /* 0x000000000300720c */ /* 0x080fe20003f26070 */
[----:B------:R-:W-:Y:S01]  /*0860*/  IMAD.MOV.U32 R10, RZ, RZ, -0x800000 ;  /* 0xff800000ff0a7424 */ /* 0x000fe200078e00ff */
[-C--:B------:R-:W-:Y:S01]  /*0870*/  ISETP.GT.U32.AND P2, PT, R7, R0.reuse, PT ;  /* 0x000000000700720c */ /* 0x080fe20003f44070 */
[C---:B------:R-:W-:Y:S01]  /*0880*/  IMAD.WIDE.U32 R6, R3.reuse, 0x4, R8 ;  /* 0x0000000403067825 */ /* 0x040fe200078e0008 */
[----:B------:R-:W-:Y:S02]  /*0890*/  IADD3 R15, PT, PT, R3, 0x4, RZ ;  /* 0x00000004030f7810 */ /* 0x000fe40007ffe0ff */
[-C--:B------:R-:W-:Y:S01]  /*08a0*/  ISETP.GT.U32.AND P3, PT, R13, R0.reuse, PT ;  /* 0x000000000d00720c */ /* 0x080fe20003f64070 */
[----:B------:R-:W-:Y:S01]  /*08b0*/  VIADD R13, R3, 0x5 ;  /* 0x00000005030d7836 */ /* 0x000fe20000000000 */
[----:B------:R-:W-:Y:S01]  /*08c0*/  MOV R12, 0xff800000 ;  /* 0xff800000000c7802 */ /* 0x000fe20000000f00 */
[----:B------:R-:W2:Y:S01]  /*08d0*/  @!P0 LDG.E R11, desc[UR8][R6.64] ;  /* 0x00000008060b8981 */ /* 0x000ea2000c1e1900 */
[----:B------:R-:W-:Y:S01]  /*08e0*/  ISETP.GT.U32.AND P0, PT, R15, R0, PT ;  /* 0x000000000f00720c */ /* 0x000fe20003f04070 */
[----:B------:R-:W-:-:S02]  /*08f0*/  VIADD R15, R3, 0x6 ;  /* 0x00000006030f7836 */ /* 0x000fc40000000000 */
[----:B------:R-:W3:Y:S01]  /*0900*/  @!P1 LDG.E R10, desc[UR8][R6.64+0x4] ;  /* 0x00000408060a9981 */ /* 0x000ee2000c1e1900 */
[-C--:B------:R-:W-:Y:S02]  /*0910*/  ISETP.GT.U32.AND P1, PT, R13, R0.reuse, PT ;  /* 0x000000000d00720c */ /* 0x080fe40003f24070 */
[----:B------:R-:W-:Y:S01]  /*0920*/  MOV R13, 0xff800000 ;  /* 0xff800000000d7802 */ /* 0x000fe20000000f00 */
[----:B------:R-:W4:Y:S01]  /*0930*/  @!P2 LDG.E R12, desc[UR8][R6.64+0x8] ;  /* 0x00000808060ca981 */ /* 0x000f22000c1e1900 */
[-C--:B------:R-:W-:Y:S01]  /*0940*/  ISETP.GT.U32.AND P2, PT, R15, R0.reuse, PT ;  /* 0x000000000f00720c */ /* 0x080fe20003f44070 */
[----:B------:R-:W-:Y:S01]  /*0950*/  VIADD R15, R3, 0x7 ;  /* 0x00000007030f7836 */ /* 0x000fe20000000000 */
[----:B------:R-:W-:Y:S02]  /*0960*/  MOV R14, 0xff800000 ;  /* 0xff800000000e7802 */ /* 0x000fe40000000f00 */
[----:B------:R-:W5:Y:S02]  /*0970*/  @!P3 LDG.E R13, desc[UR8][R6.64+0xc] ;  /* 0x00000c08060db981 */ /* 0x000f64000c1e1900 */
[----:B------:R-:W-:Y:S01]  /*0980*/  ISETP.GT.U32.AND P3, PT, R15, R0, PT ;  /* 0x000000000f00720c */ /* 0x000fe20003f64070 */
[----:B------:R-:W-:Y:S01]  /*0990*/  IMAD.MOV.U32 R15, RZ, RZ, -0x800000 ;  /* 0xff800000ff0f7424 */ /* 0x000fe200078e00ff */
[----:B------:R-:W5:Y:S01]  /*09a0*/  @!P0 LDG.E R14, desc[UR8][R6.64+0x10] ;  /* 0x00001008060e8981 */ /* 0x000f62000c1e1900 */
[----:B------:R-:W-:Y:S01]  /*09b0*/  MOV R17, 0xff800000 ;  /* 0xff80000000117802 */ /* 0x000fe20000000f00 */
[----:B------:R-:W-:-:S03]  /*09c0*/  IMAD.MOV.U32 R18, RZ, RZ, -0x800000 ;  /* 0xff800000ff127424 */ /* 0x000fc600078e00ff */
[----:B------:R-:W5:Y:S04]  /*09d0*/  @!P1 LDG.E R15, desc[UR8][R6.64+0x14] ;  /* 0x00001408060f9981 */ /* 0x000f68000c1e1900 */
[----:B------:R-:W5:Y:S04]  /*09e0*/  @!P2 LDG.E R17, desc[UR8][R6.64+0x18] ;  /* 0x000018080611a981 */ /* 0x000f68000c1e1900 */
[----:B------:R-:W5:Y:S01]  /*09f0*/  @!P3 LDG.E R18, desc[UR8][R6.64+0x1c] ;  /* 0x00001c080612b981 */ /* 0x000f62000c1e1900 */
[----:B------:R-:W-:Y:S02]  /*0a00*/  IADD3 R3, PT, PT, R3, 0x8, RZ ;  /* 0x0000000803037810 */ /* 0x000fe40007ffe0ff */
[----:B--2---:R-:W-:-:S04]  /*0a10*/  FMNMX R11, R2, R11, !PT ;  /* 0x0000000b020b7209 */ /* 0x004fc80007800000 */
[----:B---3--:R-:W-:-:S04]  /*0a20*/  FMNMX R11, R11, R10, !PT ;  /* 0x0000000a0b0b7209 */ /* 0x008fc80007800000 */
[----:B----4-:R-:W-:-:S04]  /*0a30*/  FMNMX R12, R11, R12, !PT ;  /* 0x0000000c0b0c7209 */ /* 0x010fc80007800000 */
[----:B-----5:R-:W-:-:S04]  /*0a40*/  FMNMX R13, R12, R13, !PT ;  /* 0x0000000d0c0d7209 */ /* 0x020fc80007800000 */
[----:B------:R-:W-:-:S04]  /*0a50*/  FMNMX R14, R13, R14, !PT ;  /* 0x0000000e0d0e7209 */ /* 0x000fc80007800000 */
[----:B------:R-:W-:-:S04]  /*0a60*/  FMNMX R14, R14, R15, !PT ;  /* 0x0000000f0e0e7209 */ /* 0x000fc80007800000 */
[----:B------:R-:W-:-:S04]  /*0a70*/  FMNMX R17, R14, R17, !PT ;  /* 0x000000110e117209 */ /* 0x000fc80007800000 */
[----:B------:R-:W-:-:S07]  /*0a80*/  FMNMX R2, R17, R18, !PT ;  /* 0x0000001211027209 */ /* 0x000fce0007800000 */
.L_x_21:
[----:B------:R-:W-:Y:S05]  /*0a90*/  BRA.U !UP1, `(.L_x_20) ;  /* 0x0000001509847547 */ /* 0x000fea000b800000 */
[----:B------:R-:W-:Y:S02]  /*0aa0*/  UISETP.GE.U32.AND UP0, UPT, UR6, 0x4, UPT ;  /* 0x000000040600788c */ /* 0x000fe4000bf06070 */
[----:B------:R-:W-:-:S04]  /*0ab0*/  ULOP3.LUT UR4, UR4, 0x3, URZ, 0xc0, !UPT ;  /* 0x0000000304047892 */ /* 0x000fc8000f8ec0ff */
[----:B------:R-:W-:-:S03]  /*0ac0*/  UISETP.NE.AND UP1, UPT, UR4, URZ, UPT ;  /* 0x000000ff0400728c */ /* 0x000fc6000bf25270 */
[----:B------:R-:W-:Y:S08]  /*0ad0*/  BRA.U !UP0, `(.L_x_22) ;  /* 0x0000000108507547 */ /* 0x000ff0000b800000 */
[CC--:B------:R-:W-:Y:S01]  /*0ae0*/  ISETP.GT.U32.AND P0, PT, R3.reuse, R0.reuse, PT ;  /* 0x000000000300720c */ /* 0x0c0fe20003f04070 */
[C---:B------:R-:W-:Y:S01]  /*0af0*/  VIADD R7, R3.reuse, 0x2 ;  /* 0x0000000203077836 */ /* 0x040fe20000000000 */
[CC--:B------:R-:W-:Y:S01]  /*0b00*/  ISETP.GE.U32.AND P1, PT, R3.reuse, R0.reuse, PT ;  /* 0x000000000300720c */ /* 0x0c0fe20003f26070 */
[----:B------:R-:W-:Y:S01]  /*0b10*/  VIADD R13, R3, 0x3 ;  /* 0x00000003030d7836 */ /* 0x000fe20000000000 */
[----:B------:R-:W-:Y:S02]  /*0b20*/  MOV R11, 0xff800000 ;  /* 0xff800000000b7802 */ /* 0x000fe40000000f00 */
[-C--:B------:R-:W-:Y:S01]  /*0b30*/  ISETP.GT.U32.AND P2, PT, R7, R0.reuse, PT ;  /* 0x000000000700720c */ /* 0x080fe20003f44070 */
[----:B------:R-:W-:Y:S01]  /*0b40*/  IMAD.WIDE.U32 R6, R3, 0x4, R8 ;  /* 0x0000000403067825 */ /* 0x000fe200078e0008 */
[----:B------:R-:W-:Y:S02]  /*0b50*/  MOV R10, 0xff800000 ;  /* 0xff800000000a7802 */ /* 0x000fe40000000f00 */
[----:B------:R-:W-:Y:S01]  /*0b60*/  ISETP.GT.U32.AND P3, PT, R13, R0, PT ;  /* 0x000000000d00720c */ /* 0x000fe20003f64070 */
[----:B------:R-:W-:-:S02]  /*0b70*/  IMAD.MOV.U32 R12, RZ, RZ, -0x800000 ;  /* 0xff800000ff0c7424 */ /* 0x000fc400078e00ff */
[----:B------:R-:W2:Y:S01]  /*0b80*/  @!P0 LDG.E R11, desc[UR8][R6.64] ;  /* 0x00000008060b8981 */ /* 0x000ea2000c1e1900 */
[----:B------:R-:W-:-:S03]  /*0b90*/  MOV R13, 0xff800000 ;  /* 0xff800000000d7802 */ /* 0x000fc60000000f00 */
[----:B------:R-:W3:Y:S04]  /*0ba0*/  @!P1 LDG.E R10, desc[UR8][R6.64+0x4] ;  /* 0x00000408060a9981 */ /* 0x000ee8000c1e1900 */
[----:B------:R-:W4:Y:S04]  /*0bb0*/  @!P2 LDG.E R12, desc[UR8][R6.64+0x8] ;  /* 0x00000808060ca981 */ /* 0x000f28000c1e1900 */
[----:B------:R-:W5:Y:S01]  /*0bc0*/  @!P3 LDG.E R13, desc[UR8][R6.64+0xc] ;  /* 0x00000c08060db981 */ /* 0x000f62000c1e1900 */
[----:B------:R-:W-:Y:S01]  /*0bd0*/  VIADD R3, R3, 0x4 ;  /* 0x0000000403037836 */ /* 0x000fe20000000000 */
[----:B--2---:R-:W-:-:S04]  /*0be0*/  FMNMX R11, R2, R11, !PT ;  /* 0x0000000b020b7209 */ /* 0x004fc80007800000 */
[----:B---3--:R-:W-:-:S04]  /*0bf0*/  FMNMX R11, R11, R10, !PT ;  /* 0x0000000a0b0b7209 */ /* 0x008fc80007800000 */
[----:B----4-:R-:W-:-:S04]  /*0c00*/  FMNMX R12, R11, R12, !PT ;  /* 0x0000000c0b0c7209 */ /* 0x010fc80007800000 */
[----:B-----5:R-:W-:-:S07]  /*0c10*/  FMNMX R2, R12, R13, !PT ;  /* 0x0000000d0c027209 */ /* 0x020fce0007800000 */
.L_x_22:
[----:B------:R-:W-:Y:S05]  /*0c20*/  BRA.U !UP1, `(.L_x_20) ;  /* 0x0000001509207547 */ /* 0x000fea000b800000 */
[----:B------:R-:W0:Y:S01]  /*0c30*/  LDCU.64 UR6, c[0x0][0x380] ;  /* 0x00007000ff0677ac */ /* 0x000e220008000a00 */
[----:B------:R-:W-:Y:S01]  /*0c40*/  IMAD.WIDE.U32 R6, R3, 0x4, R4 ;  /* 0x0000000403067825 */ /* 0x000fe200078e0004 */
[----:B------:R-:W-:Y:S02]  /*0c50*/  UIADD3 UR4, UPT, UPT, -UR4, URZ, URZ ;  /* 0x000000ff04047290 */ /* 0x000fe4000fffe1ff */
[----:B0-----:R-:W-:-:S04]  /*0c60*/  IADD3 R10, P0, PT, R6, UR6, RZ ;  /* 0x00000006060a7c10 */ /* 0x001fc8000ff1e0ff */
[----:B------:R-:W-:-:S09]  /*0c70*/  IADD3.X R7, PT, PT, R7, UR7, RZ, P0, !PT ;  /* 0x0000000707077c10 */ /* 0x000fd200087fe4ff */
.L_x_23:
[----:B------:R-:W-:Y:S02]  /*0c80*/  ISETP.GT.U32.AND P0, PT, R3, R0, PT ;  /* 0x000000000300720c */ /* 0x000fe40003f04070 */
[----:B------:R-:W-:-:S11]  /*0c90*/  MOV R11, 0xff800000 ;  /* 0xff800000000b7802 */ /* 0x000fd60000000f00 */
[----:B------:R-:W-:-:S05]  /*0ca0*/  @!P0 IMAD.MOV.U32 R6, RZ, RZ, R10 ;  /* 0x000000ffff068224 */ /* 0x000fca00078e000a */
[----:B------:R-:W2:Y:S01]  /*0cb0*/  @!P0 LDG.E R11, desc[UR8][R6.64] ;  /* 0x00000008060b8981 */ /* 0x000ea2000c1e1900 */
[----:B------:R-:W-:Y:S01]  /*0cc0*/  UIADD3 UR4, UPT, UPT, UR4, 0x1, URZ ;  /* 0x0000000104047890 */ /* 0x000fe2000fffe0ff */
[----:B------:R-:W-:-:S03]  /*0cd0*/  IADD3 R10, P0, PT, R10, 0x4, RZ ;  /* 0x000000040a0a7810 */ /* 0x000fc60007f1e0ff */
[----:B------:R-:W-:Y:S01]  /*0ce0*/  UISETP.NE.AND UP0, UPT, UR4, URZ, UPT ;  /* 0x000000ff0400728c */ /* 0x000fe2000bf05270 */
[----:B------:R-:W-:Y:S02]  /*0cf0*/  IADD3.X R12, PT, PT, RZ, R7, RZ, P0, !PT ;  /* 0x00000007ff0c7210 */ /* 0x000fe400007fe4ff */
[----:B--2---:R-:W-:-:S06]  /*0d00*/  FMNMX R2, R11, R2, !PT ;  /* 0x000000020b027209 */ /* 0x004fcc0007800000 */
[----:B------:R-:W-:Y:S05]  /*0d10*/  BRA.U !UP0, `(.L_x_20) ;  /* 0x0000001108e47547 */ /* 0x000fea000b800000 */
[----:B------:R-:W-:Y:S01]  /*0d20*/  VIADD R3, R3, 0x1 ;  /* 0x0000000103037836 */ /* 0x000fe20000000000 */
[----:B------:R-:W-:Y:S01]  /*0d30*/  MOV R7, R12 ;  /* 0x0000000c00077202 */ /* 0x000fe20000000f00 */
[----:B------:R-:W-:Y:S06]  /*0d40*/  BRA `(.L_x_23) ;  /* 0xfffffffc00cc7947 */ /* 0x000fec000383ffff */
.L_x_17:
[----:B------:R-:W-:Y:S01]  /*0d50*/  UISETP.GE.U32.AND UP0, UPT, UR11, 0x8, UPT ;  /* 0x000000080b00788c */ /* 0x000fe2000bf06070 */
[----:B------:R-:W-:Y:S02]  /*0d60*/  HFMA2 R3, -RZ, RZ, 0, 0 ;  /* 0x00000000ff037431 */ /* 0x000fe400000001ff */
[----:B------:R-:W-:Y:S01]  /*0d70*/  IMAD.MOV.U32 R2, RZ, RZ, -0x800000 ;  /* 0xff800000ff027424 */ /* 0x000fe200078e00ff */
[----:B------:R-:W-:-:S05]  /*0d80*/  ULOP3.LUT UR12, UR11, 0x7, URZ, 0xc0, !UPT ;  /* 0x000000070b0c7892 */ /* 0x000fca000f8ec0ff */
[----:B------:R-:W-:Y:S07]  /*0d90*/  BRA.U !UP0, `(.L_x_24) ;  /* 0x0000000908587547 */ /* 0x000fee000b800000 */
[----:B------:R-:W0:Y:S01]  /*0da0*/  LDC R11, c[0x0][0x398] ;  /* 0x0000e600ff0b7b82 */ /* 0x000e220000000800 */
[----:B------:R-:W1:Y:S01]  /*0db0*/  LDCU UR4, c[0x0][0x3a8] ;  /* 0x00007500ff0477ac */ /* 0x000e620008000800 */
[----:B------:R-:W-:-:S04]  /*0dc0*/  UIADD3 UR5, UP0, UPT, UR6, 0x3, URZ ;  /* 0x0000000306057890 */ /* 0x000fc8000ff1e0ff */
[----:B------:R-:W-:Y:S01]  /*0dd0*/  UIADD3.X UR6, UPT, UPT, URZ, UR7, URZ, UP0, !UPT ;  /* 0x00000007ff067290 */ /* 0x000fe200087fe4ff */
[----:B0-----:R-:W-:-:S04]  /*0de0*/  IABS R7, R11 ;  /* 0x0000000b00077213 */ /* 0x001fc80000000000 */
[----:B------:R-:W0:Y:S08]  /*0df0*/  I2F.RP R6, R7 ;  /* 0x0000000700067306 */ /* 0x000e300000209400 */
[----:B0-----:R-:W0:Y:S02]  /*0e00*/  MUFU.RCP R6, R6 ;  /* 0x0000000600067308 */ /* 0x001e240000001000 */
[----:B0-----:R-:W-:-:S06]  /*0e10*/  VIADD R2, R6, 0xffffffe ;  /* 0x0ffffffe06027836 */ /* 0x001fcc0000000000 */
[----:B------:R0:W2:Y:S02]  /*0e20*/  F2I.FTZ.U32.TRUNC.NTZ R3, R2 ;  /* 0x0000000200037305 */ /* 0x0000a4000021f000 */
[----:B0-----:R-:W-:Y:S01]  /*0e30*/  IMAD.MOV.U32 R2, RZ, RZ, RZ ;  /* 0x000000ffff027224 */ /* 0x001fe200078e00ff */
[----:B--2---:R-:W-:-:S05]  /*0e40*/  IADD3 R10, PT, PT, RZ, -R3, RZ ;  /* 0x80000003ff0a7210 */ /* 0x004fca0007ffe0ff */
[----:B------:R-:W-:Y:S01]  /*0e50*/  IMAD R13, R10, R7, RZ ;  /* 0x000000070a0d7224 */ /* 0x000fe200078e02ff */
[----:B------:R-:W-:-:S03]  /*0e60*/  IABS R10, R16 ;  /* 0x00000010000a7213 */ /* 0x000fc60000000000 */
[----:B------:R-:W-:Y:S01]  /*0e70*/  IMAD.HI.U32 R3, R3, R13, R2 ;  /* 0x0000000d03037227 */ /* 0x000fe200078e0002 */
[----:B------:R-:W-:-:S04]  /*0e80*/  LOP3.LUT R2, R16, R11, RZ, 0x3c, !PT ;  /* 0x0000000b10027212 */ /* 0x000fc800078e3cff */
[----:B------:R-:W-:Y:S01]  /*0e90*/  ISETP.GE.AND P2, PT, R2, RZ, PT ;  /* 0x000000ff0200720c */ /* 0x000fe20003f46270 */
[----:B------:R-:W-:-:S05]  /*0ea0*/  IMAD.HI.U32 R3, R3, R10, RZ ;  /* 0x0000000a03037227 */ /* 0x000fca00078e00ff */
[----:B------:R-:W-:-:S05]  /*0eb0*/  IADD3 R6, PT, PT, -R3, RZ, RZ ;  /* 0x000000ff03067210 */ /* 0x000fca0007ffe1ff */
[----:B------:R-:W-:-:S05]  /*0ec0*/  IMAD R6, R7, R6, R10 ;  /* 0x0000000607067224 */ /* 0x000fca00078e020a */
[----:B------:R-:W-:-:S13]  /*0ed0*/  ISETP.GT.U32.AND P1, PT, R7, R6, PT ;  /* 0x000000060700720c */ /* 0x000fda0003f24070 */
[----:B------:R-:W-:Y:S01]  /*0ee0*/  @!P1 IMAD.IADD R6, R6, 0x1, -R7 ;  /* 0x0000000106069824 */ /* 0x000fe200078e0a07 */
[----:B------:R-:W-:Y:S02]  /*0ef0*/  @!P1 IADD3 R3, PT, PT, R3, 0x1, RZ ;  /* 0x0000000103039810 */ /* 0x000fe40007ffe0ff */
[----:B------:R-:W-:Y:S02]  /*0f00*/  ISETP.NE.AND P1, PT, R11, RZ, PT ;  /* 0x000000ff0b00720c */ /* 0x000fe40003f25270 */
[----:B------:R-:W-:-:S13]  /*0f10*/  ISETP.GE.U32.AND P0, PT, R6, R7, PT ;  /* 0x000000070600720c */ /* 0x000fda0003f06070 */
[----:B------:R-:W-:-:S05]  /*0f20*/  @P0 VIADD R3, R3, 0x1 ;  /* 0x0000000103030836 */ /* 0x000fca0000000000 */
[----:B------:R-:W-:Y:S02]  /*0f30*/  @!P2 IADD3 R3, PT, PT, -R3, RZ, RZ ;  /* 0x000000ff0303a210 */ /* 0x000fe40007ffe1ff */
[----:B------:R-:W-:-:S05]  /*0f40*/  @!P1 LOP3.LUT R3, RZ, R11, RZ, 0x33, !PT ;  /* 0x0000000bff039212 */ /* 0x000fca00078e33ff */
[----:B-1----:R-:W-:-:S05]  /*0f50*/  IMAD R10, R3, UR4, RZ ;  /* 0x00000004030a7c24 */ /* 0x002fca000f8e02ff */
[----:B------:R-:W-:-:S04]  /*0f60*/  IADD3 R2, P0, PT, R10, UR5, RZ ;  /* 0x000000050a027c10 */ /* 0x000fc8000ff1e0ff */
[----:B------:R-:W-:-:S05]  /*0f70*/  LEA.HI.X.SX32 R3, R10, UR6, 0x1, P0 ;  /* 0x000000060a037c11 */ /* 0x000fca00080f0eff */
[----:B------:R-:W2:Y:S04]  /*0f80*/  LDG.E.U8 R17, desc[UR8][R2.64+-0x3] ;  /* 0xfffffd0802117981 */ /* 0x000ea8000c1e1100 */
[----:B------:R-:W3:Y:S04]  /*0f90*/  LDG.E.U8 R6, desc[UR8][R2.64+-0x2] ;  /* 0xfffffe0802067981 */ /* 0x000ee8000c1e1100 */
[----:B------:R-:W4:Y:S04]  /*0fa0*/  LDG.E.U8 R7, desc[UR8][R2.64+-0x1] ;  /* 0xffffff0802077981 */ /* 0x000f28000c1e1100 */
[----:B------:R-:W5:Y:S04]  /*0fb0*/  LDG.E.U8 R11, desc[UR8][R2.64] ;  /* 0x00000008020b7981 */ /* 0x000f68000c1e1100 */
[----:B------:R-:W5:Y:S04]  /*0fc0*/  LDG.E.U8 R12, desc[UR8][R2.64+0x1] ;  /* 0x00000108020c7981 */ /* 0x000f68000c1e1100 */
[----:B------:R-:W5:Y:S04]  /*0fd0*/  LDG.E.U8 R13, desc[UR8][R2.64+0x2] ;  /* 0x00000208020d7981 */ /* 0x000f68000c1e1100 */
[----:B------:R-:W5:Y:S04]  /*0fe0*/  LDG.E.U8 R14, desc[UR8][R2.64+0x3] ;  /* 0x00000308020e7981 */ /* 0x000f68000c1e1100 */
[----:B------:R0:W5:Y:S02]  /*0ff0*/  LDG.E.U8 R15, desc[UR8][R2.64+0x4] ;  /* 0x00000408020f7981 */ /* 0x000164000c1e1100 */
[----:B0-----:R-:W-:Y:S01]  /*1000*/  IMAD.MOV.U32 R2, RZ, RZ, -0x800000 ;  /* 0xff800000ff027424 */ /* 0x001fe200078e00ff */
[----:B------:R-:W-:-:S02]  /*1010*/  MOV R3, 0xff800000 ;  /* 0xff80000000037802 */ /* 0x000fc40000000f00 */
[----:B--2---:R-:W-:Y:S02]  /*1020*/  ISETP.NE.AND P1, PT, R17, RZ, PT ;  /* 0x000000ff1100720c */ /* 0x004fe40003f25270 */
[----:B---3--:R-:W-:Y:S01]  /*1030*/  ISETP.NE.AND P0, PT, R6, RZ, PT ;  /* 0x000000ff0600720c */ /* 0x008fe20003f05270 */
[----:B------:R-:W-:Y:S01]  /*1040*/  IMAD.MOV.U32 R6, RZ, RZ, -0x800000 ;  /* 0xff800000ff067424 */ /* 0x000fe200078e00ff */
[C---:B------:R-:W-:Y:S02]  /*1050*/  ISETP.LT.U32.OR P1, PT, R0.reuse, RZ, !P1 ;  /* 0x000000ff0000720c */ /* 0x040fe40004f21470 */
[----:B----4-:R-:W-:Y:S02]  /*1060*/  ISETP.NE.AND P2, PT, R7, RZ, PT ;  /* 0x000000ff0700720c */ /* 0x010fe40003f45270 */
[----:B------:R-:W-:Y:S02]  /*1070*/  ISETP.LE.U32.OR P0, PT, R0, RZ, !P0 ;  /* 0x000000ff0000720c */ /* 0x000fe40004703470 */
[----:B-----5:R-:W-:-:S02]  /*1080*/  ISETP.NE.AND P3, PT, R11, RZ, PT ;  /* 0x000000ff0b00720c */ /* 0x020fc40003f65270 */
[C---:B------:R-:W-:Y:S02]  /*1090*/  ISETP.LT.U32.OR P2, PT, R0.reuse, 0x2, !P2 ;  /* 0x000000020000780c */ /* 0x040fe40005741470 */
[----:B------:R-:W-:Y:S02]  /*10a0*/  MOV R7, 0xff800000 ;  /* 0xff80000000077802 */ /* 0x000fe40000000f00 */
[----:B------:R-:W-:Y:S01]  /*10b0*/  ISETP.LT.U32.OR P3, PT, R0, 0x3, !P3 ;  /* 0x000000030000780c */ /* 0x000fe20005f61470 */
[----:B------:R-:W2:Y:S01]  /*10c0*/  @!P1 LDG.E R6, desc[UR8][R8.64] ;  /* 0x0000000808069981 */ /* 0x000ea2000c1e1900 */
[----:B------:R-:W-:-:S03]  /*10d0*/  ISETP.NE.AND P4, PT, R12, RZ, PT ;  /* 0x000000ff0c00720c */ /* 0x000fc60003f85270 */
[----:B------:R-:W3:Y:S01]  /*10e0*/  @!P0 LDG.E R7, desc[UR8][R8.64+0x4] ;  /* 0x0000040808078981 */ /* 0x000ee2000c1e1900 */
[----:B------:R-:W-:Y:S02]  /*10f0*/  ISETP.NE.AND P5, PT, R13, RZ, PT ;  /* 0x000000ff0d00720c */ /* 0x000fe40003fa5270 */
[----:B------:R-:W-:Y:S01]  /*1100*/  ISETP.LT.U32.OR P1, PT, R0, 0x4, !P4 ;  /* 0x000000040000780c */ /* 0x000fe20006721470 */
[----:B------:R-:W4:Y:S01]  /*1110*/  @!P2 LDG.E R2, desc[UR8][R8.64+0x8] ;  /* 0x000008080802a981 */ /* 0x000f22000c1e1900 */
[----:B------:R-:W-:Y:S02]  /*1120*/  ISETP.NE.AND P4, PT, R14, RZ, PT ;  /* 0x000000ff0e00720c */ /* 0x000fe40003f85270 */
[----:B------:R-:W-:Y:S01]  /*1130*/  ISETP.LT.U32.OR P0, PT, R0, 0x5, !P5 ;  /* 0x000000050000780c */ /* 0x000fe20006f01470 */
[----:B------:R-:W5:Y:S01]  /*1140*/  @!P3 LDG.E R3, desc[UR8][R8.64+0xc] ;  /* 0x00000c080803b981 */ /* 0x000f62000c1e1900 */
[----:B------:R-:W-:Y:S01]  /*1150*/  IMAD.MOV.U32 R11, RZ, RZ, -0x800000 ;  /* 0xff800000ff0b7424 */ /* 0x000fe200078e00ff */
[----:B------:R-:W-:-:S02]  /*1160*/  ISETP.NE.AND P5, PT, R15, RZ, PT ;  /* 0x000000ff0f00720c */ /* 0x000fc40003fa5270 */
[C---:B------:R-:W-:Y:S02]  /*1170*/  ISETP.LT.U32.OR P2, PT, R0.reuse, 0x6, !P4 ;  /* 0x000000060000780c */ /* 0x040fe40006741470 */
[----:B------:R-:W-:Y:S02]  /*1180*/  MOV R12, 0xff800000 ;  /* 0xff800000000c7802 */ /* 0x000fe40000000f00 */
[----:B------:R-:W-:Y:S01]  /*1190*/  ISETP.LT.U32.OR P3, PT, R0, 0x7, !P5 ;  /* 0x000000070000780c */ /* 0x000fe20006f61470 */
[----:B------:R-:W5:Y:S01]  /*11a0*/  @!P1 LDG.E R11, desc[UR8][R8.64+0x10] ;  /* 0x00001008080b9981 */ /* 0x000f62000c1e1900 */
[----:B------:R-:W-:Y:S01]  /*11b0*/  IMAD.MOV.U32 R13, RZ, RZ, -0x800000 ;  /* 0xff800000ff0d7424 */ /* 0x000fe200078e00ff */
[----:B------:R-:W-:Y:S02]  /*11c0*/  MOV R14, 0xff800000 ;  /* 0xff800000000e7802 */ /* 0x000fe40000000f00 */
[----:B------:R-:W5:Y:S04]  /*11d0*/  @!P0 LDG.E R12, desc[UR8][R8.64+0x14] ;  /* 0x00001408080c8981 */ /* 0x000f68000c1e1900 */
[----:B------:R-:W5:Y:S04]  /*11e0*/  @!P2 LDG.E R13, desc[UR8][R8.64+0x18] ;  /* 0x00001808080da981 */ /* 0x000f68000c1e1900 */
[----:B------:R-:W5:Y:S01]  /*11f0*/  @!P3 LDG.E R14, desc[UR8][R8.64+0x1c] ;  /* 0x00001c08080eb981 */ /* 0x000f62000c1e1900 */
[----:B------:R-:W-:Y:S01]  /*1200*/  ULOP3.LUT UR4, UR11, 0x7ffffff8, URZ, 0xc0, !UPT ;  /* 0x7ffffff80b047892 */ /* 0x000fe2000f8ec0ff */
[----:B------:R-:W-:-:S04]  /*1210*/  IADD3 R20, P1, PT, R8, 0x30, RZ ;  /* 0x0000003008147810 */ /* 0x000fc80007f3e0ff */
[----:B------:R-:W-:Y:S02]  /*1220*/  IADD3.X R21, PT, PT, RZ, R9, RZ, P1, !PT ;  /* 0x00000009ff157210 */ /* 0x000fe40000ffe4ff */
[----:B--2---:R-:W-:-:S04]  /*1230*/  FMNMX R6, R6, -INF , !PT ;  /* 0xff80000006067809 */ /* 0x004fc80007800000 */
[----:B---3--:R-:W-:-:S04]  /*1240*/  FMNMX R7, R6, R7, !PT ;  /* 0x0000000706077209 */ /* 0x008fc80007800000 */
[----:B----4-:R-:W-:-:S04]  /*1250*/  FMNMX R2, R7, R2, !PT ;  /* 0x0000000207027209 */ /* 0x010fc80007800000 */
[----:B-----5:R-:W-:Y:S01]  /*1260*/  FMNMX R2, R2, R3, !PT ;  /* 0x0000000302027209 */ /* 0x020fe20007800000 */
[----:B------:R-:W-:-:S05]  /*1270*/  IMAD.U32 R3, RZ, RZ, UR4 ;  /* 0x00000004ff037e24 */ /* 0x000fca000f8e00ff */
[----:B------:R-:W-:Y:S02]  /*1280*/  ISETP.NE.AND P0, PT, R3, 0x8, PT ;  /* 0x000000080300780c */ /* 0x000fe40003f05270 */
[----:B------:R-:W-:-:S04]  /*1290*/  FMNMX R11, R2, R11, !PT ;  /* 0x0000000b020b7209 */ /* 0x000fc80007800000 */
[----:B------:R-:W-:-:S04]  /*12a0*/  FMNMX R12, R11, R12, !PT ;  /* 0x0000000c0b0c7209 */ /* 0x000fc80007800000 */
[----:B------:R-:W-:-:S04]  /*12b0*/  FMNMX R13, R12, R13, !PT ;  /* 0x0000000d0c0d7209 */ /* 0x000fc80007800000 */
[----:B------:R-:W-:Y:S01]  /*12c0*/  FMNMX R2, R13, R14, !PT ;  /* 0x0000000e0d027209 */ /* 0x000fe20007800000 */
[----:B------:R-:W-:Y:S06]  /*12d0*/  @!P0 BRA `(.L_x_24) ;  /* 0x0000000400088947 */ /* 0x000fec0003800000 */
[----:B------:R-:W-:Y:S01]  /*12e0*/  VIADD R10, R10, 0x8 ;  /* 0x000000080a0a7836 */ /* 0x000fe20000000000 */
[----:B------:R-:W-:-:S06]  /*12f0*/  UMOV UR10, 0x8 ;  /* 0x00000008000a7882 */ /* 0x000fcc0000000000 */
.L_x_25:
        /* <DEDUP_REMOVED lines=9> */
[----:B------:R0:W5:Y:S01]  /*1390*/  LDG.E.U8 R11, desc[UR8][R6.64+0x4] ;  /* 0x00000408060b7981 */ /* 0x000162000c1e1100 */
[----:B------:R-:W-:-:S02]  /*13a0*/  UIADD3 UR7, UPT, UPT, UR10, 0x2, URZ ;  /* 0x000000020a077890 */ /* 0x000fc4000fffe0ff */
[----:B------:R-:W-:Y:S01]  /*13b0*/  UIADD3 UR4, UPT, UPT, UR10, 0x3, URZ ;  /* 0x000000030a047890 */ /* 0x000fe2000fffe0ff */
[----:B0-----:R-:W-:Y:S01]  /*13c0*/  MOV R6, R20 ;  /* 0x0000001400067202 */ /* 0x001fe20000000f00 */
[----:B------:R-:W-:Y:S01]  /*13d0*/  IMAD.MOV.U32 R7, RZ, RZ, R21 ;  /* 0x000000ffff077224 */ /* 0x000fe200078e0015 */
[----:B--2---:R-:W-:Y:S02]  /*13e0*/  ISETP.NE.AND P6, PT, R19, RZ, PT ;  /* 0x000000ff1300720c */ /* 0x004fe40003fc5270 */
[----:B---3--:R-:W-:Y:S02]  /*13f0*/  ISETP.NE.AND P0, PT, R18, RZ, PT ;  /* 0x000000ff1200720c */ /* 0x008fe40003f05270 */
[C---:B------:R-:W-:Y:S02]  /*1400*/  ISETP.LT.U32.OR P6, PT, R0.reuse, UR10, !P6 ;  /* 0x0000000a00007c0c */ /* 0x040fe4000f7c1470 */
[----:B----4-:R-:W-:Y:S02]  /*1410*/  ISETP.NE.AND P2, PT, R17, RZ, PT ;  /* 0x000000ff1100720c */ /* 0x010fe40003f45270 */
[----:B------:R-:W-:-:S02]  /*1420*/  ISETP.LE.U32.OR P0, PT, R0, UR10, !P0 ;  /* 0x0000000a00007c0c */ /* 0x000fc4000c703470 */
[----:B-----5:R-:W-:Y:S02]  /*1430*/  ISETP.NE.AND P4, PT, R13, RZ, PT ;  /* 0x000000ff0d00720c */ /* 0x020fe40003f85270 */
[----:B------:R-:W-:Y:S02]  /*1440*/  MOV R13, 0xff800000 ;  /* 0xff800000000d7802 */ /* 0x000fe40000000f00 */
[----:B------:R-:W-:Y:S02]  /*1450*/  ISETP.NE.AND P1, PT, R15, RZ, PT ;  /* 0x000000ff0f00720c */ /* 0x000fe40003f25270 */
[----:B------:R-:W-:Y:S01]  /*1460*/  ISETP.LT.U32.OR P2, PT, R0, UR7, !P2 ;  /* 0x0000000700007c0c */ /* 0x000fe2000d741470 */
[----:B------:R-:W-:Y:S01]  /*1470*/  UIADD3 UR7, UPT, UPT, UR10, 0x4, URZ ;  /* 0x000000040a077890 */ /* 0x000fe2000fffe0ff */
[----:B------:R-:W-:Y:S01]  /*1480*/  ISETP.NE.AND P3, PT, R12, RZ, PT ;  /* 0x000000ff0c00720c */ /* 0x000fe20003f65270 */
[----:B------:R-:W-:Y:S01]  /*1490*/  IMAD.MOV.U32 R12, RZ, RZ, -0x800000 ;  /* 0xff800000ff0c7424 */ /* 0x000fe200078e00ff */
[----:B------:R-:W-:Y:S01]  /*14a0*/  ISETP.LT.U32.OR P1, PT, R0, UR4, !P1 ;  /* 0x0000000400007c0c */ /* 0x000fe2000cf21470 */
[----:B------:R-:W2:Y:S01]  /*14b0*/  @!P6 LDG.E R13, desc[UR8][R6.64+-0x10] ;  /* 0xfffff008060de981 */ /* 0x000ea2000c1e1900 */
[----:B------:R-:W-:Y:S01]  /*14c0*/  ISETP.NE.AND P5, PT, R14, RZ, PT ;  /* 0x000000ff0e00720c */ /* 0x000fe20003fa5270 */
[----:B------:R-:W-:-:S02]  /*14d0*/  UIADD3 UR4, UPT, UPT, UR10, 0x5, URZ ;  /* 0x000000050a047890 */ /* 0x000fc4000fffe0ff */
[----:B------:R-:W3:Y:S01]  /*14e0*/  @!P0 LDG.E R12, desc[UR8][R6.64+-0xc] ;  /* 0xfffff408060c8981 */ /* 0x000ee2000c1e1900 */
[----:B------:R-:W-:Y:S02]  /*14f0*/  ISETP.NE.AND P6, PT, R11, RZ, PT ;  /* 0x000000ff0b00720c */ /* 0x000fe40003fc5270 */
[----:B------:R-:W-:Y:S02]  /*1500*/  MOV R11, 0xff800000 ;  /* 0xff800000000b7802 */ /* 0x000fe40000000f00 */
[C---:B------:R-:W-:Y:S01]  /*1510*/  ISETP.LT.U32.OR P5, PT, R0.reuse, UR7, !P5 ;  /* 0x0000000700007c0c */ /* 0x040fe2000efa1470 */
[----:B------:R-:W-:Y:S01]  /*1520*/  UIADD3 UR7, UPT, UPT, UR10, 0x6, URZ ;  /* 0x000000060a077890 */ /* 0x000fe2000fffe0ff */
[----:B------:R-:W-:Y:S01]  /*1530*/  IMAD.MOV.U32 R14, RZ, RZ, -0x800000 ;  /* 0xff800000ff0e7424 */ /* 0x000fe200078e00ff */
[----:B------:R-:W-:Y:S01]  /*1540*/  ISETP.LT.U32.OR P4, PT, R0, UR4, !P4 ;  /* 0x0000000400007c0c */ /* 0x000fe2000e781470 */
[----:B------:R-:W4:Y:S01]  /*1550*/  @!P2 LDG.E R11, desc[UR8][R6.64+-0x8] ;  /* 0xfffff808060ba981 */ /* 0x000f22000c1e1900 */
[----:B------:R-:W-:Y:S01]  /*1560*/  UIADD3 UR4, UPT, UPT, UR10, 0x7, URZ ;  /* 0x000000070a047890 */ /* 0x000fe2000fffe0ff */
[----:B------:R-:W-:-:S02]  /*1570*/  MOV R15, 0xff800000 ;  /* 0xff800000000f7802 */ /* 0x000fc40000000f00 */
[C---:B------:R-:W-:Y:S01]  /*1580*/  ISETP.LT.U32.OR P3, PT, R0.reuse, UR7, !P3 ;  /* 0x0000000700007c0c */ /* 0x040fe2000df61470 */
[----:B------:R-:W5:Y:S01]  /*1590*/  @!P1 LDG.E R14, desc[UR8][R6.64+-0x4] ;  /* 0xfffffc08060e9981 */ /* 0x000f62000c1e1900 */
[----:B------:R-:W-:Y:S01]  /*15a0*/  IMAD.MOV.U32 R17, RZ, RZ, -0x800000 ;  /* 0xff800000ff117424 */ /* 0x000fe200078e00ff */
[----:B------:R-:W-:Y:S02]  /*15b0*/  ISETP.LT.U32.OR P6, PT, R0, UR4, !P6 ;  /* 0x0000000400007c0c */ /* 0x000fe4000f7c1470 */
[----:B------:R-:W5:Y:S01]  /*15c0*/  @!P5 LDG.E R15, desc[UR8][R6.64] ;  /* 0x00000008060fd981 */ /* 0x000f62000c1e1900 */
[----:B------:R-:W-:Y:S01]  /*15d0*/  MOV R18, 0xff800000 ;  /* 0xff80000000127802 */ /* 0x000fe20000000f00 */
[----:B------:R-:W-:Y:S02]  /*15e0*/  IMAD.MOV.U32 R19, RZ, RZ, -0x800000 ;  /* 0xff800000ff137424 */ /* 0x000fe400078e00ff */
[----:B------:R-:W5:Y:S04]  /*15f0*/  @!P4 LDG.E R17, desc[UR8][R6.64+0x4] ;  /* 0x000004080611c981 */ /* 0x000f68000c1e1900 */
[----:B------:R-:W5:Y:S04]  /*1600*/  @!P3 LDG.E R18, desc[UR8][R6.64+0x8] ;  /* 0x000008080612b981 */ /* 0x000f68000c1e1900 */
[----:B------:R-:W5:Y:S01]  /*1610*/  @!P6 LDG.E R19, desc[UR8][R6.64+0xc] ;  /* 0x00000c080613e981 */ /* 0x000f62000c1e1900 */
[----:B------:R-:W-:-:S06]  /*1620*/  UIADD3 UR10, UPT, UPT, UR10, 0x8, URZ ;  /* 0x000000080a0a7890 */ /* 0x000fcc000fffe0ff */
[----:B------:R-:W-:Y:S02]  /*1630*/  ISETP.NE.AND P0, PT, R3, UR10, PT ;  /* 0x0000000a03007c0c */ /* 0x000fe4000bf05270 */
[----:B------:R-:W-:Y:S01]  /*1640*/  IADD3 R20, P1, PT, R6, 0x20, RZ ;  /* 0x0000002006147810 */ /* 0x000fe20007f3e0ff */
[----:B------:R-:W-:-:S03]  /*1650*/  VIADD R10, R10, 0x8 ;  /* 0x000000080a0a7836 */ /* 0x000fc60000000000 */
[----:B------:R-:W-:Y:S02]  /*1660*/  IADD3.X R21, PT, PT, RZ, R7, RZ, P1, !PT ;  /* 0x00000007ff157210 */ /* 0x000fe40000ffe4ff */
[----:B--2---:R-:W-:-:S04]  /*1670*/  FMNMX R13, R13, R2, !PT ;  /* 0x000000020d0d7209 */ /* 0x004fc80007800000 */
[----:B---3--:R-:W-:-:S04]  /*1680*/  FMNMX R12, R13, R12, !PT ;  /* 0x0000000c0d0c7209 */ /* 0x008fc80007800000 */
[----:B----4-:R-:W-:-:S04]  /*1690*/  FMNMX R11, R12, R11, !PT ;  /* 0x0000000b0c0b7209 */ /* 0x010fc80007800000 */
[----:B-----5:R-:W-:-:S04]  /*16a0*/  FMNMX R14, R11, R14, !PT ;  /* 0x0000000e0b0e7209 */ /* 0x020fc80007800000 */
[----:B------:R-:W-:-:S04]  /*16b0*/  FMNMX R14, R14, R15, !PT ;  /* 0x0000000f0e0e7209 */ /* 0x000fc80007800000 */
[----:B------:R-:W-:-:S04]  /*16c0*/  FMNMX R17, R14, R17, !PT ;  /* 0x000000110e117209 */ /* 0x000fc80007800000 */
[----:B------:R-:W-:-:S04]  /*16d0*/  FMNMX R18, R17, R18, !PT ;  /* 0x0000001211127209 */ /* 0x000fc80007800000 */
[----:B------:R-:W-:Y:S01]  /*16e0*/  FMNMX R2, R18, R19, !PT ;  /* 0x0000001312027209 */ /* 0x000fe20007800000 */
[----:B------:R-:W-:Y:S06]  /*16f0*/  @P0 BRA `(.L_x_25) ;  /* 0xfffffffc00000947 */ /* 0x000fec000383ffff */
.L_x_24:
[----:B------:R-:W-:-:S09]  /*1700*/  UISETP.NE.AND UP0, UPT, UR12, URZ, UPT ;  /* 0x000000ff0c00728c */ /* 0x000fd2000bf05270 */
[----:B------:R-:W-:Y:S05]  /*1710*/  BRA.U !UP0, `(.L_x_20) ;  /* 0x0000000908647547 */ /* 0x000fea000b800000 */
[----:B------:R-:W0:Y:S01]  /*1720*/  LDCU UR4, c[0x0][0x394] ;  /* 0x00007280ff0477ac */ /* 0x000e220008000800 */
[----:B------:R-:W-:Y:S02]  /*1730*/  UISETP.GE.U32.AND UP0, UPT, UR12, 0x4, UPT ;  /* 0x000000040c00788c */ /* 0x000fe4000bf06070 */
[----:B0-----:R-:W-:-:S04]  /*1740*/  ULOP3.LUT UR5, UR4, 0x3, URZ, 0xc0, !UPT ;  /* 0x0000000304057892 */ /* 0x001fc8000f8ec0ff */
[----:B------:R-:W-:-:S03]  /*1750*/  UISETP.NE.AND UP1, UPT, UR5, URZ, UPT ;  /* 0x000000ff0500728c */ /* 0x000fc6000bf25270 */
[----:B------:R-:W-:Y:S08]  /*1760*/  BRA.U !UP0, `(.L_x_26) ;  /* 0x0000000108e87547 */ /* 0x000ff0000b800000 */
[----:B------:R-:W0:Y:S01]  /*1770*/  LDC R11, c[0x0][0x398] ;  /* 0x0000e600ff0b7b82 */ /* 0x000e220000000800 */
[----:B------:R-:W-:Y:S01]  /*1780*/  IABS R14, R16 ;  /* 0x00000010000e7213 */ /* 0x000fe20000000000 */
[----:B------:R-:W1:Y:S01]  /*1790*/  LDCU UR6, c[0x0][0x3a8] ;  /* 0x00007500ff0677ac */ /* 0x000e620008000800 */
[----:B------:R-:W2:Y:S01]  /*17a0*/  LDCU.64 UR10, c[0x0][0x3a0] ;  /* 0x00007400ff0a77ac */ /* 0x000ea20008000a00 */
[----:B0-----:R-:W-:-:S04]  /*17b0*/  IABS R10, R11 ;  /* 0x0000000b000a7213 */ /* 0x001fc80000000000 */
[----:B------:R-:W0:Y:S08]  /*17c0*/  I2F.RP R12, R10 ;  /* 0x0000000a000c7306 */ /* 0x000e300000209400 */
[----:B0-----:R-:W0:Y:S02]  /*17d0*/  MUFU.RCP R12, R12 ;  /* 0x0000000c000c7308 */ /* 0x001e240000001000 */
[----:B0-----:R-:W-:-:S06]  /*17e0*/  IADD3 R6, PT, PT, R12, 0xffffffe, RZ ;  /* 0x0ffffffe0c067810 */ /* 0x001fcc0007ffe0ff */
[----:B------:R0:W3:Y:S02]  /*17f0*/  F2I.FTZ.U32.TRUNC.NTZ R7, R6 ;  /* 0x0000000600077305 */ /* 0x0000e4000021f000 */
[----:B0-----:R-:W-:Y:S02]  /*1800*/  HFMA2 R6, -RZ, RZ, 0, 0 ;  /* 0x00000000ff067431 */ /* 0x001fe400000001ff */
[----:B---3--:R-:W-:-:S04]  /*1810*/  IMAD.MOV R13, RZ, RZ, -R7 ;  /* 0x000000ffff0d7224 */ /* 0x008fc800078e0a07 */
[----:B------:R-:W-:-:S04]  /*1820*/  IMAD R13, R13, R10, RZ ;  /* 0x0000000a0d0d7224 */ /* 0x000fc800078e02ff */
[----:B------:R-:W-:-:S04]  /*1830*/  IMAD.HI.U32 R13, R7, R13, R6 ;  /* 0x0000000d070d7227 */ /* 0x000fc800078e0006 */
[----:B------:R-:W-:-:S04]  /*1840*/  IMAD.MOV.U32 R7, RZ, RZ, R14 ;  /* 0x000000ffff077224 */ /* 0x000fc800078e000e */
        /* <DEDUP_REMOVED lines=13> */
[----:B-1----:R-:W-:-:S05]  /*1920*/  IMAD R7, R6, UR6, R3 ;  /* 0x0000000606077c24 */ /* 0x002fca000f8e0203 */
[----:B--2---:R-:W-:-:S04]  /*1930*/  IADD3 R6, P0, PT, R7, UR10, RZ ;  /* 0x0000000a07067c10 */ /* 0x004fc8000ff1e0ff */
[----:B------:R-:W-:-:S05]  /*1940*/  LEA.HI.X.SX32 R7, R7, UR11, 0x1, P0 ;  /* 0x0000000b07077c11 */ /* 0x000fca00080f0eff */
[----:B------:R-:W2:Y:S04]  /*1950*/  LDG.E.U8 R13, desc[UR8][R6.64] ;  /* 0x00000008060d7981 */ /* 0x000ea8000c1e1100 */
[----:B------:R-:W3:Y:S04]  /*1960*/  LDG.E.U8 R10, desc[UR8][R6.64+0x1] ;  /* 0x00000108060a7981 */ /* 0x000ee8000c1e1100 */
[----:B------:R-:W4:Y:S04]  /*1970*/  LDG.E.U8 R11, desc[UR8][R6.64+0x2] ;  /* 0x00000208060b7981 */ /* 0x000f28000c1e1100 */
[----:B------:R0:W5:Y:S02]  /*1980*/  LDG.E.U8 R12, desc[UR8][R6.64+0x3] ;  /* 0x00000308060c7981 */ /* 0x000164000c1e1100 */
[----:B0-----:R-:W-:Y:S01]  /*1990*/  IMAD.WIDE.U32 R6, R3, 0x4, R8 ;  /* 0x0000000403067825 */ /* 0x001fe200078e0008 */
[----:B--2---:R-:W-:-:S03]  /*19a0*/  ISETP.NE.AND P0, PT, R13, RZ, PT ;  /* 0x000000ff0d00720c */ /* 0x004fc60003f05270 */
[C---:B------:R-:W-:Y:S01]  /*19b0*/  VIADD R13, R3.reuse, 0x3 ;  /* 0x00000003030d7836 */ /* 0x040fe20000000000 */
[----:B---3--:R-:W-:Y:S02]  /*19c0*/  ISETP.NE.AND P1, PT, R10, RZ, PT ;  /* 0x000000ff0a00720c */ /* 0x008fe40003f25270 */
[-C--:B------:R-:W-:Y:S02]  /*19d0*/  ISETP.GT.U32.OR P0, PT, R3, R0.reuse, !P0 ;  /* 0x000000000300720c */ /* 0x080fe40004704470 */
[----:B----4-:R-:W-:Y:S01]  /*19e0*/  ISETP.NE.AND P2, PT, R11, RZ, PT ;  /* 0x000000ff0b00720c */ /* 0x010fe20003f45270 */
[C---:B------:R-:W-:Y:S01]  /*19f0*/  VIADD R11, R3.reuse, 0x2 ;  /* 0x00000002030b7836 */ /* 0x040fe20000000000 */
[-C--:B------:R-:W-:Y:S02]  /*1a00*/  ISETP.GE.U32.OR P1, PT, R3, R0.reuse, !P1 ;  /* 0x000000000300720c */ /* 0x080fe40004f26470 */
[----:B-----5:R-:W-:Y:S02]  /*1a10*/  ISETP.NE.AND P3, PT, R12, RZ, PT ;  /* 0x000000ff0c00720c */ /* 0x020fe40003f65270 */
[----:B------:R-:W-:-:S02]  /*1a20*/  ISETP.GT.U32.OR P2, PT, R11, R0, !P2 ;  /* 0x000000000b00720c */ /* 0x000fc40005744470 */
[----:B------:R-:W-:Y:S02]  /*1a30*/  MOV R11, 0xff800000 ;  /* 0xff800000000b7802 */ /* 0x000fe40000000f00 */
[----:B------:R-:W-:Y:S02]  /*1a40*/  MOV R10, 0xff800000 ;  /* 0xff800000000a7802 */ /* 0x000fe40000000f00 */
[----:B------:R-:W-:Y:S02]  /*1a50*/  ISETP.GT.U32.OR P3, PT, R13, R0, !P3 ;  /* 0x000000000d00720c */ /* 0x000fe40005f64470 */
[----:B------:R-:W2:Y:S01]  /*1a60*/  @!P0 LDG.E R11, desc[UR8][R6.64] ;  /* 0x00000008060b8981 */ /* 0x000ea2000c1e1900 */
[----:B------:R-:W-:Y:S01]  /*1a70*/  IMAD.MOV.U32 R12, RZ, RZ, -0x800000 ;  /* 0xff800000ff0c7424 */ /* 0x000fe200078e00ff */
[----:B------:R-:W-:Y:S02]  /*1a80*/  MOV R13, 0xff800000 ;  /* 0xff800000000d7802 */ /* 0x000fe40000000f00 */
        /* <DEDUP_REMOVED lines=8> */
.L_x_26:
[----:B------:R-:W-:Y:S05]  /*1b10*/  BRA.U !UP1, `(.L_x_20) ;  /* 0x0000000509647547 */ /* 0x000fea000b800000 */
[----:B------:R-:W-:Y:S02]  /*1b20*/  UISETP.NE.AND UP0, UPT, UR5, 0x1, UPT ;  /* 0x000000010500788c */ /* 0x000fe4000bf05270 */
[----:B------:R-:W-:-:S04]  /*1b30*/  ULOP3.LUT UR4, UR4, 0x1, URZ, 0xc0, !UPT ;  /* 0x0000000104047892 */ /* 0x000fc8000f8ec0ff */
[----:B------:R-:W-:-:S03]  /*1b40*/  UISETP.NE.U32.AND UP1, UPT, UR4, 0x1, UPT ;  /* 0x000000010400788c */ /* 0x000fc6000bf25070 */
        /* <DEDUP_REMOVED lines=32> */
[----:B------:R-:W3:Y:S01]  /*1d50*/  LDG.E.U8 R10, desc[UR8][R6.64+0x1] ;  /* 0x00000108060a7981 */ /* 0x000ee2000c1e1100 */
[----:B------:R-:W-:Y:S01]  /*1d60*/  IMAD.MOV.U32 R13, RZ, RZ, -0x800000 ;  /* 0xff800000ff0d7424 */ /* 0x000fe200078e00ff */
[----:B------:R-:W-:Y:S02]  /*1d70*/  MOV R12, 0xff800000 ;  /* 0xff800000000c7802 */ /* 0x000fe40000000f00 */
[----:B--2---:R-:W-:Y:S02]  /*1d80*/  ISETP.NE.AND P0, PT, R11, RZ, PT ;  /* 0x000000ff0b00720c */ /* 0x004fe40003f05270 */
[----:B---3--:R-:W-:Y:S01]  /*1d90*/  ISETP.NE.AND P1, PT, R10, RZ, PT ;  /* 0x000000ff0a00720c */ /* 0x008fe20003f25270 */
[C---:B------:R-:W-:Y:S01]  /*1da0*/  IMAD.WIDE.U32 R10, R3.reuse, 0x4, R8 ;  /* 0x00000004030a7825 */ /* 0x040fe200078e0008 */
[----:B------:R-:W-:-:S02]  /*1db0*/  ISETP.GT.U32.OR P0, PT, R3, R0, !P0 ;  /* 0x000000000300720c */ /* 0x000fc40004704470 */
[----:B------:R-:W-:-:S11]  /*1dc0*/  ISETP.GE.U32.OR P1, PT, R3, R0, !P1 ;  /* 0x000000000300720c */ /* 0x000fd60004f26470 */
[----:B------:R-:W2:Y:S04]  /*1dd0*/  @!P0 LDG.E R13, desc[UR8][R10.64] ;  /* 0x000000080a0d8981 */ /* 0x000ea8000c1e1900 */
[----:B------:R-:W3:Y:S01]  /*1de0*/  @!P1 LDG.E R12, desc[UR8][R10.64+0x4] ;  /* 0x000004080a0c9981 */ /* 0x000ee2000c1e1900 */
[----:B------:R-:W-:Y:S01]  /*1df0*/  VIADD R3, R3, 0x2 ;  /* 0x0000000203037836 */ /* 0x000fe20000000000 */
[----:B--2---:R-:W-:-:S04]  /*1e00*/  FMNMX R13, R2, R13, !PT ;  /* 0x0000000d020d7209 */ /* 0x004fc80007800000 */
[----:B---3--:R-:W-:-:S07]  /*1e10*/  FMNMX R2, R13, R12, !PT ;  /* 0x0000000c0d027209 */ /* 0x008fce0007800000 */
.L_x_27:
[----:B------:R-:W-:Y:S05]  /*1e20*/  BRA.U UP1, `(.L_x_20) ;  /* 0x0000000101a07547 */ /* 0x000fea000b800000 */
        /* <DEDUP_REMOVED lines=30> */
[----:B------:R-:W2:Y:S01]  /*2010*/  LDG.E.U8 R6, desc[UR8][R6.64] ;  /* 0x0000000806067981 */ /* 0x000ea2000c1e1100 */
[----:B------:R-:W-:Y:S01]  /*2020*/  BSSY.RECONVERGENT B0, `(.L_x_28) ;  /* 0x0000007000007945 */ /* 0x000fe20003800200 */
[----:B------:R-:W-:Y:S01]  /*2030*/  IMAD.MOV.U32 R11, RZ, RZ, -0x800000 ;  /* 0xff800000ff0b7424 */ /* 0x000fe200078e00ff */
[----:B--2---:R-:W-:-:S04]  /*2040*/  ISETP.NE.AND P0, PT, R6, RZ, PT ;  /* 0x000000ff0600720c */ /* 0x004fc80003f05270 */
[----:B------:R-:W-:-:S13]  /*2050*/  ISETP.GT.U32.OR P0, PT, R3, R0, !P0 ;  /* 0x000000000300720c */ /* 0x000fda0004704470 */
[----:B------:R-:W-:Y:S05]  /*2060*/  @P0 BRA `(.L_x_29) ;  /* 0x0000000000080947 */ /* 0x000fea0003800000 */
[----:B------:R-:W-:-:S05]  /*2070*/  IMAD.WIDE.U32 R6, R3, 0x4, R8 ;  /* 0x0000000403067825 */ /* 0x000fca00078e0008 */
[----:B------:R0:W5:Y:S02]  /*2080*/  LDG.E R11, desc[UR8][R6.64] ;  /* 0x00000008060b7981 */ /* 0x000164000c1e1900 */
.L_x_29:
[----:B------:R-:W-:Y:S05]  /*2090*/  BSYNC.RECONVERGENT B0 ;  /* 0x0000000000007941 */ /* 0x000fea0003800200 */
.L_x_28:
[----:B-----5:R-:W-:-:S07]  /*20a0*/  FMNMX R2, R2, R11, !PT ;  /* 0x0000000b02027209 */ /* 0x020fce0007800000 */
.L_x_20:
[----:B------:R-:W1:Y:S01]  /*20b0*/  LDCU.64 UR6, c[0x0][0x3a0] ;  /* 0x00007400ff0677ac */ /* 0x000e620008000a00 */
[----:B------:R-:W0:Y:S01]  /*20c0*/  LDCU.64 UR10, c[0x0][0x388] ;  /* 0x00007100ff0a77ac */ /* 0x000e220008000a00 */
[----:B------:R-:W2:Y:S01]  /*20d0*/  LDCU UR4, c[0x0][0x394] ;  /* 0x00007280ff0477ac */ /* 0x000ea20008000800 */
[----:B-1----:R-:W-:-:S04]  /*20e0*/  UISETP.NE.U32.AND UP0, UPT, UR6, URZ, UPT ;  /* 0x000000ff0600728c */ /* 0x002fc8000bf05070 */
[----:B------:R-:W-:Y:S01]  /*20f0*/  UISETP.NE.AND.EX UP0, UPT, UR7, URZ, UPT, UP0 ;  /* 0x000000ff0700728c */ /* 0x000fe2000bf05300 */
[----:B0-----:R-:W-:Y:S01]  /*2100*/  IADD3 R6, P0, PT, R4, UR10, RZ ;  /* 0x0000000a04067c10 */ /* 0x001fe2000ff1e0ff */
[----:B--2---:R-:W-:-:S03]  /*2110*/  UIADD3 UR5, UPT, UPT, UR4, -0x1, URZ ;  /* 0xffffffff04057890 */ /* 0x004fc6000fffe0ff */
[----:B------:R-:W-:-:S04]  /*2120*/  IADD3.X R7, PT, PT, R5, UR11, RZ, P0, !PT ;  /* 0x0000000b05077c10 */ /* 0x000fc800087fe4ff */
[----:B------:R-:W-:Y:S05]  /*2130*/  BRA.U UP0, `(.L_x_30) ;  /* 0x00000009007c7547 */ /* 0x000fea000b800000 */
[----:B------:R-:W-:Y:S01]  /*2140*/  UISETP.GE.U32.AND UP0, UPT, UR5, 0x3, UPT ;  /* 0x000000030500788c */ /* 0x000fe2000bf06070 */
[----:B------:R-:W-:Y:S01]  /*2150*/  MOV R3, RZ ;  /* 0x000000ff00037202 */ /* 0x000fe20000000f00 */
[----:B------:R-:W-:Y:S01]  /*2160*/  ULOP3.LUT UR12, UR4, 0x3, URZ, 0xc0, !UPT ;  /* 0x00000003040c7892 */ /* 0x000fe2000f8ec0ff */
[----:B------:R-:W-:-:S03]  /*2170*/  IMAD.MOV.U32 R13, RZ, RZ, RZ ;  /* 0x000000ffff0d7224 */ /* 0x000fc600078e00ff */
[----:B------:R-:W-:-:S03]  /*2180*/  UISETP.NE.AND UP1, UPT, UR12, URZ, UPT ;  /* 0x000000ff0c00728c */ /* 0x000fc6000bf25270 */
[----:B------:R-:W-:Y:S08]  /*2190*/  BRA.U !UP0, `(.L_x_31) ;  /* 0x0000000508587547 */ /* 0x000ff0000b800000 */
[----:B------:R-:W0:Y:S01]  /*21a0*/  LDCU.64 UR14, c[0x0][0x380] ;  /* 0x00007000ff0e77ac */ /* 0x000e220008000a00 */
[----:B------:R-:W-:Y:S01]  /*21b0*/  IADD3 R16, P0, PT, R4, 0x8, RZ ;  /* 0x0000000804107810 */ /* 0x000fe20007f1e0ff */
[----:B------:R-:W-:Y:S01]  /*21c0*/  IMAD.MOV.U32 R3, RZ, RZ, RZ ;  /* 0x000000ffff037224 */ /* 0x000fe200078e00ff */
[----:B------:R-:W-:Y:S02]  /*21d0*/  ULOP3.LUT UR4, UR4, 0x7ffffffc, URZ, 0xc0, !UPT ;  /* 0x7ffffffc04047892 */ /* 0x000fe4000f8ec0ff */
[----:B------:R-:W-:-:S04]  /*21e0*/  IADD3.X R17, PT, PT, RZ, R5, RZ, P0, !PT ;  /* 0x00000005ff117210 */ /* 0x000fc800007fe4ff */
[----:B------:R-:W-:Y:S01]  /*21f0*/  MOV R13, UR4 ;  /* 0x00000004000d7c02 */ /* 0x000fe20008000f00 */
[----:B------:R-:W-:Y:S01]  /*2200*/  UMOV UR4, URZ ;  /* 0x000000ff00047c82 */ /* 0x000fe20008000000 */
[C---:B0-----:R-:W-:Y:S02]  /*2210*/  IADD3 R10, P1, PT, R16.reuse, UR14, RZ ;  /* 0x0000000e100a7c10 */ /* 0x041fe4000ff3e0ff */
[----:B------:R-:W-:Y:S02]  /*2220*/  IADD3 R16, P0, PT, R16, UR10, RZ ;  /* 0x0000000a10107c10 */ /* 0x000fe4000ff1e0ff */
[C---:B------:R-:W-:Y:S02]  /*2230*/  IADD3.X R11, PT, PT, R17.reuse, UR15, RZ, P1, !PT ;  /* 0x0000000f110b7c10 */ /* 0x040fe40008ffe4ff */
[----:B------:R-:W-:-:S09]  /*2240*/  IADD3.X R17, PT, PT, R17, UR11, RZ, P0, !PT ;  /* 0x0000000b11117c10 */ /* 0x000fd200087fe4ff */
.L_x_32:
[----:B------:R-:W-:-:S13]  /*2250*/  ISETP.LT.U32.AND P0, PT, R0, UR4, PT ;  /* 0x0000000400007c0c */ /* 0x000fda000bf01070 */
[----:B--2---:R-:W2:Y:S01]  /*2260*/  @!P0 LDG.E R15, desc[UR8][R10.64+-0x8] ;  /* 0xfffff8080a0f8981 */ /* 0x004ea2000c1e1900 */
[----:B------:R-:W-:Y:S01]  /*2270*/  @!P0 IMAD.MOV.U32 R12, RZ, RZ, 0x3bbb989d ;  /* 0x3bbb989dff0c8424 */ /* 0x000fe200078e00ff */
[----:B------:R-:W-:Y:S02]  /*2280*/  @!P0 MOV R19, 0x437c0000 ;  /* 0x437c000000138802 */ /* 0x000fe40000000f00 */
[----:B------:R-:W-:Y:S01]  /*2290*/  ISETP.LE.U32.AND P1, PT, R0, UR4, PT ;  /* 0x0000000400007c0c */ /* 0x000fe2000bf23070 */
[----:B--2---:R-:W-:-:S04]  /*22a0*/  @!P0 FADD R15, R15, -R2 ;  /* 0x800000020f0f8221 */ /* 0x004fc80000000000 */
[----:B------:R-:W-:-:S04]  /*22b0*/  @!P0 FFMA.SAT R12, R15, R12, 0.5 ;  /* 0x3f0000000f0c8423 */ /* 0x000fc8000000200c */
[----:B------:R-:W-:-:S04]  /*22c0*/  @!P0 FFMA.RM R14, R12, R19, 12582913 ;  /* 0x4b4000010c0e8423 */ /* 0x000fc80000004013 */
[C---:B------:R-:W-:Y:S01]  /*22d0*/  @!P0 FADD R12, R14.reuse, -12583039 ;  /* 0xcb40007f0e0c8421 */ /* 0x040fe20000000000 */
[----:B------:R-:W-:-:S03]  /*22e0*/  @!P0 SHF.L.U32 R14, R14, 0x17, RZ ;  /* 0x000000170e0e8819 */ /* 0x000fc600000006ff */
[----:B------:R-:W-:-:S04]  /*22f0*/  @!P0 FFMA R12, R15, 1.4426950216293334961, -R12 ;  /* 0x3fb8aa3b0f0c8823 */ /* 0x000fc8000000080c */
[----:B------:R-:W-:Y:S01]  /*2300*/  @!P0 FFMA R15, R15, 1.925963033500011079e-08, R12 ;  /* 0x32a570600f0f8823 */ /* 0x000fe2000000000c */
[----:B------:R-:W-:-:S05]  /*2310*/  IMAD.MOV.U32 R12, RZ, RZ, RZ ;  /* 0x000000ffff0c7224 */ /* 0x000fca00078e00ff */
[----:B------:R-:W0:Y:S02]  /*2320*/  @!P0 MUFU.EX2 R15, R15 ;  /* 0x0000000f000f8308 */ /* 0x000e240000000800 */
[----:B0-----:R-:W-:Y:S01]  /*2330*/  @!P0 FMUL R12, R14, R15 ;  /* 0x0000000f0e0c8220 */ /* 0x001fe20000400000 */
[----:B------:R-:W-:Y:S01]  /*2340*/  IMAD.MOV.U32 R14, RZ, RZ, R16 ;  /* 0x000000ffff0e7224 */ /* 0x000fe200078e0010 */
[----:B------:R-:W-:-:S05]  /*2350*/  MOV R15, R17 ;  /* 0x00000011000f7202 */ /* 0x000fca0000000f00 */
[----:B------:R0:W-:Y:S04]  /*2360*/  STG.E desc[UR8][R14.64+-0x8], R12 ;  /* 0xfffff80c0e007986 */ /* 0x0001e8000c101908 */
[----:B------:R-:W2:Y:S01]  /*2370*/  @!P1 LDG.E R17, desc[UR8][R10.64+-0x4] ;  /* 0xfffffc080a119981 */ /* 0x000ea2000c1e1900 */
[----:B------:R-:W-:Y:S01]  /*2380*/  @!P1 IMAD.MOV.U32 R16, RZ, RZ, 0x3bbb989d ;  /* 0x3bbb989dff109424 */ /* 0x000fe200078e00ff */
[----:B------:R-:W-:Y:S01]  /*2390*/  @!P1 MOV R19, 0x437c0000 ;  /* 0x437c000000139802 */ /* 0x000fe20000000f00 */
[----:B------:R-:W-:-:S06]  /*23a0*/  UIADD3 UR5, UPT, UPT, UR4, 0x2, URZ ;  /* 0x0000000204057890 */ /* 0x000fcc000fffe0ff */
[----:B------:R-:W-:Y:S01]  /*23b0*/  ISETP.LT.U32.AND P0, PT, R0, UR5, PT ;  /* 0x0000000500007c0c */ /* 0x000fe2000bf01070 */
[----:B--2---:R-:W-:-:S04]  /*23c0*/  @!P1 FADD R17, R17, -R2 ;  /* 0x8000000211119221 */ /* 0x004fc80000000000 */
[----:B------:R-:W-:-:S04]  /*23d0*/  @!P1 FFMA.SAT R16, R17, R16, 0.5 ;  /* 0x3f00000011109423 */ /* 0x000fc80000002010 */
[----:B------:R-:W-:-:S04]  /*23e0*/  @!P1 FFMA.RM R16, R16, R19, 12582913 ;  /* 0x4b40000110109423 */ /* 0x000fc80000004013 */
[C---:B------:R-:W-:Y:S01]  /*23f0*/  @!P1 FADD R18, R16.reuse, -12583039 ;  /* 0xcb40007f10129421 */ /* 0x040fe20000000000 */
[----:B------:R-:W-:-:S03]  /*2400*/  @!P1 SHF.L.U32 R16, R16, 0x17, RZ ;  /* 0x0000001710109819 */ /* 0x000fc600000006ff */
[----:B------:R-:W-:-:S04]  /*2410*/  @!P1 FFMA R18, R17, 1.4426950216293334961, -R18 ;  /* 0x3fb8aa3b11129823 */ /* 0x000fc80000000812 */
[----:B------:R-:W-:Y:S01]  /*2420*/  @!P1 FFMA R18, R17, 1.925963033500011079e-08, R18 ;  /* 0x32a5706011129823 */ /* 0x000fe20000000012 */
[----:B------:R-:W-:-:S03]  /*2430*/  IMAD.MOV.U32 R17, RZ, RZ, RZ ;  /* 0x000000ffff117224 */ /* 0x000fc600078e00ff */
[----:B------:R-:W1:Y:S02]  /*2440*/  @!P1 MUFU.EX2 R19, R18 ;  /* 0x0000001200139308 */ /* 0x000e640000000800 */
[----:B-1----:R-:W-:-:S05]  /*2450*/  @!P1 FMUL R17, R16, R19 ;  /* 0x0000001310119220 */ /* 0x002fca0000400000 */
        /* <DEDUP_REMOVED lines=14> */
[----:B------:R-:W2:Y:S02]  /*2540*/  @!P0 MUFU.EX2 R21, R18 ;  /* 0x0000001200158308 */ /* 0x000ea40000000800 */
[----:B--2---:R-:W-:-:S05]  /*2550*/  @!P0 FMUL R19, R16, R21 ;  /* 0x0000001510138220 */ /* 0x004fca0000400000 */
[----:B------:R2:W-:Y:S04]  /*2560*/  STG.E desc[UR8][R14.64], R19 ;  /* 0x000000130e007986 */ /* 0x0005e8000c101908 */
[----:B------:R-:W3:Y:S01]  /*2570*/  @!P1 LDG.E R21, desc[UR8][R10.64+0x4] ;  /* 0x000004080a159981 */ /* 0x000ee2000c1e1900 */
[----:B------:R-:W-:Y:S01]  /*2580*/  @!P1 IMAD.MOV.U32 R16, RZ, RZ, 0x3bbb989d ;  /* 0x3bbb989dff109424 */ /* 0x000fe200078e00ff */
[----:B------:R-:W-:Y:S01]  /*2590*/  @!P1 MOV R23, 0x437c0000 ;  /* 0x437c000000179802 */ /* 0x000fe20000000f00 */
[----:B------:R-:W-:Y:S01]  /*25a0*/  UIADD3 UR4, UPT, UPT, UR4, 0x4, URZ ;  /* 0x0000000404047890 */ /* 0x000fe2000fffe0ff */
[----:B0-----:R-:W-:-:S04]  /*25b0*/  FADD R12, R12, R3 ;  /* 0x000000030c0c7221 */ /* 0x001fc80000000000 */
[----:B------:R-:W-:Y:S01]  /*25c0*/  FADD R12, R12, R17 ;  /* 0x000000110c0c7221 */ /* 0x000fe20000000000 */
[----:B------:R-:W-:-:S03]  /*25d0*/  ISETP.NE.AND P0, PT, R13, UR4, PT ;  /* 0x000000040d007c0c */ /* 0x000fc6000bf05270 */
[----:B------:R-:W-:Y:S01]  /*25e0*/  FADD R12, R12, R19 ;  /* 0x000000130c0c7221 */ /* 0x000fe20000000000 */
[----:B---3--:R-:W-:-:S04]  /*25f0*/  @!P1 FADD R21, R21, -R2 ;  /* 0x8000000215159221 */ /* 0x008fc80000000000 */
[----:B------:R-:W-:-:S04]  /*2600*/  @!P1 FFMA.SAT R16, R21, R16, 0.5 ;  /* 0x3f00000015109423 */ /* 0x000fc80000002010 */
[----:B------:R-:W-:-:S04]  /*2610*/  @!P1 FFMA.RM R16, R16, R23, 12582913 ;  /* 0x4b40000110109423 */ /* 0x000fc80000004017 */
[C---:B------:R-:W-:Y:S01]  /*2620*/  @!P1 FADD R18, R16.reuse, -12583039 ;  /* 0xcb40007f10129421 */ /* 0x040fe20000000000 */
[----:B------:R-:W-:-:S03]  /*2630*/  @!P1 SHF.L.U32 R16, R16, 0x17, RZ ;  /* 0x0000001710109819 */ /* 0x000fc600000006ff */
[----:B------:R-:W-:-:S04]  /*2640*/  @!P1 FFMA R18, R21, 1.4426950216293334961, -R18 ;  /* 0x3fb8aa3b15129823 */ /* 0x000fc80000000812 */
[----:B------:R-:W-:Y:S01]  /*2650*/  @!P1 FFMA R18, R21, 1.925963033500011079e-08, R18 ;  /* 0x32a5706015129823 */ /* 0x000fe20000000012 */
[----:B------:R-:W-:-:S03]  /*2660*/  IMAD.MOV.U32 R21, RZ, RZ, RZ ;  /* 0x000000ffff157224 */ /* 0x000fc600078e00ff */
[----:B------:R-:W0:Y:S02]  /*2670*/  @!P1 MUFU.EX2 R23, R18 ;  /* 0x0000001200179308 */ /* 0x000e240000000800 */
[----:B0-----:R-:W-:Y:S01]  /*2680*/  @!P1 FMUL R21, R16, R23 ;  /* 0x0000001710159220 */ /* 0x001fe20000400000 */
[----:B------:R-:W-:Y:S02]  /*2690*/  IADD3 R10, P1, PT, R10, 0x10, RZ ;  /* 0x000000100a0a7810 */ /* 0x000fe40007f3e0ff */
[----:B------:R-:W-:Y:S01]  /*26a0*/  IADD3 R16, P2, PT, R14, 0x10, RZ ;  /* 0x000000100e107810 */ /* 0x000fe20007f5e0ff */
[----:B------:R-:W-:Y:S01]  /*26b0*/  FADD R3, R12, R21 ;  /* 0x000000150c037221 */ /* 0x000fe20000000000 */
[----:B------:R2:W-:Y:S01]  /*26c0*/  STG.E desc[UR8][R14.64+0x4], R21 ;  /* 0x000004150e007986 */ /* 0x0005e2000c101908 */
[----:B------:R-:W-:Y:S01]  /*26d0*/  IMAD.X R11, RZ, RZ, R11, P1 ;  /* 0x000000ffff0b7224 */ /* 0x000fe200008e060b */
[----:B-1----:R-:W-:Y:S01]  /*26e0*/  IADD3.X R17, PT, PT, RZ, R15, RZ, P2, !PT ;  /* 0x0000000fff117210 */ /* 0x002fe200017fe4ff */
[----:B------:R-:W-:Y:S08]  /*26f0*/  @P0 BRA `(.L_x_32) ;  /* 0xfffffff800d40947 */ /* 0x000ff0000383ffff */
.L_x_31:
[----:B------:R-:W-:Y:S05]  /*2700*/  BRA.U !UP1, `(.L_x_33) ;  /* 0x00000015091c7547 */ /* 0x000fea000b800000 */
[----:B------:R-:W-:-:S09]  /*2710*/  UISETP.NE.AND UP0, UPT, UR12, 0x1, UPT ;  /* 0x000000010c00788c */ /* 0x000fd2000bf05270 */
[----:B------:R-:W-:Y:S05]  /*2720*/  BRA.U !UP0, `(.L_x_34) ;  /* 0x0000000108987547 */ /* 0x000fea000b800000 */
[C---:B------:R-:W-:Y:S01]  /*2730*/  ISETP.GT.U32.AND P0, PT, R13.reuse, R0, PT ;  /* 0x000000000d00720c */ /* 0x040fe20003f04070 */
[----:B------:R-:W-:-:S12]  /*2740*/  IMAD.WIDE.U32 R10, R13, 0x4, R8 ;  /* 0x000000040d0a7825 */ /* 0x000fd800078e0008 */
[----:B--2---:R-:W2:Y:S01]  /*2750*/  @!P0 LDG.E R15, desc[UR8][R10.64] ;  /* 0x000000080a0f8981 */ /* 0x004ea2000c1e1900 */
[----:B------:R-:W-:Y:S01]  /*2760*/  @!P0 IMAD.MOV.U32 R12, RZ, RZ, 0x3bbb989d ;  /* 0x3bbb989dff0c8424 */ /* 0x000fe200078e00ff */
[----:B------:R-:W-:Y:S01]  /*2770*/  @!P0 MOV R17, 0x437c0000 ;  /* 0x437c000000118802 */ /* 0x000fe20000000f00 */
[----:B------:R-:W-:Y:S01]  /*2780*/  BSSY.RECONVERGENT B0, `(.L_x_35) ;  /* 0x000001c000007945 */ /* 0x000fe20003800200 */
[----:B------:R-:W-:Y:S01]  /*2790*/  ISETP.GE.U32.AND P1, PT, R13, R0, PT ;  /* 0x000000000d00720c */ /* 0x000fe20003f26070 */
[----:B--2---:R-:W-:-:S04]  /*27a0*/  @!P0 FADD R15, R15, -R2 ;  /* 0x800000020f0f8221 */ /* 0x004fc80000000000 */
[----:B------:R-:W-:-:S04]  /*27b0*/  @!P0 FFMA.SAT R12, R15, R12, 0.5 ;  /* 0x3f0000000f0c8423 */ /* 0x000fc8000000200c */
[----:B------:R-:W-:-:S04]  /*27c0*/  @!P0 FFMA.RM R14, R12, R17, 12582913 ;  /* 0x4b4000010c0e8423 */ /* 0x000fc80000004011 */
[C---:B------:R-:W-:Y:S01]  /*27d0*/  @!P0 FADD R12, R14.reuse, -12583039 ;  /* 0xcb40007f0e0c8421 */ /* 0x040fe20000000000 */
[----:B------:R-:W-:-:S03]  /*27e0*/  @!P0 SHF.L.U32 R17, R14, 0x17, RZ ;  /* 0x000000170e118819 */ /* 0x000fc600000006ff */
[----:B------:R-:W-:-:S04]  /*27f0*/  @!P0 FFMA R12, R15, 1.4426950216293334961, -R12 ;  /* 0x3fb8aa3b0f0c8823 */ /* 0x000fc8000000080c */
[----:B------:R-:W-:Y:S01]  /*2800*/  @!P0 FFMA R16, R15, 1.925963033500011079e-08, R12 ;  /* 0x32a570600f108823 */ /* 0x000fe2000000000c */
[----:B------:R-:W-:Y:S02]  /*2810*/  IMAD.MOV.U32 R12, RZ, RZ, RZ ;  /* 0x000000ffff0c7224 */ /* 0x000fe400078e00ff */
[----:B------:R-:W-:-:S03]  /*2820*/  IMAD.WIDE.U32 R14, R13, 0x4, R6 ;  /* 0x000000040d0e7825 */ /* 0x000fc600078e0006 */
[----:B------:R-:W0:Y:S02]  /*2830*/  @!P0 MUFU.EX2 R16, R16 ;  /* 0x0000001000108308 */ /* 0x000e240000000800 */
[----:B0-----:R-:W-:Y:S01]  /*2840*/  @!P0 FMUL R12, R17, R16 ;  /* 0x00000010110c8220 */ /* 0x001fe20000400000 */
[----:B------:R-:W-:-:S04]  /*2850*/  IMAD.MOV.U32 R17, RZ, RZ, RZ ;  /* 0x000000ffff117224 */ /* 0x000fc800078e00ff */
[----:B------:R0:W-:Y:S01]  /*2860*/  STG.E desc[UR8][R14.64], R12 ;  /* 0x0000000c0e007986 */ /* 0x0001e2000c101908 */
[----:B------:R-:W-:Y:S05]  /*2870*/  @P1 BRA `(.L_x_36) ;  /* 0x0000000000301947 */ /* 0x000fea0003800000 */
[----:B------:R-:W2:Y:S01]  /*2880*/  LDG.E R11, desc[UR8][R10.64+0x4] ;  /* 0x000004080a0b7981 */ /* 0x000ea2000c1e1900 */
[----:B------:R-:W-:Y:S02]  /*2890*/  HFMA2 R17, -RZ, RZ, 0.96630859375, -0.0022525787353515625 ;  /* 0x3bbb989dff117431 */ /* 0x000fe400000001ff */
[----:B------:R-:W-:Y:S02]  /*28a0*/  IMAD.MOV.U32 R18, RZ, RZ, 0x437c0000 ;  /* 0x437c0000ff127424 */ /* 0x000fe400078e00ff */
[----:B--2---:R-:W-:-:S04]  /*28b0*/  FADD R16, R11, -R2 ;  /* 0x800000020b107221 */ /* 0x004fc80000000000 */
[----:B------:R-:W-:-:S04]  /*28c0*/  FFMA.SAT R17, R16, R17, 0.5 ;  /* 0x3f00000010117423 */ /* 0x000fc80000002011 */
[----:B------:R-:W-:-:S04]  /*28d0*/  FFMA.RM R17, R17, R18, 12582913 ;  /* 0x4b40000111117423 */ /* 0x000fc80000004012 */
[C---:B------:R-:W-:Y:S01]  /*28e0*/  FADD R19, R17.reuse, -12583039 ;  /* 0xcb40007f11137421 */ /* 0x040fe20000000000 */
[----:B------:R-:W-:-:S03]  /*28f0*/  SHF.L.U32 R17, R17, 0x17, RZ ;  /* 0x0000001711117819 */ /* 0x000fc600000006ff */
[----:B------:R-:W-:-:S04]  /*2900*/  FFMA R19, R16, 1.4426950216293334961, -R19 ;  /* 0x3fb8aa3b10137823 */ /* 0x000fc80000000813 */
[----:B------:R-:W-:-:S04]  /*2910*/  FFMA R19, R16, 1.925963033500011079e-08, R19 ;  /* 0x32a5706010137823 */ /* 0x000fc80000000013 */
[----:B------:R-:W1:Y:S02]  /*2920*/  MUFU.EX2 R16, R19 ;  /* 0x0000001300107308 */ /* 0x000e640000000800 */
[----:B-1----:R-:W-:-:S07]  /*2930*/  FMUL R17, R17, R16 ;  /* 0x0000001011117220 */ /* 0x002fce0000400000 */
.L_x_36:
[----:B------:R-:W-:Y:S05]  /*2940*/  BSYNC.RECONVERGENT B0 ;  /* 0x0000000000007941 */ /* 0x000fea0003800200 */
.L_x_35:
[----:B------:R1:W-:Y:S01]  /*2950*/  STG.E desc[UR8][R14.64+0x4], R17 ;  /* 0x000004110e007986 */ /* 0x0003e2000c101908 */
[----:B0-----:R-:W-:Y:S01]  /*2960*/  FADD R12, R3, R12 ;  /* 0x0000000c030c7221 */ /* 0x001fe20000000000 */
[----:B------:R-:W-:-:S03]  /*2970*/  VIADD R13, R13, 0x2 ;  /* 0x000000020d0d7836 */ /* 0x000fc60000000000 */
[----:B------:R-:W-:-:S07]  /*2980*/  FADD R3, R12, R17 ;  /* 0x000000110c037221 */ /* 0x000fce0000000000 */
.L_x_34:
[----:B------:R-:W0:Y:S02]  /*2990*/  LDCU UR4, c[0x0][0x394] ;  /* 0x00007280ff0477ac */ /* 0x000e240008000800 */
[----:B0-----:R-:W-:-:S04]  /*29a0*/  ULOP3.LUT UR4, UR4, 0x1, URZ, 0xc0, !UPT ;  /* 0x0000000104047892 */ /* 0x001fc8000f8ec0ff */
[----:B------:R-:W-:-:S09]  /*29b0*/  UISETP.NE.U32.AND UP0, UPT, UR4, 0x1, UPT ;  /* 0x000000010400788c */ /* 0x000fd2000bf05070 */
[----:B------:R-:W-:Y:S05]  /*29c0*/  BRA.U UP0, `(.L_x_33) ;  /* 0x00000011006c7547 */ /* 0x000fea000b800000 */
[C---:B------:R-:W-:Y:S01]  /*29d0*/  ISETP.GT.U32.AND P0, PT, R13.reuse, R0, PT ;  /* 0x000000000d00720c */ /* 0x040fe20003f04070 */
[----:B------:R-:W-:Y:S01]  /*29e0*/  BSSY.RECONVERGENT B0, `(.L_x_37) ;  /* 0x0000011000007945 */ /* 0x000fe20003800200 */
[----:B------:R-:W-:Y:S01]  /*29f0*/  IMAD.WIDE.U32 R10, R13, 0x4, R6 ;  /* 0x000000040d0a7825 */ /* 0x000fe200078e0006 */
[----:B------:R-:W-:-:S10]  /*2a00*/  MOV R0, RZ ;  /* 0x000000ff00007202 */ /* 0x000fd40000000f00 */
[----:B------:R-:W-:Y:S05]  /*2a10*/  @P0 BRA `(.L_x_38) ;  /* 0x0000000000340947 */ /* 0x000fea0003800000 */
[----:B------:R-:W-:-:S06]  /*2a20*/  IMAD.WIDE.U32 R8, R13, 0x4, R8 ;  /* 0x000000040d087825 */ /* 0x000fcc00078e0008 */
[----:B------:R-:W3:Y:S01]  /*2a30*/  LDG.E R9, desc[UR8][R8.64] ;  /* 0x0000000808097981 */ /* 0x000ee2000c1e1900 */
[----:B-12---:R-:W-:Y:S02]  /*2a40*/  HFMA2 R15, -RZ, RZ, 3.7421875, 0 ;  /* 0x437c0000ff0f7431 */ /* 0x006fe400000001ff */
[----:B------:R-:W-:Y:S02]  /*2a50*/  IMAD.MOV.U32 R13, RZ, RZ, 0x3bbb989d ;  /* 0x3bbb989dff0d7424 */ /* 0x000fe400078e00ff */
[----:B---3--:R-:W-:-:S04]  /*2a60*/  FADD R2, R9, -R2 ;  /* 0x8000000209027221 */ /* 0x008fc80000000000 */
[----:B------:R-:W-:-:S04]  /*2a70*/  FFMA.SAT R0, R2, R13, 0.5 ;  /* 0x3f00000002007423 */ /* 0x000fc8000000200d */
[----:B------:R-:W-:-:S04]  /*2a80*/  FFMA.RM R0, R0, R15, 12582913 ;  /* 0x4b40000100007423 */ /* 0x000fc8000000400f */
[C---:B------:R-:W-:Y:S01]  /*2a90*/  FADD R13, R0.reuse, -12583039 ;  /* 0xcb40007f000d7421 */ /* 0x040fe20000000000 */
[----:B------:R-:W-:-:S03]  /*2aa0*/  IMAD.SHL.U32 R0, R0, 0x800000, RZ ;  /* 0x0080000000007824 */ /* 0x000fc600078e00ff */
[----:B------:R-:W-:-:S04]  /*2ab0*/  FFMA R13, R2, 1.4426950216293334961, -R13 ;  /* 0x3fb8aa3b020d7823 */ /* 0x000fc8000000080d */
[----:B------:R-:W-:-:S06]  /*2ac0*/  FFMA R13, R2, 1.925963033500011079e-08, R13 ;  /* 0x32a57060020d7823 */ /* 0x000fcc000000000d */
[----:B------:R-:W0:Y:S02]  /*2ad0*/  MUFU.EX2 R13, R13 ;  /* 0x0000000d000d7308 */ /* 0x000e240000000800 */
[----:B0-----:R-:W-:-:S07]  /*2ae0*/  FMUL R0, R0, R13 ;  /* 0x0000000d00007220 */ /* 0x001fce0000400000 */
.L_x_38:
[----:B------:R-:W-:Y:S05]  /*2af0*/  BSYNC.RECONVERGENT B0 ;  /* 0x0000000000007941 */ /* 0x000fea0003800200 */
.L_x_37:
[----:B------:R0:W-:Y:S01]  /*2b00*/  STG.E desc[UR8][R10.64], R0 ;  /* 0x000000000a007986 */ /* 0x0001e2000c101908 */
[----:B------:R-:W-:Y:S01]  /*2b10*/  FADD R3, R3, R0 ;  /* 0x0000000003037221 */ /* 0x000fe20000000000 */
[----:B------:R-:W-:Y:S06]  /*2b20*/  BRA `(.L_x_33) ;  /* 0x0000001000147947 */ /* 0x000fec0003800000 */
.L_x_30:
[----:B------:R-:W-:Y:S01]  /*2b30*/  UISETP.GE.U32.AND UP0, UPT, UR5, 0x3, UPT ;  /* 0x000000030500788c */ /* 0x000fe2000bf06070 */
[----:B------:R-:W-:Y:S01]  /*2b40*/  MOV R3, RZ ;  /* 0x000000ff00037202 */ /* 0x000fe20000000f00 */
[----:B------:R-:W-:Y:S01]  /*2b50*/  ULOP3.LUT UR12, UR4, 0x3, URZ, 0xc0, !UPT ;  /* 0x00000003040c7892 */ /* 0x000fe2000f8ec0ff */
[----:B------:R-:W-:-:S03]  /*2b60*/  IMAD.MOV.U32 R17, RZ, RZ, RZ ;  /* 0x000000ffff117224 */ /* 0x000fc600078e00ff */
[----:B------:R-:W-:-:S03]  /*2b70*/  UISETP.NE.AND UP1, UPT, UR12, URZ, UPT ;  /* 0x000000ff0c00728c */ /* 0x000fc6000bf25270 */
[----:B------:R-:W-:Y:S08]  /*2b80*/  BRA.U !UP0, `(.L_x_39) ;  /* 0x0000000508f47547 */ /* 0x000ff0000b800000 */
[----:B------:R-:W0:Y:S01]  /*2b90*/  LDC R3, c[0x0][0x398] ;  /* 0x0000e600ff037b82 */ /* 0x000e220000000800 */
[----:B------:R-:W-:Y:S01]  /*2ba0*/  IABS R14, R16 ;  /* 0x00000010000e7213 */ /* 0x000fe20000000000 */
[----:B------:R-:W1:Y:S01]  /*2bb0*/  LDCU.64 UR14, c[0x0][0x380] ;  /* 0x00007000ff0e77ac */ /* 0x000e620008000a00 */
[----:B------:R-:W2:Y:S01]  /*2bc0*/  LDCU UR5, c[0x0][0x3a8] ;  /* 0x00007500ff0577ac */ /* 0x000ea20008000800 */
[----:B------:R-:W-:Y:S01]  /*2bd0*/  ULOP3.LUT UR4, UR4, 0x7ffffffc, URZ, 0xc0, !UPT ;  /* 0x7ffffffc04047892 */ /* 0x000fe2000f8ec0ff */
[----:B------:R-:W3:Y:S05]  /*2be0*/  LDCU.64 UR6, c[0x0][0x3a0] ;  /* 0x00007400ff0677ac */ /* 0x000eea0008000a00 */
[----:B------:R-:W-:Y:S01]  /*2bf0*/  IMAD.U32 R17, RZ, RZ, UR4 ;  /* 0x00000004ff117e24 */ /* 0x000fe2000f8e00ff */
[----:B------:R-:W-:Y:S01]  /*2c00*/  UMOV UR4, URZ ;  /* 0x000000ff00047c82 */ /* 0x000fe20008000000 */
[----:B0-----:R-:W-:-:S04]  /*2c10*/  IABS R12, R3 ;  /* 0x00000003000c7213 */ /* 0x001fc80000000000 */
[----:B------:R-:W0:Y:S08]  /*2c20*/  I2F.RP R13, R12 ;  /* 0x0000000c000d7306 */ /* 0x000e300000209400 */
[----:B0-----:R-:W0:Y:S02]  /*2c30*/  MUFU.RCP R13, R13 ;  /* 0x0000000d000d7308 */ /* 0x001e240000001000 */
[----:B0-----:R-:W-:-:S06]  /*2c40*/  IADD3 R10, PT, PT, R13, 0xffffffe, RZ ;  /* 0x0ffffffe0d0a7810 */ /* 0x001fcc0007ffe0ff */
[----:B------:R0:W4:Y:S02]  /*2c50*/  F2I.FTZ.U32.TRUNC.NTZ R11, R10 ;  /* 0x0000000a000b7305 */ /* 0x000124000021f000 */
[----:B0-----:R-:W-:Y:S02]  /*2c60*/  HFMA2 R10, -RZ, RZ, 0, 0 ;  /* 0x00000000ff0a7431 */ /* 0x001fe400000001ff */
[----:B----4-:R-:W-:-:S04]  /*2c70*/  IMAD.MOV R15, RZ, RZ, -R11 ;  /* 0x000000ffff0f7224 */ /* 0x010fc800078e0a0b */
[----:B------:R-:W-:-:S04]  /*2c80*/  IMAD R15, R15, R12, RZ ;  /* 0x0000000c0f0f7224 */ /* 0x000fc800078e02ff */
[----:B------:R-:W-:Y:S01]  /*2c90*/  IMAD.HI.U32 R15, R11, R15, R10 ;  /* 0x0000000f0b0f7227 */ /* 0x000fe200078e000a */
[----:B------:R-:W-:-:S03]  /*2ca0*/  LOP3.LUT R10, R16, R3, RZ, 0x3c, !PT ;  /* 0x00000003100a7212 */ /* 0x000fc600078e3cff */
[----:B------:R-:W-:Y:S01]  /*2cb0*/  IMAD.MOV.U32 R11, RZ, RZ, R14 ;  /* 0x000000ffff0b7224 */ /* 0x000fe200078e000e */
[----:B------:R-:W-:-:S03]  /*2cc0*/  ISETP.GE.AND P2, PT, R10, RZ, PT ;  /* 0x000000ff0a00720c */ /* 0x000fc60003f46270 */
        /* <DEDUP_REMOVED lines=8> */
[----:B------:R-:W-:Y:S01]  /*2d50*/  @P1 VIADD R19, R19, 0x1 ;  /* 0x0000000113131836 */ /* 0x000fe20000000000 */
[----:B------:R-:W-:-:S04]  /*2d60*/  IADD3 R18, P1, PT, R4, 0x8, RZ ;  /* 0x0000000804127810 */ /* 0x000fc80007f3e0ff */
[----:B------:R-:W-:Y:S01]  /*2d70*/  @!P2 IADD3 R19, PT, PT, -R19, RZ, RZ ;  /* 0x000000ff1313a210 */ /* 0x000fe20007ffe1ff */
[----:B------:R-:W-:Y:S01]  /*2d80*/  IMAD.X R21, RZ, RZ, R5, P1 ;  /* 0x000000ffff157224 */ /* 0x000fe200008e0605 */
[C---:B-1----:R-:W-:Y:S02]  /*2d90*/  IADD3 R10, P3, PT, R18.reuse, UR14, RZ ;  /* 0x0000000e120a7c10 */ /* 0x042fe4000ff7e0ff */
[----:B------:R-:W-:Y:S02]  /*2da0*/  @!P0 LOP3.LUT R19, RZ, R3, RZ, 0x33, !PT ;  /* 0x00000003ff138212 */ /* 0x000fe400078e33ff */
[----:B------:R-:W-:Y:S02]  /*2db0*/  IADD3 R18, P1, PT, R18, UR10, RZ ;  /* 0x0000000a12127c10 */ /* 0x000fe4000ff3e0ff */
[----:B------:R-:W-:Y:S01]  /*2dc0*/  IADD3.X R11, PT, PT, R21, UR15, RZ, P3, !PT ;  /* 0x0000000f150b7c10 */ /* 0x000fe20009ffe4ff */
[----:B--2---:R-:W-:Y:S01]  /*2dd0*/  IMAD R19, R19, UR5, RZ ;  /* 0x0000000513137c24 */ /* 0x004fe2000f8e02ff */
[----:B------:R-:W-:-:S02]  /*2de0*/  IADD3.X R21, PT, PT, R21, UR11, RZ, P1, !PT ;  /* 0x0000000b15157c10 */ /* 0x000fc40008ffe4ff */
[----:B---3--:R-:W-:-:S07]  /*2df0*/  MOV R3, RZ ;  /* 0x000000ff00037202 */ /* 0x008fce0000000f00 */
.L_x_40:
[----:B------:R-:W-:-:S04]  /*2e00*/  IADD3 R12, P0, PT, R19, UR6, RZ ;  /* 0x00000006130c7c10 */ /* 0x000fc8000ff1e0ff */
[----:B--2---:R-:W-:-:S05]  /*2e10*/  LEA.HI.X.SX32 R13, R19, UR7, 0x1, P0 ;  /* 0x00000007130d7c11 */ /* 0x004fca00080f0eff */
[----:B------:R-:W2:Y:S02]  /*2e20*/  LDG.E.U8 R14, desc[UR8][R12.64] ;  /* 0x000000080c0e7981 */ /* 0x000ea4000c1e1100 */
[----:B--2---:R-:W-:-:S04]  /*2e30*/  ISETP.NE.AND P0, PT, R14, RZ, PT ;  /* 0x000000ff0e00720c */ /* 0x004fc80003f05270 */
[----:B------:R-:W-:-:S13]  /*2e40*/  ISETP.LT.U32.OR P0, PT, R0, UR4, !P0 ;  /* 0x0000000400007c0c */ /* 0x000fda000c701470 */
[----:B------:R-:W2:Y:S01]  /*2e50*/  @!P0 LDG.E R15, desc[UR8][R10.64+-0x8] ;  /* 0xfffff8080a0f8981 */ /* 0x000ea2000c1e1900 */
[----:B------:R-:W-:Y:S01]  /*2e60*/  @!P0 MOV R14, 0x3bbb989d ;  /* 0x3bbb989d000e8802 */ /* 0x000fe20000000f00 */
[----:B------:R-:W-:Y:S02]  /*2e70*/  @!P0 IMAD.MOV.U32 R23, RZ, RZ, 0x437c0000 ;  /* 0x437c0000ff178424 */ /* 0x000fe400078e00ff */
[----:B--2---:R-:W-:-:S04]  /*2e80*/  @!P0 FADD R15, R15, -R2 ;  /* 0x800000020f0f8221 */ /* 0x004fc80000000000 */
[----:B------:R-:W-:-:S04]  /*2e90*/  @!P0 FFMA.SAT R14, R15, R14, 0.5 ;  /* 0x3f0000000f0e8423 */ /* 0x000fc8000000200e */
[----:B------:R-:W-:-:S04]  /*2ea0*/  @!P0 FFMA.RM R14, R14, R23, 12582913 ;  /* 0x4b4000010e0e8423 */ /* 0x000fc80000004017 */
[C---:B------:R-:W-:Y:S01]  /*2eb0*/  @!P0 FADD R20, R14.reuse, -12583039 ;  /* 0xcb40007f0e148421 */ /* 0x040fe20000000000 */
[----:B------:R-:W-:-:S03]  /*2ec0*/  @!P0 IMAD.SHL.U32 R14, R14, 0x800000, RZ ;  /* 0x008000000e0e8824 */ /* 0x000fc600078e00ff */
[----:B------:R-:W-:-:S04]  /*2ed0*/  @!P0 FFMA R20, R15, 1.4426950216293334961, -R20 ;  /* 0x3fb8aa3b0f148823 */ /* 0x000fc80000000814 */
[----:B------:R-:W-:Y:S01]  /*2ee0*/  @!P0 FFMA R15, R15, 1.925963033500011079e-08, R20 ;  /* 0x32a570600f0f8823 */ /* 0x000fe20000000014 */
[----:B------:R-:W-:-:S05]  /*2ef0*/  MOV R20, RZ ;  /* 0x000000ff00147202 */ /* 0x000fca0000000f00 */
[----:B------:R-:W0:Y:S02]  /*2f00*/  @!P0 MUFU.EX2 R15, R15 ;  /* 0x0000000f000f8308 */ /* 0x000e240000000800 */
[----:B0-----:R-:W-:Y:S01]  /*2f10*/  @!P0 FMUL R20, R14, R15 ;  /* 0x0000000f0e148220 */ /* 0x001fe20000400000 */
[----:B------:R-:W-:Y:S01]  /*2f20*/  MOV R14, R18 ;  /* 0x00000012000e7202 */ /* 0x000fe20000000f00 */
[----:B------:R-:W-:-:S05]  /*2f30*/  IMAD.MOV.U32 R15, RZ, RZ, R21 ;  /* 0x000000ffff0f7224 */ /* 0x000fca00078e0015 */
[----:B------:R0:W-:Y:S04]  /*2f40*/  STG.E desc[UR8][R14.64+-0x8], R20 ;  /* 0xfffff8140e007986 */ /* 0x0001e8000c101908 */
[----:B------:R-:W2:Y:S02]  /*2f50*/  LDG.E.U8 R18, desc[UR8][R12.64+0x1] ;  /* 0x000001080c127981 */ /* 0x000ea4000c1e1100 */
[----:B--2---:R-:W-:-:S04]  /*2f60*/  ISETP.NE.AND P0, PT, R18, RZ, PT ;  /* 0x000000ff1200720c */ /* 0x004fc80003f05270 */
[----:B------:R-:W-:-:S13]  /*2f70*/  ISETP.LE.U32.OR P0, PT, R0, UR4, !P0 ;  /* 0x0000000400007c0c */ /* 0x000fda000c703470 */
        /* <DEDUP_REMOVED lines=10> */
[----:B------:R-:W-:-:S03]  /*3020*/  MOV R21, RZ ;  /* 0x000000ff00157202 */ /* 0x000fc60000000f00 */
[----:B------:R-:W1:Y:S02]  /*3030*/  @!P0 MUFU.EX2 R23, R22 ;  /* 0x0000001600178308 */ /* 0x000e640000000800 */
[----:B-1----:R-:W-:-:S05]  /*3040*/  @!P0 FMUL R21, R18, R23 ;  /* 0x0000001712158220 */ /* 0x002fca0000400000 */
[----:B------:R1:W-:Y:S04]  /*3050*/  STG.E desc[UR8][R14.64+-0x4], R21 ;  /* 0xfffffc150e007986 */ /* 0x0003e8000c101908 */
[----:B------:R-:W2:Y:S01]  /*3060*/  LDG.E.U8 R18, desc[UR8][R12.64+0x2] ;  /* 0x000002080c127981 */ /* 0x000ea2000c1e1100 */
[----:B------:R-:W-:Y:S01]  /*3070*/  UIADD3 UR5, UPT, UPT, UR4, 0x2, URZ ;  /* 0x0000000204057890 */ /* 0x000fe2000fffe0ff */
[----:B--2---:R-:W-:-:S05]  /*3080*/  ISETP.NE.AND P0, PT, R18, RZ, PT ;  /* 0x000000ff1200720c */ /* 0x004fca0003f05270 */
        /* <DEDUP_REMOVED lines=15> */
[----:B------:R-:W3:Y:S01]  /*3180*/  LDG.E.U8 R12, desc[UR8][R12.64+0x3] ;  /* 0x000003080c0c7981 */ /* 0x000ee2000c1e1100 */
[----:B------:R-:W-:Y:S01]  /*3190*/  UIADD3 UR5, UPT, UPT, UR4, 0x3, URZ ;  /* 0x0000000304057890 */ /* 0x000fe2000fffe0ff */
[----:B---3--:R-:W-:-:S05]  /*31a0*/  ISETP.NE.AND P0, PT, R12, RZ, PT ;  /* 0x000000ff0c00720c */ /* 0x008fca0003f05270 */
[----:B------:R-:W-:-:S13]  /*31b0*/  ISETP.LT.U32.OR P0, PT, R0, UR5, !P0 ;  /* 0x0000000500007c0c */ /* 0x000fda000c701470 */
[----:B------:R3:W4:Y:S01]  /*31c0*/  @!P0 LDG.E R25, desc[UR8][R10.64+0x4] ;  /* 0x000004080a198981 */ /* 0x000722000c1e1900 */
[----:B------:R-:W-:Y:S01]  /*31d0*/  @!P0 MOV R18, 0x3bbb989d ;  /* 0x3bbb989d00128802 */ /* 0x000fe20000000f00 */
[----:B------:R-:W-:Y:S01]  /*31e0*/  @!P0 IMAD.MOV.U32 R27, RZ, RZ, 0x437c0000 ;  /* 0x437c0000ff1b8424 */ /* 0x000fe200078e00ff */
[----:B------:R-:W-:Y:S01]  /*31f0*/  MOV R13, RZ ;  /* 0x000000ff000d7202 */ /* 0x000fe20000000f00 */
[----:B------:R-:W-:Y:S01]  /*3200*/  UIADD3 UR4, UPT, UPT, UR4, 0x4, URZ ;  /* 0x0000000404047890 */ /* 0x000fe2000fffe0ff */
[----:B0-----:R-:W-:Y:S01]  /*3210*/  FADD R20, R20, R3 ;  /* 0x0000000314147221 */ /* 0x001fe20000000000 */
[----:B------:R-:W-:-:S03]  /*3220*/  IADD3 R19, PT, PT, R19, 0x4, RZ ;  /* 0x0000000413137810 */ /* 0x000fc60007ffe0ff */
[----:B------:R-:W-:Y:S01]  /*3230*/  FADD R20, R20, R21 ;  /* 0x0000001514147221 */ /* 0x000fe20000000000 */
[----:B---3--:R-:W-:-:S03]  /*3240*/  IADD3 R10, P1, PT, R10, 0x10, RZ ;  /* 0x000000100a0a7810 */ /* 0x008fc60007f3e0ff */
[----:B------:R-:W-:Y:S01]  /*3250*/  FADD R20, R20, R23 ;  /* 0x0000001714147221 */ /* 0x000fe20000000000 */
[----:B------:R-:W-:Y:S01]  /*3260*/  IADD3.X R11, PT, PT, RZ, R11, RZ, P1, !PT ;  /* 0x0000000bff0b7210 */ /* 0x000fe20000ffe4ff */
[----:B----4-:R-:W-:-:S04]  /*3270*/  @!P0 FADD R25, R25, -R2 ;  /* 0x8000000219198221 */ /* 0x010fc80000000000 */
[----:B------:R-:W-:-:S04]  /*3280*/  @!P0 FFMA.SAT R18, R25, R18, 0.5 ;  /* 0x3f00000019128423 */ /* 0x000fc80000002012 */
[----:B------:R-:W-:-:S04]  /*3290*/  @!P0 FFMA.RM R18, R18, R27, 12582913 ;  /* 0x4b40000112128423 */ /* 0x000fc8000000401b */
[C---:B------:R-:W-:Y:S01]  /*32a0*/  @!P0 FADD R22, R18.reuse, -12583039 ;  /* 0xcb40007f12168421 */ /* 0x040fe20000000000 */
[----:B------:R-:W-:-:S03]  /*32b0*/  @!P0 IMAD.SHL.U32 R18, R18, 0x800000, RZ ;  /* 0x0080000012128824 */ /* 0x000fc600078e00ff */
[----:B------:R-:W-:-:S04]  /*32c0*/  @!P0 FFMA R22, R25, 1.4426950216293334961, -R22 ;  /* 0x3fb8aa3b19168823 */ /* 0x000fc80000000816 */
[----:B------:R-:W-:-:S04]  /*32d0*/  @!P0 FFMA R22, R25, 1.925963033500011079e-08, R22 ;  /* 0x32a5706019168823 */ /* 0x000fc80000000016 */
[----:B------:R-:W0:Y:S02]  /*32e0*/  @!P0 MUFU.EX2 R25, R22 ;  /* 0x0000001600198308 */ /* 0x000e240000000800 */
[----:B0-----:R-:W-:Y:S01]  /*32f0*/  @!P0 FMUL R13, R18, R25 ;  /* 0x00000019120d8220 */ /* 0x001fe20000400000 */
[----:B------:R-:W-:Y:S02]  /*3300*/  ISETP.NE.AND P0, PT, R17, UR4, PT ;  /* 0x0000000411007c0c */ /* 0x000fe4000bf05270 */
[----:B------:R-:W-:Y:S01]  /*3310*/  IADD3 R18, P2, PT, R14, 0x10, RZ ;  /* 0x000000100e127810 */ /* 0x000fe20007f5e0ff */
[----:B------:R-:W-:Y:S01]  /*3320*/  FADD R3, R20, R13 ;  /* 0x0000000d14037221 */ /* 0x000fe20000000000 */
[----:B------:R2:W-:Y:S03]  /*3330*/  STG.E desc[UR8][R14.64+0x4], R13 ;  /* 0x0000040d0e007986 */ /* 0x0005e6000c101908 */
[----:B-1----:R-:W-:-:S06]  /*3340*/  IMAD.X R21, RZ, RZ, R15, P2 ;  /* 0x000000ffff157224 */ /* 0x002fcc00010e060f */
[----:B------:R-:W-:Y:S05]  /*3350*/  @P0 BRA `(.L_x_40) ;  /* 0xfffffff800a80947 */ /* 0x000fea000383ffff */
.L_x_39:
[----:B------:R-:W-:Y:S05]  /*3360*/  BRA.U !UP1, `(.L_x_33) ;  /* 0x0000000909047547 */ /* 0x000fea000b800000 */
[----:B------:R-:W-:-:S09]  /*3370*/  UISETP.NE.AND UP0, UPT, UR12, 0x1, UPT ;  /* 0x000000010c00788c */ /* 0x000fd2000bf05270 */
[----:B------:R-:W-:Y:S05]  /*3380*/  BRA.U !UP0, `(.L_x_41) ;  /* 0x00000005081c7547 */ /* 0x000fea000b800000 */
[----:B--2---:R-:W0:Y:S01]  /*3390*/  LDC R13, c[0x0][0x398] ;  /* 0x0000e600ff0d7b82 */ /* 0x004e220000000800 */
[----:B------:R-:W-:Y:S01]  /*33a0*/  IABS R18, R16 ;  /* 0x0000001000127213 */ /* 0x000fe20000000000 */
[----:B------:R-:W1:Y:S01]  /*33b0*/  LDCU UR4, c[0x0][0x3a8] ;  /* 0x00007500ff0477ac */ /* 0x000e620008000800 */
[----:B0-----:R-:W-:-:S04]  /*33c0*/  IABS R12, R13 ;  /* 0x0000000d000c7213 */ /* 0x001fc80000000000 */
[----:B------:R-:W0:Y:S08]  /*33d0*/  I2F.RP R14, R12 ;  /* 0x0000000c000e7306 */ /* 0x000e300000209400 */
[----:B0-----:R-:W0:Y:S02]  /*33e0*/  MUFU.RCP R14, R14 ;  /* 0x0000000e000e7308 */ /* 0x001e240000001000 */
[----:B0-----:R-:W-:-:S06]  /*33f0*/  VIADD R10, R14, 0xffffffe ;  /* 0x0ffffffe0e0a7836 */ /* 0x001fcc0000000000 */
[----:B------:R0:W2:Y:S02]  /*3400*/  F2I.FTZ.U32.TRUNC.NTZ R11, R10 ;  /* 0x0000000a000b7305 */ /* 0x0000a4000021f000 */
[----:B0-----:R-:W-:Y:S01]  /*3410*/  IMAD.MOV.U32 R10, RZ, RZ, RZ ;  /* 0x000000ffff0a7224 */ /* 0x001fe200078e00ff */
[----:B--2---:R-:W-:-:S05]  /*3420*/  IADD3 R15, PT, PT, RZ, -R11, RZ ;  /* 0x8000000bff0f7210 */ /* 0x004fca0007ffe0ff */
[----:B------:R-:W-:-:S04]  /*3430*/  IMAD R15, R15, R12, RZ ;  /* 0x0000000c0f0f7224 */ /* 0x000fc800078e02ff */
[----:B------:R-:W-:Y:S01]  /*3440*/  IMAD.HI.U32 R15, R11, R15, R10 ;  /* 0x0000000f0b0f7227 */ /* 0x000fe200078e000a */
[----:B------:R-:W-:-:S05]  /*3450*/  MOV R11, R18 ;  /* 0x00000012000b7202 */ /* 0x000fca0000000f00 */
[----:B------:R-:W-:-:S04]  /*3460*/  IMAD.HI.U32 R10, R15, R11, RZ ;  /* 0x0000000b0f0a7227 */ /* 0x000fc800078e00ff */
[----:B------:R-:W-:-:S04]  /*3470*/  IMAD.MOV R14, RZ, RZ, -R10 ;  /* 0x000000ffff0e7224 */ /* 0x000fc800078e0a0a */
[----:B------:R-:W-:-:S05]  /*3480*/  IMAD R11, R12, R14, R11 ;  /* 0x0000000e0c0b7224 */ /* 0x000fca00078e020b */
[----:B------:R-:W-:-:S13]  /*3490*/  ISETP.GT.U32.AND P0, PT, R12, R11, PT ;  /* 0x0000000b0c00720c */ /* 0x000fda0003f04070 */
[-C--:B------:R-:W-:Y:S01]  /*34a0*/  @!P0 IADD3 R11, PT, PT, R11, -R12.reuse, RZ ;  /* 0x8000000c0b0b8210 */ /* 0x080fe20007ffe0ff */
[----:B------:R-:W-:Y:S01]  /*34b0*/  @!P0 VIADD R10, R10, 0x1 ;  /* 0x000000010a0a8836 */ /* 0x000fe20000000000 */
[----:B------:R-:W-:Y:S02]  /*34c0*/  ISETP.NE.AND P0, PT, R13, RZ, PT ;  /* 0x000000ff0d00720c */ /* 0x000fe40003f05270 */
[----:B------:R-:W-:Y:S02]  /*34d0*/  ISETP.GE.U32.AND P1, PT, R11, R12, PT ;  /* 0x0000000c0b00720c */ /* 0x000fe40003f26070 */
[----:B------:R-:W-:-:S04]  /*34e0*/  LOP3.LUT R11, R16, R13, RZ, 0x3c, !PT ;  /* 0x0000000d100b7212 */ /* 0x000fc800078e3cff */
[----:B------:R-:W-:-:S07]  /*34f0*/  ISETP.GE.AND P2, PT, R11, RZ, PT ;  /* 0x000000ff0b00720c */ /* 0x000fce0003f46270 */
[----:B------:R-:W-:-:S06]  /*3500*/  @P1 IADD3 R10, PT, PT, R10, 0x1, RZ ;  /* 0x000000010a0a1810 */ /* 0x000fcc0007ffe0ff */
[----:B------:R-:W-:Y:S01]  /*3510*/  @!P2 IMAD.MOV R10, RZ, RZ, -R10 ;  /* 0x000000ffff0aa224 */ /* 0x000fe200078e0a0a */
[----:B------:R-:W-:-:S05]  /*3520*/  @!P0 LOP3.LUT R10, RZ, R13, RZ, 0x33, !PT ;  /* 0x0000000dff0a8212 */ /* 0x000fca00078e33ff */
[----:B-1----:R-:W-:-:S05]  /*3530*/  IMAD R11, R10, UR4, R17 ;  /* 0x000000040a0b7c24 */ /* 0x002fca000f8e0211 */
[----:B------:R-:W-:-:S04]  /*3540*/  IADD3 R10, P0, PT, R11, UR6, RZ ;  /* 0x000000060b0a7c10 */ /* 0x000fc8000ff1e0ff */
[----:B------:R-:W-:-:S05]  /*3550*/  LEA.HI.X.SX32 R11, R11, UR7, 0x1, P0 ;  /* 0x000000070b0b7c11 */ /* 0x000fca00080f0eff */
[----:B------:R-:W2:Y:S02]  /*3560*/  LDG.E.U8 R12, desc[UR8][R10.64] ;  /* 0x000000080a0c7981 */ /* 0x000ea4000c1e1100 */
[----:B--2---:R-:W-:Y:S01]  /*3570*/  ISETP.NE.AND P0, PT, R12, RZ, PT ;  /* 0x000000ff0c00720c */ /* 0x004fe20003f05270 */
[----:B------:R-:W-:-:S03]  /*3580*/  IMAD.WIDE.U32 R12, R17, 0x4, R8 ;  /* 0x00000004110c7825 */ /* 0x000fc600078e0008 */
[----:B------:R-:W-:-:S13]  /*3590*/  ISETP.GT.U32.OR P0, PT, R17, R0, !P0 ;  /* 0x000000001100720c */ /* 0x000fda0004704470 */
        /* <DEDUP_REMOVED lines=10> */
[----:B------:R-:W-:Y:S02]  /*3640*/  HFMA2 R18, -RZ, RZ, 0, 0 ;  /* 0x00000000ff127431 */ /* 0x000fe400000001ff */
[----:B------:R-:W-:-:S03]  /*3650*/  IMAD.WIDE.U32 R14, R17, 0x4, R6 ;  /* 0x00000004110e7825 */ /* 0x000fc600078e0006 */
[----:B------:R-:W0:Y:S02]  /*3660*/  @!P0 MUFU.EX2 R19, R19 ;  /* 0x0000001300138308 */ /* 0x000e240000000800 */
[----:B0-----:R-:W-:-:S05]  /*3670*/  @!P0 FMUL R18, R20, R19 ;  /* 0x0000001314128220 */ /* 0x001fca0000400000 */
[----:B------:R0:W-:Y:S04]  /*3680*/  STG.E desc[UR8][R14.64], R18 ;  /* 0x000000120e007986 */ /* 0x0001e8000c101908 */
[----:B------:R-:W2:Y:S01]  /*3690*/  LDG.E.U8 R10, desc[UR8][R10.64+0x1] ;  /* 0x000001080a0a7981 */ /* 0x000ea2000c1e1100 */
[----:B------:R-:W-:Y:S01]  /*36a0*/  BSSY.RECONVERGENT B0, `(.L_x_42) ;  /* 0x0000011000007945 */ /* 0x000fe20003800200 */
[----:B------:R-:W-:Y:S02]  /*36b0*/  MOV R21, RZ ;  /* 0x000000ff00157202 */ /* 0x000fe40000000f00 */
[----:B--2---:R-:W-:-:S04]  /*36c0*/  ISETP.NE.AND P0, PT, R10, RZ, PT ;  /* 0x000000ff0a00720c */ /* 0x004fc80003f05270 */
[----:B------:R-:W-:-:S13]  /*36d0*/  ISETP.GE.U32.OR P0, PT, R17, R0, !P0 ;  /* 0x000000001100720c */ /* 0x000fda0004706470 */
[----:B0-----:R-:W-:Y:S05]  /*36e0*/  @P0 BRA `(.L_x_43) ;  /* 0x0000000000300947 */ /* 0x001fea0003800000 */
[----:B------:R-:W2:Y:S01]  /*36f0*/  LDG.E R13, desc[UR8][R12.64+0x4] ;  /* 0x000004080c0d7981 */ /* 0x000ea2000c1e1900 */
[----:B------:R-:W-:Y:S01]  /*3700*/  IMAD.MOV.U32 R11, RZ, RZ, 0x3bbb989d ;  /* 0x3bbb989dff0b7424 */ /* 0x000fe200078e00ff */
[----:B------:R-:W-:Y:S01]  /*3710*/  MOV R20, 0x437c0000 ;  /* 0x437c000000147802 */ /* 0x000fe20000000f00 */
[----:B--2---:R-:W-:-:S04]  /*3720*/  FADD R10, R13, -R2 ;  /* 0x800000020d0a7221 */ /* 0x004fc80000000000 */
[----:B------:R-:W-:-:S04]  /*3730*/  FFMA.SAT R11, R10, R11, 0.5 ;  /* 0x3f0000000a0b7423 */ /* 0x000fc8000000200b */
[----:B------:R-:W-:-:S04]  /*3740*/  FFMA.RM R11, R11, R20, 12582913 ;  /* 0x4b4000010b0b7423 */ /* 0x000fc80000004014 */
[C---:B------:R-:W-:Y:S01]  /*3750*/  FADD R19, R11.reuse, -12583039 ;  /* 0xcb40007f0b137421 */ /* 0x040fe20000000000 */
[----:B------:R-:W-:-:S03]  /*3760*/  IMAD.SHL.U32 R11, R11, 0x800000, RZ ;  /* 0x008000000b0b7824 */ /* 0x000fc600078e00ff */
[----:B------:R-:W-:-:S04]  /*3770*/  FFMA R19, R10, 1.4426950216293334961, -R19 ;  /* 0x3fb8aa3b0a137823 */ /* 0x000fc80000000813 */
[----:B------:R-:W-:-:S04]  /*3780*/  FFMA R19, R10, 1.925963033500011079e-08, R19 ;  /* 0x32a570600a137823 */ /* 0x000fc80000000013 */
[----:B------:R-:W0:Y:S02]  /*3790*/  MUFU.EX2 R10, R19 ;  /* 0x00000013000a7308 */ /* 0x000e240000000800 */
[----:B0-----:R-:W-:-:S07]  /*37a0*/  FMUL R21, R11, R10 ;  /* 0x0000000a0b157220 */ /* 0x001fce0000400000 */
.L_x_43:
[----:B------:R-:W-:Y:S05]  /*37b0*/  BSYNC.RECONVERGENT B0 ;  /* 0x0000000000007941 */ /* 0x000fea0003800200 */
.L_x_42:
[----:B------:R0:W-:Y:S01]  /*37c0*/  STG.E desc[UR8][R14.64+0x4], R21 ;  /* 0x000004150e007986 */ /* 0x0001e2000c101908 */
[----:B------:R-:W-:Y:S01]  /*37d0*/  FADD R18, R3, R18 ;  /* 0x0000001203127221 */ /* 0x000fe20000000000 */
[----:B------:R-:W-:-:S03]  /*37e0*/  IADD3 R17, PT, PT, R17, 0x2, RZ ;  /* 0x0000000211117810 */ /* 0x000fc60007ffe0ff */
[----:B------:R-:W-:-:S07]  /*37f0*/  FADD R3, R18, R21 ;  /* 0x0000001512037221 */ /* 0x000fce0000000000 */
.L_x_41:
[----:B------:R-:W1:Y:S02]  /*3800*/  LDCU UR4, c[0x0][0x394] ;  /* 0x00007280ff0477ac */ /* 0x000e640008000800 */
[----:B-1----:R-:W-:-:S04]  /*3810*/  ULOP3.LUT UR4, UR4, 0x1, URZ, 0xc0, !UPT ;  /* 0x0000000104047892 */ /* 0x002fc8000f8ec0ff */
[----:B------:R-:W-:-:S09]  /*3820*/  UISETP.NE.U32.AND UP0, UPT, UR4, 0x1, UPT ;  /* 0x000000010400788c */ /* 0x000fd2000bf05070 */
[----:B------:R-:W-:Y:S05]  /*3830*/  BRA.U UP0, `(.L_x_33) ;  /* 0x0000000100d07547 */ /* 0x000fea000b800000 */
[----:B--2---:R-:W1:Y:S01]  /*3840*/  LDC R13, c[0x0][0x398] ;  /* 0x0000e600ff0d7b82 */ /* 0x004e620000000800 */
[----:B------:R-:W-:Y:S01]  /*3850*/  IABS R18, R16 ;  /* 0x0000001000127213 */ /* 0x000fe20000000000 */
[----:B------:R-:W2:Y:S01]  /*3860*/  LDCU UR4, c[0x0][0x3a8] ;  /* 0x00007500ff0477ac */ /* 0x000ea20008000800 */
[-C--:B-1----:R-:W-:Y:S02]  /*3870*/  IABS R12, R13.reuse ;  /* 0x0000000d000c7213 */ /* 0x082fe40000000000 */
[----:B------:R-:W-:Y:S02]  /*3880*/  LOP3.LUT R16, R16, R13, RZ, 0x3c, !PT ;  /* 0x0000000d10107212 */ /* 0x000fe400078e3cff */
[----:B0-----:R-:W0:Y:S02]  /*3890*/  I2F.RP R14, R12 ;  /* 0x0000000c000e7306 */ /* 0x001e240000209400 */
[----:B------:R-:W-:-:S06]  /*38a0*/  ISETP.GE.AND P2, PT, R16, RZ, PT ;  /* 0x000000ff1000720c */ /* 0x000fcc0003f46270 */
[----:B0-----:R-:W0:Y:S02]  /*38b0*/  MUFU.RCP R14, R14 ;  /* 0x0000000e000e7308 */ /* 0x001e240000001000 */
[----:B0-----:R-:W-:-:S06]  /*38c0*/  VIADD R10, R14, 0xffffffe ;  /* 0x0ffffffe0e0a7836 */ /* 0x001fcc0000000000 */
[----:B------:R0:W1:Y:S02]  /*38d0*/  F2I.FTZ.U32.TRUNC.NTZ R11, R10 ;  /* 0x0000000a000b7305 */ /* 0x000064000021f000 */
[----:B0-----:R-:W-:Y:S01]  /*38e0*/  IMAD.MOV.U32 R10, RZ, RZ, RZ ;  /* 0x000000ffff0a7224 */ /* 0x001fe200078e00ff */
[----:B-1----:R-:W-:-:S05]  /*38f0*/  IADD3 R15, PT, PT, RZ, -R11, RZ ;  /* 0x8000000bff0f7210 */ /* 0x002fca0007ffe0ff */
        /* <DEDUP_REMOVED lines=10> */
[----:B------:R-:W-:-:S13]  /*39a0*/  ISETP.GE.U32.AND P1, PT, R11, R12, PT ;  /* 0x0000000c0b00720c */ /* 0x000fda0003f26070 */
[----:B------:R-:W-:-:S05]  /*39b0*/  @P1 IADD3 R10, PT, PT, R10, 0x1, RZ ;  /* 0x000000010a0a1810 */ /* 0x000fca0007ffe0ff */
[----:B------:R-:W-:Y:S01]  /*39c0*/  @!P2 IMAD.MOV R10, RZ, RZ, -R10 ;  /* 0x000000ffff0aa224 */ /* 0x000fe200078e0a0a */
[----:B------:R-:W-:-:S05]  /*39d0*/  @!P0 LOP3.LUT R10, RZ, R13, RZ, 0x33, !PT ;  /* 0x0000000dff0a8212 */ /* 0x000fca00078e33ff */
[----:B--2---:R-:W-:-:S05]  /*39e0*/  IMAD R10, R10, UR4, R17 ;  /* 0x000000040a0a7c24 */ /* 0x004fca000f8e0211 */
[----:B------:R-:W-:-:S04]  /*39f0*/  IADD3 R12, P0, PT, R10, UR6, RZ ;  /* 0x000000060a0c7c10 */ /* 0x000fc8000ff1e0ff */
[----:B------:R-:W-:-:S05]  /*3a00*/  LEA.HI.X.SX32 R13, R10, UR7, 0x1, P0 ;  /* 0x000000070a0d7c11 */ /* 0x000fca00080f0eff */
[----:B------:R-:W2:Y:S01]  /*3a10*/  LDG.E.U8 R12, desc[UR8][R12.64] ;  /* 0x000000080c0c7981 */ /* 0x000ea2000c1e1100 */
[----:B------:R-:W-:Y:S01]  /*3a20*/  BSSY.RECONVERGENT B0, `(.L_x_44) ;  /* 0x0000013000007945 */ /* 0x000fe20003800200 */
[----:B------:R-:W-:Y:S01]  /*3a30*/  IMAD.WIDE.U32 R10, R17, 0x4, R6 ;  /* 0x00000004110a7825 */ /* 0x000fe200078e0006 */
[----:B--2---:R-:W-:-:S04]  /*3a40*/  ISETP.NE.AND P0, PT, R12, RZ, PT ;  /* 0x000000ff0c00720c */ /* 0x004fc80003f05270 */
[----:B------:R-:W-:Y:S01]  /*3a50*/  ISETP.GT.U32.OR P0, PT, R17, R0, !P0 ;  /* 0x000000001100720c */ /* 0x000fe20004704470 */
[----:B------:R-:W-:-:S12]  /*3a60*/  HFMA2 R0, -RZ, RZ, 0, 0 ;  /* 0x00000000ff007431 */ /* 0x000fd800000001ff */
[----:B------:R-:W-:Y:S05]  /*3a70*/  @P0 BRA `(.L_x_45) ;  /* 0x0000000000340947 */ /* 0x000fea0003800000 */
[----:B------:R-:W-:-:S06]  /*3a80*/  IMAD.WIDE.U32 R8, R17, 0x4, R8 ;  /* 0x0000000411087825 */ /* 0x000fcc00078e0008 */
        /* <DEDUP_REMOVED lines=12> */
.L_x_45:
[----:B------:R-:W-:Y:S05]  /*3b50*/  BSYNC.RECONVERGENT B0 ;  /* 0x0000000000007941 */ /* 0x000fea0003800200 */
.L_x_44:
[----:B------:R3:W-:Y:S01]  /*3b60*/  STG.E desc[UR8][R10.64], R0 ;  /* 0x000000000a007986 */ /* 0x0007e2000c101908 */
[----:B------:R-:W-:-:S07]  /*3b70*/  FADD R3, R3, R0 ;  /* 0x0000000003037221 */ /* 0x000fce0000000000 */
.L_x_33:
[----:B------:R-:W-:-:S13]  /*3b80*/  FSETP.GT.AND P0, PT, R3, RZ, PT ;  /* 0x000000ff0300720b */ /* 0x000fda0003f04000 */
[----:B------:R-:W-:Y:S05]  /*3b90*/  @!P0 EXIT ;  /* 0x000000000000894d */ /* 0x000fea0003800000 */
[----:B------:R-:W4:Y:S01]  /*3ba0*/  LDCU UR4, c[0x0][0x394] ;  /* 0x00007280ff0477ac */ /* 0x000f220008000800 */
[----:B0--3--:R-:W-:Y:S01]  /*3bb0*/  MOV R11, RZ ;  /* 0x000000ff000b7202 */ /* 0x009fe20000000f00 */
[----:B----4-:R-:W-:Y:S02]  /*3bc0*/  UIADD3 UR5, UPT, UPT, UR4, -0x1, URZ ;  /* 0xffffffff04057890 */ /* 0x010fe4000fffe0ff */
[----:B------:R-:W-:Y:S02]  /*3bd0*/  ULOP3.LUT UR6, UR4, 0xf, URZ, 0xc0, !UPT ;  /* 0x0000000f04067892 */ /* 0x000fe4000f8ec0ff */
[----:B------:R-:W-:-:S09]  /*3be0*/  UISETP.GE.U32.AND UP0, UPT, UR5, 0xf, UPT ;  /* 0x0000000f0500788c */ /* 0x000fd2000bf06070 */
[----:B------:R-:W-:Y:S05]  /*3bf0*/  BRA.U !UP0, `(.L_x_46) ;  /* 0x00000011080c7547 */ /* 0x000fea000b800000 */
[----:B------:R-:W-:Y:S01]  /*3c00*/  ULOP3.LUT UR4, UR4, 0x7ffffff0, URZ, 0xc0, !UPT ;  /* 0x7ffffff004047892 */ /* 0x000fe2000f8ec0ff */
[----:B------:R-:W-:-:S03]  /*3c10*/  IADD3 R0, P0, PT, R6, 0x20, RZ ;  /* 0x0000002006007810 */ /* 0x000fc60007f1e0ff */
[----:B------:R-:W-:Y:S02]  /*3c20*/  UIADD3 UR5, UPT, UPT, -UR4, URZ, URZ ;  /* 0x000000ff04057290 */ /* 0x000fe4000fffe1ff */
[----:B--2---:R-:W-:Y:S01]  /*3c30*/  IMAD.X R13, RZ, RZ, R7, P0 ;  /* 0x000000ffff0d7224 */ /* 0x004fe200000e0607 */
[----:B------:R-:W-:-:S09]  /*3c40*/  MOV R11, UR4 ;  /* 0x00000004000b7c02 */ /* 0x000fd20008000f00 */
.L_x_79:
[----:B0-----:R-:W-:Y:S01]  /*3c50*/  IMAD.MOV.U32 R8, RZ, RZ, R0 ;  /* 0x000000ffff087224 */ /* 0x001fe200078e0000 */
[----:B------:R-:W-:-:S05]  /*3c60*/  MOV R9, R13 ;  /* 0x0000000d00097202 */ /* 0x000fca0000000f00 */
[----:B------:R-:W2:Y:S01]  /*3c70*/  LDG.E R0, desc[UR8][R8.64+-0x20] ;  /* 0xffffe00808007981 */ /* 0x000ea2000c1e1900 */
[----:B------:R-:W0:Y:S01]  /*3c80*/  MUFU.RCP R2, R3 ;  /* 0x0000000300027308 */ /* 0x000e220000001000 */
[----:B------:R-:W-:Y:S01]  /*3c90*/  UIADD3 UR5, UPT, UPT, UR5, 0x10, URZ ;  /* 0x0000001005057890 */ /* 0x000fe2000fffe0ff */
[----:B------:R-:W-:Y:S03]  /*3ca0*/  BSSY.RECONVERGENT B2, `(.L_x_47) ;  /* 0x000000c000027945 */ /* 0x000fe60003800200 */
[----:B------:R-:W-:Y:S01]  /*3cb0*/  UISETP.NE.AND UP0, UPT, UR5, URZ, UPT ;  /* 0x000000ff0500728c */ /* 0x000fe2000bf05270 */
[----:B0-----:R-:W-:-:S04]  /*3cc0*/  FFMA R13, R2, -R3, 1 ;  /* 0x3f800000020d7423 */ /* 0x001fc80000000803 */
[----:B------:R-:W-:Y:S01]  /*3cd0*/  FFMA R13, R2, R13, R2 ;  /* 0x0000000d020d7223 */ /* 0x000fe20000000002 */
[----:B--2---:R-:W0:Y:S03]  /*3ce0*/  FCHK P0, R0, R3 ;  /* 0x0000000300007302 */ /* 0x004e260000000000 */
[----:B------:R-:W-:-:S04]  /*3cf0*/  FFMA R2, R0, R13, RZ ;  /* 0x0000000d00027223 */ /* 0x000fc800000000ff */
[----:B------:R-:W-:-:S04]  /*3d00*/  FFMA R10, R2, -R3, R0 ;  /* 0x80000003020a7223 */ /* 0x000fc80000000000 */
[----:B------:R-:W-:Y:S01]  /*3d10*/  FFMA R13, R13, R10, R2 ;  /* 0x0000000a0d0d7223 */ /* 0x000fe20000000002 */
[----:B0-----:R-:W-:Y:S06]  /*3d20*/  @!P0 BRA `(.L_x_48) ;  /* 0x00000000000c8947 */ /* 0x001fec0003800000 */
[----:B------:R-:W-:-:S07]  /*3d30*/  MOV R2, 0x3d50 ;  /* 0x00003d5000027802 */ /* 0x000fce0000000f00 */
[----:B-1----:R-:W-:Y:S05]  /*3d40*/  CALL.REL.NOINC `($__internal_0_$__cuda_sm3x_div_rn_noftz_f32_slowpath) ;  /* 0x0000001c00647944 */ /* 0x002fea0003c00000 */
[----:B------:R-:W-:-:S07]  /*3d50*/  IMAD.MOV.U32 R13, RZ, RZ, R15 ;  /* 0x000000ffff0d7224 */ /* 0x000fce00078e000f */
.L_x_48:
[----:B------:R-:W-:Y:S05]  /*3d60*/  BSYNC.RECONVERGENT B2 ;  /* 0x0000000000027941 */ /* 0x000fea0003800200 */
.L_x_47:
[----:B-1----:R-:W2:Y:S01]  /*3d70*/  LDG.E R17, desc[UR8][R8.64+-0x1c] ;  /* 0xffffe40808117981 */ /* 0x002ea2000c1e1900 */
[----:B------:R-:W0:Y:S01]  /*3d80*/  MUFU.RCP R0, R3 ;  /* 0x0000000300007308 */ /* 0x000e220000001000 */
[----:B------:R-:W-:Y:S02]  /*3d90*/  BSSY.RECONVERGENT B2, `(.L_x_49) ;  /* 0x000000c000027945 */ /* 0x000fe40003800200 */
[----:B------:R1:W-:Y:S01]  /*3da0*/  STG.E desc[UR8][R8.64+-0x20], R13 ;  /* 0xffffe00d08007986 */ /* 0x0003e2000c101908 */
[----:B0-----:R-:W-:-:S04]  /*3db0*/  FFMA R15, R0, -R3, 1 ;  /* 0x3f800000000f7423 */ /* 0x001fc80000000803 */
[----:B------:R-:W-:Y:S01]  /*3dc0*/  FFMA R0, R0, R15, R0 ;  /* 0x0000000f00007223 */ /* 0x000fe20000000000 */
[----:B--2---:R-:W0:Y:S03]  /*3dd0*/  FCHK P0, R17, R3 ;  /* 0x0000000311007302 */ /* 0x004e260000000000 */
[----:B------:R-:W-:-:S04]  /*3de0*/  FFMA R2, R0, R17, RZ ;  /* 0x0000001100027223 */ /* 0x000fc800000000ff */
[----:B------:R-:W-:-:S04]  /*3df0*/  FFMA R15, R2, -R3, R17 ;  /* 0x80000003020f7223 */ /* 0x000fc80000000011 */
[----:B------:R-:W-:Y:S01]  /*3e00*/  FFMA R15, R0, R15, R2 ;  /* 0x0000000f000f7223 */ /* 0x000fe20000000002 */
[----:B01----:R-:W-:Y:S06]  /*3e10*/  @!P0 BRA `(.L_x_50) ;  /* 0x00000000000c8947 */ /* 0x003fec0003800000 */
[----:B------:R-:W-:Y:S02]  /*3e20*/  MOV R0, R17 ;  /* 0x0000001100007202 */ /* 0x000fe40000000f00 */
[----:B------:R-:W-:-:S07]  /*3e30*/  MOV R2, 0x3e50 ;  /* 0x00003e5000027802 */ /* 0x000fce0000000f00 */
[----:B------:R-:W-:Y:S05]  /*3e40*/  CALL.REL.NOINC `($__internal_0_$__cuda_sm3x_div_rn_noftz_f32_slowpath) ;  /* 0x0000001c00247944 */ /* 0x000fea0003c00000 */
.L_x_50:
[----:B------:R-:W-:Y:S05]  /*3e50*/  BSYNC.RECONVERGENT B2 ;  /* 0x0000000000027941 */ /* 0x000fea0003800200 */
.L_x_49:
[----:B------:R-:W2:Y:S01]  /*3e60*/  LDG.E R17, desc[UR8][R8.64+-0x18] ;  /* 0xffffe80808117981 */ /* 0x000ea2000c1e1900 */
        /* <DEDUP_REMOVED lines=10> */
[----:B------:R-:W-:Y:S01]  /*3f10*/  IMAD.MOV.U32 R0, RZ, RZ, R17 ;  /* 0x000000ffff007224 */ /* 0x000fe200078e0011 */
[----:B------:R-:W-:-:S07]  /*3f20*/  MOV R2, 0x3f40 ;  /* 0x00003f4000027802 */ /* 0x000fce0000000f00 */
[----:B------:R-:W-:Y:S05]  /*3f30*/  CALL.REL.NOINC `($__internal_0_$__cuda_sm3x_div_rn_noftz_f32_slowpath) ;  /* 0x0000001800e87944 */ /* 0x000fea0003c00000 */
[----:B------:R-:W-:-:S07]  /*3f40*/  MOV R13, R15 ;  /* 0x0000000f000d7202 */ /* 0x000fce0000000f00 */
.L_x_52:
[----:B------:R-:W-:Y:S05]  /*3f50*/  BSYNC.RECONVERGENT B2 ;  /* 0x0000000000027941 */ /* 0x000fea0003800200 */
.L_x_51:
        /* <DEDUP_REMOVED lines=14> */
.L_x_54:
[----:B------:R-:W-:Y:S05]  /*4040*/  BSYNC.RECONVERGENT B2 ;  /* 0x0000000000027941 */ /* 0x000fea0003800200 */
.L_x_53:
        /* <DEDUP_REMOVED lines=14> */
[----:B------:R-:W-:-:S07]  /*4130*/  IMAD.MOV.U32 R13, RZ, RZ, R15 ;  /* 0x000000ffff0d7224 */ /* 0x000fce00078e000f */
.L_x_56:
[----:B------:R-:W-:Y:S05]  /*4140*/  BSYNC.RECONVERGENT B2 ;  /* 0x0000000000027941 */ /* 0x000fea0003800200 */
.L_x_55:
        /* <DEDUP_REMOVED lines=14> */
.L_x_58:
[----:B------:R-:W-:Y:S05]  /*4230*/  BSYNC.RECONVERGENT B2 ;  /* 0x0000000000027941 */ /* 0x000fea0003800200 */
.L_x_57:
        /* <DEDUP_REMOVED lines=15> */
.L_x_60:
[----:B------:R-:W-:Y:S05]  /*4330*/  BSYNC.RECONVERGENT B2 ;  /* 0x0000000000027941 */ /* 0x000fea0003800200 */
.L_x_59:
        /* <DEDUP_REMOVED lines=14> */
.L_x_62:
[----:B------:R-:W-:Y:S05]  /*4420*/  BSYNC.RECONVERGENT B2 ;  /* 0x0000000000027941 */ /* 0x000fea0003800200 */
.L_x_61:
        /* <DEDUP_REMOVED lines=15> */
.L_x_64:
[----:B------:R-:W-:Y:S05]  /*4520*/  BSYNC.RECONVERGENT B2 ;  /* 0x0000000000027941 */ /* 0x000fea0003800200 */
.L_x_63:
        /* <DEDUP_REMOVED lines=14> */
.L_x_66:
[----:B------:R-:W-:Y:S05]  /*4610*/  BSYNC.RECONVERGENT B2 ;  /* 0x0000000000027941 */ /* 0x000fea0003800200 */
.L_x_65:
        /* <DEDUP_REMOVED lines=15> */
.L_x_68:
[----:B------:R-:W-:Y:S05]  /*4710*/  BSYNC.RECONVERGENT B2 ;  /* 0x0000000000027941 */ /* 0x000fea0003800200 */
.L_x_67:
        /* <DEDUP_REMOVED lines=14> */
.L_x_70:
[----:B------:R-:W-:Y:S05]  /*4800*/  BSYNC.RECONVERGENT B2 ;  /* 0x0000000000027941 */ /* 0x000fea0003800200 */
.L_x_69:
        /* <DEDUP_REMOVED lines=15> */
.L_x_72:
[----:B------:R-:W-:Y:S05]  /*4900*/  BSYNC.RECONVERGENT B2 ;  /* 0x0000000000027941 */ /* 0x000fea0003800200 */
.L_x_71:
        /* <DEDUP_REMOVED lines=14> */
.L_x_74:
[----:B------:R-:W-:Y:S05]  /*49f0*/  BSYNC.RECONVERGENT B2 ;  /* 0x0000000000027941 */ /* 0x000fea0003800200 */
.L_x_73:
        /* <DEDUP_REMOVED lines=15> */
.L_x_76:
[----:B------:R-:W-:Y:S05]  /*4af0*/  BSYNC.RECONVERGENT B2 ;  /* 0x0000000000027941 */ /* 0x000fea0003800200 */
.L_x_75:
        /* <DEDUP_REMOVED lines=14> */
.L_x_78:
[----:B------:R-:W-:Y:S05]  /*4be0*/  BSYNC.RECONVERGENT B2 ;  /* 0x0000000000027941 */ /* 0x000fea0003800200 */
.L_x_77:
[----:B------:R0:W-:Y:S01]  /*4bf0*/  STG.E desc[UR8][R8.64+0x1c], R15 ;  /* 0x00001c0f08007986 */ /* 0x0001e2000c101908 */
[----:B------:R-:W-:-:S04]  /*4c00*/  IADD3 R0, P0, PT, R8, 0x40, RZ ;  /* 0x0000004008007810 */ /* 0x000fc80007f1e0ff */
[----:B------:R-:W-:Y:S01]  /*4c10*/  IADD3.X R13, PT, PT, RZ, R9, RZ, P0, !PT ;  /* 0x00000009ff0d7210 */ /* 0x000fe200007fe4ff */
[----:B------:R-:W-:Y:S08]  /*4c20*/  BRA.U UP0, `(.L_x_79) ;  /* 0xfffffff100087547 */ /* 0x000ff0000b83ffff */
.L_x_46:
[----:B------:R-:W-:-:S13]  /*4c30*/  ISETP.NE.AND P0, PT, RZ, UR6, PT ;  /* 0x00000006ff007c0c */ /* 0x000fda000bf05270 */
[----:B------:R-:W-:Y:S05]  /*4c40*/  @!P0 EXIT ;  /* 0x000000000000894d */ /* 0x000fea0003800000 */
[----:B------:R-:W3:Y:S01]  /*4c50*/  LDCU UR4, c[0x0][0x394] ;  /* 0x00007280ff0477ac */ /* 0x000ee20008000800 */
[----:B------:R-:W-:Y:S02]  /*4c60*/  UISETP.GE.U32.AND UP0, UPT, UR6, 0x8, UPT ;  /* 0x000000080600788c */ /* 0x000fe4000bf06070 */
[----:B---3--:R-:W-:-:S07]  /*4c70*/  ULOP3.LUT UR4, UR4, 0x7, URZ, 0xc0, !UPT ;  /* 0x0000000704047892 */ /* 0x008fce000f8ec0ff */
[----:B------:R-:W-:Y:S05]  /*4c80*/  BRA.U !UP0, `(.L_x_80) ;  /* 0x0000000508f87547 */ /* 0x000fea000b800000 */
[----:B0-----:R-:W-:-:S05]  /*4c90*/  IMAD.WIDE.U32 R8, R11, 0x4, R6 ;  /* 0x000000040b087825 */ /* 0x001fca00078e0006 */
[----:B-12---:R-:W2:Y:S01]  /*4ca0*/  LDG.E R15, desc[UR8][R8.64] ;  /* 0x00000008080f7981 */ /* 0x006ea2000c1e1900 */
[----:B------:R-:W0:Y:S01]  /*4cb0*/  MUFU.RCP R0, R3 ;  /* 0x0000000300007308 */ /* 0x000e220000001000 */
[----:B------:R-:W-:Y:S01]  /*4cc0*/  BSSY.RECONVERGENT B2, `(.L_x_81) ;  /* 0x000000c000027945 */ /* 0x000fe20003800200 */
[----:B0-----:R-:W-:-:S04]  /*4cd0*/  FFMA R13, R0, -R3, 1 ;  /* 0x3f800000000d7423 */ /* 0x001fc80000000803 */
[----:B------:R-:W-:Y:S02]  /*4ce0*/  FFMA R0, R0, R13, R0 ;  /* 0x0000000d00007223 */ /* 0x000fe40000000000 */
[----:B--2---:R-:W0:Y:S02]  /*4cf0*/  FCHK P0, R15, R3 ;  /* 0x000000030f007302 */ /* 0x004e240000000000 */
[----:B------:R-:W-:-:S04]  /*4d00*/  FFMA R2, R0, R15, RZ ;  /* 0x0000000f00027223 */ /* 0x000fc800000000ff */
[----:B------:R-:W-:-:S04]  /*4d10*/  FFMA R13, R2, -R3, R15 ;  /* 0x80000003020d7223 */ /* 0x000fc8000000000f */
[----:B------:R-:W-:Y:S01]  /*4d20*/  FFMA R13, R0, R13, R2 ;  /* 0x0000000d000d7223 */ /* 0x000fe20000000002 */
[----:B0-----:R-:W-:Y:S06]  /*4d30*/  @!P0 BRA `(.L_x_82) ;  /* 0x0000000000108947 */ /* 0x001fec0003800000 */
[----:B------:R-:W-:Y:S01]  /*4d40*/  IMAD.MOV.U32 R0, RZ, RZ, R15 ;  /* 0x000000ffff007224 */ /* 0x000fe200078e000f */
[----:B------:R-:W-:-:S07]  /*4d50*/  MOV R2, 0x4d70 ;  /* 0x00004d7000027802 */ /* 0x000fce0000000f00 */
[----:B------:R-:W-:Y:S05]  /*4d60*/  CALL.REL.NOINC `($__internal_0_$__cuda_sm3x_div_rn_noftz_f32_slowpath) ;  /* 0x0000000c005c7944 */ /* 0x000fea0003c00000 */
[----:B------:R-:W-:-:S07]  /*4d70*/  MOV R13, R15 ;  /* 0x0000000f000d7202 */ /* 0x000fce0000000f00 */
.L_x_82:
[----:B------:R-:W-:Y:S05]  /*4d80*/  BSYNC.RECONVERGENT B2 ;  /* 0x0000000000027941 */ /* 0x000fea0003800200 */
.L_x_81:
        /* <DEDUP_REMOVED lines=14> */
.L_x_84:
[----:B------:R-:W-:Y:S05]  /*4e70*/  BSYNC.RECONVERGENT B2 ;  /* 0x0000000000027941 */ /* 0x000fea0003800200 */
.L_x_83:
        /* <DEDUP_REMOVED lines=15> */
.L_x_86:
[----:B------:R-:W-:Y:S05]  /*4f70*/  BSYNC.RECONVERGENT B2 ;  /* 0x0000000000027941 */ /* 0x000fea0003800200 */
.L_x_85:
        /* <DEDUP_REMOVED lines=14> */
.L_x_88:
[----:B------:R-:W-:Y:S05]  /*5060*/  BSYNC.RECONVERGENT B2 ;  /* 0x0000000000027941 */ /* 0x000fea0003800200 */
.L_x_87:
        /* <DEDUP_REMOVED lines=15> */
.L_x_90:
[----:B------:R-:W-:Y:S05]  /*5160*/  BSYNC.RECONVERGENT B2 ;  /* 0x0000000000027941 */ /* 0x000fea0003800200 */
.L_x_89:
        /* <DEDUP_REMOVED lines=14> */
.L_x_92:
[----:B------:R-:W-:Y:S05]  /*5250*/  BSYNC.RECONVERGENT B2 ;  /* 0x0000000000027941 */ /* 0x000fea0003800200 */
.L_x_91:
        /* <DEDUP_REMOVED lines=15> */
.L_x_94:
[----:B------:R-:W-:Y:S05]  /*5350*/  BSYNC.RECONVERGENT B2 ;  /* 0x0000000000027941 */ /* 0x000fea0003800200 */
.L_x_93:
        /* <DEDUP_REMOVED lines=14> */
.L_x_96:
[----:B------:R-:W-:Y:S05]  /*5440*/  BSYNC.RECONVERGENT B2 ;  /* 0x0000000000027941 */ /* 0x000fea0003800200 */
.L_x_95:
[----:B------:R3:W-:Y:S01]  /*5450*/  STG.E desc[UR8][R8.64+0x1c], R15 ;  /* 0x00001c0f08007986 */ /* 0x0007e2000c101908 */
[----:B------:R-:W-:-:S07]  /*5460*/  VIADD R11, R11, 0x8 ;  /* 0x000000080b0b7836 */ /* 0x000fce0000000000 */
.L_x_80:
[----:B------:R-:W-:-:S13]  /*5470*/  ISETP.NE.AND P0, PT, RZ, UR4, PT ;  /* 0x00000004ff007c0c */ /* 0x000fda000bf05270 */
[----:B------:R-:W-:Y:S05]  /*5480*/  @!P0 EXIT ;  /* 0x000000000000894d */ /* 0x000fea0003800000 */
[----:B------:R-:W4:Y:S01]  /*5490*/  LDCU UR5, c[0x0][0x394] ;  /* 0x00007280ff0577ac */ /* 0x000f220008000800 */
[----:B------:R-:W-:Y:S02]  /*54a0*/  UISETP.GE.U32.AND UP0, UPT, UR4, 0x4, UPT ;  /* 0x000000040400788c */ /* 0x000fe4000bf06070 */
[----:B----4-:R-:W-:-:S07]  /*54b0*/  ULOP3.LUT UR5, UR5, 0x3, URZ, 0xc0, !UPT ;  /* 0x0000000305057892 */ /* 0x010fce000f8ec0ff */
[----:B------:R-:W-:Y:S05]  /*54c0*/  BRA.U !UP0, `(.L_x_97) ;  /* 0x0000000508087547 */ /* 0x000fea000b800000 */
[----:B------:R-:W-:-:S05]  /*54d0*/  IMAD.WIDE.U32 R6, R11, 0x4, R6 ;  /* 0x000000040b067825 */ /* 0x000fca00078e0006 */
[----:B--2---:R-:W2:Y:S01]  /*54e0*/  LDG.E R13, desc[UR8][R6.64] ;  /* 0x00000008060d7981 */ /* 0x004ea2000c1e1900 */
[----:B------:R-:W0:Y:S01]  /*54f0*/  MUFU.RCP R0, R3 ;  /* 0x0000000300007308 */ /* 0x000e220000001000 */
[----:B------:R-:W-:Y:S01]  /*5500*/  BSSY.RECONVERGENT B2, `(.L_x_98) ;  /* 0x000000c000027945 */ /* 0x000fe20003800200 */
[----:B0--3--:R-:W-:-:S04]  /*5510*/  FFMA R9, R0, -R3, 1 ;  /* 0x3f80000000097423 */ /* 0x009fc80000000803 */
[----:B------:R-:W-:Y:S02]  /*5520*/  FFMA R0, R0, R9, R0 ;  /* 0x0000000900007223 */ /* 0x000fe40000000000 */
[----:B--2---:R-:W0:Y:S02]  /*5530*/  FCHK P0, R13, R3 ;  /* 0x000000030d007302 */ /* 0x004e240000000000 */
[----:B------:R-:W-:-:S04]  /*5540*/  FFMA R2, R0, R13, RZ ;  /* 0x0000000d00027223 */ /* 0x000fc800000000ff */
[----:B------:R-:W-:-:S04]  /*5550*/  FFMA R9, R2, -R3, R13 ;  /* 0x8000000302097223 */ /* 0x000fc8000000000d */
[----:B------:R-:W-:Y:S01]  /*5560*/  FFMA R9, R0, R9, R2 ;  /* 0x0000000900097223 */ /* 0x000fe20000000002 */
[----:B0-----:R-:W-:Y:S06]  /*5570*/  @!P0 BRA `(.L_x_99) ;  /* 0x0000000000108947 */ /* 0x001fec0003800000 */
[----:B------:R-:W-:Y:S02]  /*5580*/  MOV R0, R13 ;  /* 0x0000000d00007202 */ /* 0x000fe40000000f00 */
[----:B------:R-:W-:-:S07]  /*5590*/  MOV R2, 0x55b0 ;  /* 0x000055b000027802 */ /* 0x000fce0000000f00 */
[----:B-1----:R-:W-:Y:S05]  /*55a0*/  CALL.REL.NOINC `($__internal_0_$__cuda_sm3x_div_rn_noftz_f32_slowpath) ;  /* 0x00000004004c7944 */ /* 0x002fea0003c00000 */
[----:B------:R-:W-:-:S07]  /*55b0*/  IMAD.MOV.U32 R9, RZ, RZ, R15 ;  /* 0x000000ffff097224 */ /* 0x000fce00078e000f */
.L_x_99:
[----:B------:R-:W-:Y:S05]  /*55c0*/  BSYNC.RECONVERGENT B2 ;  /* 0x0000000000027941 */ /* 0x000fea0003800200 */
.L_x_98:
        /* <DEDUP_REMOVED lines=15> */
.L_x_101:
[----:B------:R-:W-:Y:S05]  /*56c0*/  BSYNC.RECONVERGENT B2 ;  /* 0x0000000000027941 */ /* 0x000fea0003800200 */
.L_x_100:
        /* <DEDUP_REMOVED lines=15> */
.L_x_103:
[----:B------:R-:W-:Y:S05]  /*57c0*/  BSYNC.RECONVERGENT B2 ;  /* 0x0000000000027941 */ /* 0x000fea0003800200 */
.L_x_102:
        /* <DEDUP_REMOVED lines=15> */
.L_x_105:
[----:B------:R-:W-:Y:S05]  /*58c0*/  BSYNC.RECONVERGENT B2 ;  /* 0x0000000000027941 */ /* 0x000fea0003800200 */
.L_x_104:
[----:B------:R4:W-:Y:S01]  /*58d0*/  STG.E desc[UR8][R6.64+0xc], R13 ;  /* 0x00000c0d06007986 */ /* 0x0009e2000c101908 */
[----:B------:R-:W-:-:S07]  /*58e0*/  IADD3 R11, PT, PT, R11, 0x4, RZ ;  /* 0x000000040b0b7810 */ /* 0x000fce0007ffe0ff */
.L_x_97:
[----:B------:R-:W-:-:S13]  /*58f0*/  ISETP.NE.AND P0, PT, RZ, UR5, PT ;  /* 0x00000005ff007c0c */ /* 0x000fda000bf05270 */
[----:B------:R-:W-:Y:S05]  /*5900*/  @!P0 EXIT ;  /* 0x000000000000894d */ /* 0x000fea0003800000 */
[----:B------:R-:W5:Y:S01]  /*5910*/  LDCU.64 UR6, c[0x0][0x388] ;  /* 0x00007100ff0677ac */ /* 0x000f620008000a00 */
[----:B------:R-:W-:Y:S01]  /*5920*/  IMAD.WIDE.U32 R4, R11, 0x4, R4 ;  /* 0x000000040b047825 */ /* 0x000fe200078e0004 */
[----:B------:R-:W-:Y:S02]  /*5930*/  UIADD3 UR4, UPT, UPT, -UR5, URZ, URZ ;  /* 0x000000ff05047290 */ /* 0x000fe4000fffe1ff */
[----:B-----5:R-:W-:-:S04]  /*5940*/  IADD3 R0, P0, PT, R4, UR6, RZ ;  /* 0x0000000604007c10 */ /* 0x020fc8000ff1e0ff */
[----:B0--3--:R-:W-:-:S09]  /*5950*/  IADD3.X R9, PT, PT, R5, UR7, RZ, P0, !PT ;  /* 0x0000000705097c10 */ /* 0x009fd200087fe4ff */
.L_x_108:
[----:B0-----:R-:W-:Y:S01]  /*5960*/  IMAD.MOV.U32 R4, RZ, RZ, R0 ;  /* 0x000000ffff047224 */ /* 0x001fe200078e0000 */
[----:B------:R-:W-:-:S05]  /*5970*/  MOV R5, R9 ;  /* 0x0000000900057202 */ /* 0x000fca0000000f00 */
[----:B------:R-:W3:Y:S01]  /*5980*/  LDG.E R9, desc[UR8][R4.64] ;  /* 0x0000000804097981 */ /* 0x000ee2000c1e1900 */
[----:B------:R-:W4:Y:S01]  /*5990*/  MUFU.RCP R0, R3 ;  /* 0x0000000300007308 */ /* 0x000f220000001000 */
[----:B------:R-:W-:Y:S01]  /*59a0*/  UIADD3 UR4, UPT, UPT, UR4, 0x1, URZ ;  /* 0x0000000104047890 */ /* 0x000fe2000fffe0ff */
[----:B------:R-:W-:Y:S03]  /*59b0*/  BSSY.RECONVERGENT B2, `(.L_x_106) ;  /* 0x000000d000027945 */ /* 0x000fe60003800200 */
[----:B------:R-:W-:Y:S01]  /*59c0*/  UISETP.NE.AND UP0, UPT, UR4, URZ, UPT ;  /* 0x000000ff0400728c */ /* 0x000fe2000bf05270 */
[----:B----4-:R-:W-:-:S04]  /*59d0*/  FFMA R7, R0, -R3, 1 ;  /* 0x3f80000000077423 */ /* 0x010fc80000000803 */
[----:B------:R-:W-:Y:S01]  /*59e0*/  FFMA R0, R0, R7, R0 ;  /* 0x0000000700007223 */ /* 0x000fe20000000000 */
[----:B---3--:R-:W0:Y:S03]  /*59f0*/  FCHK P0, R9, R3 ;  /* 0x0000000309007302 */ /* 0x008e260000000000 */
[----:B------:R-:W-:-:S04]  /*5a00*/  FFMA R2, R0, R9, RZ ;  /* 0x0000000900027223 */ /* 0x000fc800000000ff */
[----:B------:R-:W-:-:S04]  /*5a10*/  FFMA R7, R2, -R3, R9 ;  /* 0x8000000302077223 */ /* 0x000fc80000000009 */
[----:B------:R-:W-:Y:S01]  /*5a20*/  FFMA R7, R0, R7, R2 ;  /* 0x0000000700077223 */ /* 0x000fe20000000002 */
[----:B0-----:R-:W-:Y:S06]  /*5a30*/  @!P0 BRA `(.L_x_107) ;  /* 0x0000000000108947 */ /* 0x001fec0003800000 */
[----:B------:R-:W-:Y:S01]  /*5a40*/  IMAD.MOV.U32 R0, RZ, RZ, R9 ;  /* 0x000000ffff007224 */ /* 0x000fe200078e0009 */
[----:B------:R-:W-:-:S07]  /*5a50*/  MOV R2, 0x5a70 ;  /* 0x00005a7000027802 */ /* 0x000fce0000000f00 */
[----:B-12---:R-:W-:Y:S05]  /*5a60*/  CALL.REL.NOINC `($__internal_0_$__cuda_sm3x_div_rn_noftz_f32_slowpath) ;  /* 0x00000000001c7944 */ /* 0x006fea0003c00000 */
[----:B------:R-:W-:-:S07]  /*5a70*/  MOV R7, R15 ;  /* 0x0000000f00077202 */ /* 0x000fce0000000f00 */
.L_x_107:
[----:B------:R-:W-:Y:S05]  /*5a80*/  BSYNC.RECONVERGENT B2 ;  /* 0x0000000000027941 */ /* 0x000fea0003800200 */
.L_x_106:
[----:B------:R0:W-:Y:S01]  /*5a90*/  STG.E desc[UR8][R4.64], R7 ;  /* 0x0000000704007986 */ /* 0x0001e2000c101908 */
[----:B------:R-:W-:-:S05]  /*5aa0*/  IADD3 R0, P0, PT, R4, 0x4, RZ ;  /* 0x0000000404007810 */ /* 0x000fca0007f1e0ff */
[----:B------:R-:W-:Y:S01]  /*5ab0*/  IMAD.X R9, RZ, RZ, R5, P0 ;  /* 0x000000ffff097224 */ /* 0x000fe200000e0605 */
[----:B------:R-:W-:Y:S07]  /*5ac0*/  BRA.U UP0, `(.L_x_108) ;  /* 0xfffffffd00a47547 */ /* 0x000fee000b83ffff */
[----:B------:R-:W-:Y:S05]  /*5ad0*/  EXIT ;  /* 0x000000000000794d */ /* 0x000fea0003800000 */
        .weak           $__internal_0_$__cuda_sm3x_div_rn_noftz_f32_slowpath
        .type           $__internal_0_$__cuda_sm3x_div_rn_noftz_f32_slowpath,@function
        .size           $__internal_0_$__cuda_sm3x_div_rn_noftz_f32_slowpath,(.L_x_257 - $__internal_0_$__cuda_sm3x_div_rn_noftz_f32_slowpath)
$__internal_0_$__cuda_sm3x_div_rn_noftz_f32_slowpath:
[----:B------:R-:W-:Y:S01]  /*5ae0*/  SHF.R.U32.HI R10, RZ, 0x17, R3 ;  /* 0x00000017ff0a7819 */ /* 0x000fe20000011603 */
[----:B------:R-:W-:Y:S01]  /*5af0*/  BSSY.RECONVERGENT B0, `(.L_x_109) ;  /* 0x0000063000007945 */ /* 0x000fe20003800200 */
[----:B------:R-:W-:Y:S02]  /*5b00*/  SHF.R.U32.HI R12, RZ, 0x17, R0 ;  /* 0x00000017ff0c7819 */ /* 0x000fe40000011600 */
[----:B------:R-:W-:Y:S02]  /*5b10*/  LOP3.LUT R10, R10, 0xff, RZ, 0xc0, !PT ;  /* 0x000000ff0a0a7812 */ /* 0x000fe400078ec0ff */
[----:B------:R-:W-:Y:S02]  /*5b20*/  LOP3.LUT R17, R12, 0xff, RZ, 0xc0, !PT ;  /* 0x000000ff0c117812 */ /* 0x000fe400078ec0ff */
[----:B------:R-:W-:Y:S02]  /*5b30*/  IADD3 R15, PT, PT, R10, -0x1, RZ ;  /* 0xffffffff0a0f7810 */ /* 0x000fe40007ffe0ff */
[----:B------:R-:W-:Y:S01]  /*5b40*/  MOV R13, R3 ;  /* 0x00000003000d7202 */ /* 0x000fe20000000f00 */
[----:B------:R-:W-:Y:S01]  /*5b50*/  VIADD R14, R17, 0xffffffff ;  /* 0xffffffff110e7836 */ /* 0x000fe20000000000 */
[----:B------:R-:W-:-:S04]  /*5b60*/  ISETP.GT.U32.AND P0, PT, R15, 0xfd, PT ;  /* 0x000000fd0f00780c */ /* 0x000fc80003f04070 */
[----:B------:R-:W-:-:S13]  /*5b70*/  ISETP.GT.U32.OR P0, PT, R14, 0xfd, P0 ;  /* 0x000000fd0e00780c */ /* 0x000fda0000704470 */
[----:B------:R-:W-:Y:S01]  /*5b80*/  @!P0 IMAD.MOV.U32 R12, RZ, RZ, RZ ;  /* 0x000000ffff0c8224 */ /* 0x000fe200078e00ff */
[----:B------:R-:W-:Y:S06]  /*5b90*/  @!P0 BRA `(.L_x_110) ;  /* 0x00000000005c8947 */ /* 0x000fec0003800000 */
[----:B------:R-:W-:Y:S02]  /*5ba0*/  FSETP.GTU.FTZ.AND P0, PT, |R0|, +INF , PT ;  /* 0x7f8000000000780b */ /* 0x000fe40003f1c200 */
[----:B------:R-:W-:-:S04]  /*5bb0*/  FSETP.GTU.FTZ.AND P1, PT, |R3|, +INF , PT ;  /* 0x7f8000000300780b */ /* 0x000fc80003f3c200 */
[----:B------:R-:W-:-:S13]  /*5bc0*/  PLOP3.LUT P0, PT, P0, P1, PT, 0xf8, 0x8f ;  /* 0x00000000008f781c */ /* 0x000fda0000703f70 */
[----:B------:R-:W-:Y:S05]  /*5bd0*/  @P0 BRA `(.L_x_111) ;  /* 0x00000004004c0947 */ /* 0x000fea0003800000 */
[----:B------:R-:W-:-:S13]  /*5be0*/  LOP3.LUT P0, RZ, R13, 0x7fffffff, R0, 0xc8, !PT ;  /* 0x7fffffff0dff7812 */ /* 0x000fda000780c800 */
[----:B------:R-:W-:Y:S05]  /*5bf0*/  @!P0 BRA `(.L_x_112) ;  /* 0x00000004003c8947 */ /* 0x000fea0003800000 */
[C---:B------:R-:W-:Y:S02]  /*5c00*/  FSETP.NEU.FTZ.AND P0, PT, |R0|.reuse, +INF , PT ;  /* 0x7f8000000000780b */ /* 0x040fe40003f1d200 */
[----:B------:R-:W-:Y:S02]  /*5c10*/  FSETP.NEU.FTZ.AND P2, PT, |R3|, +INF , PT ;  /* 0x7f8000000300780b */ /* 0x000fe40003f5d200 */
[----:B------:R-:W-:-:S11]  /*5c20*/  FSETP.NEU.FTZ.AND P1, PT, |R0|, +INF , PT ;  /* 0x7f8000000000780b */ /* 0x000fd60003f3d200 */
[----:B------:R-:W-:Y:S05]  /*5c30*/  @!P2 BRA !P0, `(.L_x_112) ;  /* 0x00000004002ca947 */ /* 0x000fea0004000000 */
[----:B------:R-:W-:-:S04]  /*5c40*/  LOP3.LUT P0, RZ, R0, 0x7fffffff, RZ, 0xc0, !PT ;  /* 0x7fffffff00ff7812 */ /* 0x000fc8000780c0ff */
[----:B------:R-:W-:-:S13]  /*5c50*/  PLOP3.LUT P0, PT, P2, P0, PT, 0x2f, 0xf2 ;  /* 0x0000000000f2781c */ /* 0x000fda0001700577 */
[----:B------:R-:W-:Y:S05]  /*5c60*/  @P0 BRA `(.L_x_113) ;  /* 0x0000000400180947 */ /* 0x000fea0003800000 */
[----:B------:R-:W-:-:S04]  /*5c70*/  LOP3.LUT P0, RZ, R13, 0x7fffffff, RZ, 0xc0, !PT ;  /* 0x7fffffff0dff7812 */ /* 0x000fc8000780c0ff */
[----:B------:R-:W-:-:S13]  /*5c80*/  PLOP3.LUT P0, PT, P1, P0, PT, 0x2f, 0xf2 ;  /* 0x0000000000f2781c */ /* 0x000fda0000f00577 */
[----:B------:R-:W-:Y:S05]  /*5c90*/  @P0 BRA `(.L_x_114) ;  /* 0x0000000400000947 */ /* 0x000fea0003800000 */
[----:B------:R-:W-:Y:S02]  /*5ca0*/  ISETP.GE.AND P0, PT, R14, RZ, PT ;  /* 0x000000ff0e00720c */ /* 0x000fe40003f06270 */
[----:B------:R-:W-:-:S11]  /*5cb0*/  ISETP.GE.AND P1, PT, R15, RZ, PT ;  /* 0x000000ff0f00720c */ /* 0x000fd60003f26270 */
[----:B------:R-:W-:Y:S01]  /*5cc0*/  @P0 MOV R12, RZ ;  /* 0x000000ff000c0202 */ /* 0x000fe20000000f00 */
[----:B------:R-:W-:Y:S02]  /*5cd0*/  @!P0 IMAD.MOV.U32 R12, RZ, RZ, -0x40 ;  /* 0xffffffc0ff0c8424 */ /* 0x000fe400078e00ff */
[----:B------:R-:W-:Y:S01]  /*5ce0*/  @!P0 FFMA R0, R0, 1.84467440737095516160e+19, RZ ;  /* 0x5f80000000008823 */ /* 0x000fe200000000ff */
[----:B------:R-:W-:Y:S02]  /*5cf0*/  @!P1 FFMA R13, R3, 1.84467440737095516160e+19, RZ ;  /* 0x5f800000030d9823 */ /* 0x000fe400000000ff */
[----:B------:R-:W-:-:S07]  /*5d00*/  @!P1 IADD3 R12, PT, PT, R12, 0x40, RZ ;  /* 0x000000400c0c9810 */ /* 0x000fce0007ffe0ff */
.L_x_110:
[----:B------:R-:W-:Y:S01]  /*5d10*/  LEA R14, R10, 0xc0800000, 0x17 ;  /* 0xc08000000a0e7811 */ /* 0x000fe200078eb8ff */
[----:B------:R-:W-:Y:S01]  /*5d20*/  BSSY.RECONVERGENT B1, `(.L_x_115) ;  /* 0x0000036000017945 */ /* 0x000fe20003800200 */
[----:B------:R-:W-:-:S03]  /*5d30*/  IADD3 R17, PT, PT, R17, -0x7f, RZ ;  /* 0xffffff8111117810 */ /* 0x000fc60007ffe0ff */
[----:B------:R-:W-:Y:S02]  /*5d40*/  IMAD.IADD R16, R13, 0x1, -R14 ;  /* 0x000000010d107824 */ /* 0x000fe400078e0a0e */
[C---:B------:R-:W-:Y:S01]  /*5d50*/  IMAD R0, R17.reuse, -0x800000, R0 ;  /* 0xff80000011007824 */ /* 0x040fe200078e0200 */
[----:B------:R-:W-:Y:S01]  /*5d60*/  IADD3 R17, PT, PT, R17, 0x7f, -R10 ;  /* 0x0000007f11117810 */ /* 0x000fe20007ffe80a */
[----:B------:R-:W0:Y:S01]  /*5d70*/  MUFU.RCP R13, R16 ;  /* 0x00000010000d7308 */ /* 0x000e220000001000 */
[----:B------:R-:W-:-:S03]  /*5d80*/  FADD.FTZ R15, -R16, -RZ ;  /* 0x800000ff100f7221 */ /* 0x000fc60000010100 */
[----:B------:R-:W-:Y:S02]  /*5d90*/  IMAD.IADD R17, R17, 0x1, R12 ;  /* 0x0000000111117824 */ /* 0x000fe400078e020c */
[----:B0-----:R-:W-:-:S04]  /*5da0*/  FFMA R14, R13, R15, 1 ;  /* 0x3f8000000d0e7423 */ /* 0x001fc8000000000f */
[----:B------:R-:W-:-:S04]  /*5db0*/  FFMA R13, R13, R14, R13 ;  /* 0x0000000e0d0d7223 */ /* 0x000fc8000000000d */
[----:B------:R-:W-:-:S04]  /*5dc0*/  FFMA R14, R0, R13, RZ ;  /* 0x0000000d000e7223 */ /* 0x000fc800000000ff */
[----:B------:R-:W-:-:S04]  /*5dd0*/  FFMA R18, R15, R14, R0 ;  /* 0x0000000e0f127223 */ /* 0x000fc80000000000 */
[----:B------:R-:W-:-:S04]  /*5de0*/  FFMA R14, R13, R18, R14 ;  /* 0x000000120d0e7223 */ /* 0x000fc8000000000e */
[----:B------:R-:W-:-:S04]  /*5df0*/  FFMA R15, R15, R14, R0 ;  /* 0x0000000e0f0f7223 */ /* 0x000fc80000000000 */
[----:B------:R-:W-:-:S05]  /*5e00*/  FFMA R0, R13, R15, R14 ;  /* 0x0000000f0d007223 */ /* 0x000fca000000000e */
[----:B------:R-:W-:-:S04]  /*5e10*/  SHF.R.U32.HI R10, RZ, 0x17, R0 ;  /* 0x00000017ff0a7819 */ /* 0x000fc80000011600 */
[----:B------:R-:W-:-:S04]  /*5e20*/  LOP3.LUT R10, R10, 0xff, RZ, 0xc0, !PT ;  /* 0x000000ff0a0a7812 */ /* 0x000fc800078ec0ff */
[----:B------:R-:W-:-:S05]  /*5e30*/  IADD3 R16, PT, PT, R10, R17, RZ ;  /* 0x000000110a107210 */ /* 0x000fca0007ffe0ff */
[----:B------:R-:W-:-:S05]  /*5e40*/  VIADD R10, R16, 0xffffffff ;  /* 0xffffffff100a7836 */ /* 0x000fca0000000000 */
[----:B------:R-:W-:-:S13]  /*5e50*/  ISETP.GE.U32.AND P0, PT, R10, 0xfe, PT ;  /* 0x000000fe0a00780c */ /* 0x000fda0003f06070 */
[----:B------:R-:W-:Y:S05]  /*5e60*/  @!P0 BRA `(.L_x_116) ;  /* 0x0000000000808947 */ /* 0x000fea0003800000 */
[----:B------:R-:W-:-:S13]  /*5e70*/  ISETP.GT.AND P0, PT, R16, 0xfe, PT ;  /* 0x000000fe1000780c */ /* 0x000fda0003f04270 */
[----:B------:R-:W-:Y:S05]  /*5e80*/  @P0 BRA `(.L_x_117) ;  /* 0x00000000006c0947 */ /* 0x000fea0003800000 */
[----:B------:R-:W-:-:S13]  /*5e90*/  ISETP.GE.AND P0, PT, R16, 0x1, PT ;  /* 0x000000011000780c */ /* 0x000fda0003f06270 */
[----:B------:R-:W-:Y:S05]  /*5ea0*/  @P0 BRA `(.L_x_118) ;  /* 0x0000000000740947 */ /* 0x000fea0003800000 */
[----:B------:R-:W-:Y:S02]  /*5eb0*/  ISETP.GE.AND P0, PT, R16, -0x18, PT ;  /* 0xffffffe81000780c */ /* 0x000fe40003f06270 */
[----:B------:R-:W-:-:S11]  /*5ec0*/  LOP3.LUT R0, R0, 0x80000000, RZ, 0xc0, !PT ;  /* 0x8000000000007812 */ /* 0x000fd600078ec0ff */
[----:B------:R-:W-:Y:S05]  /*5ed0*/  @!P0 BRA `(.L_x_118) ;  /* 0x0000000000688947 */ /* 0x000fea0003800000 */
[CCC-:B------:R-:W-:Y:S01]  /*5ee0*/  FFMA.RZ R10, R13.reuse, R15.reuse, R14.reuse ;  /* 0x0000000f0d0a7223 */ /* 0x1c0fe2000000c00e */
[C---:B------:R-:W-:Y:S02]  /*5ef0*/  ISETP.NE.AND P2, PT, R16.reuse, RZ, PT ;  /* 0x000000ff1000720c */ /* 0x040fe40003f45270 */
[----:B------:R-:W-:Y:S02]  /*5f00*/  ISETP.NE.AND P1, PT, R16, RZ, PT ;  /* 0x000000ff1000720c */ /* 0x000fe40003f25270 */
[----:B------:R-:W-:Y:S01]  /*5f10*/  LOP3.LUT R12, R10, 0x7fffff, RZ, 0xc0, !PT ;  /* 0x007fffff0a0c7812 */ /* 0x000fe200078ec0ff */
[CCC-:B------:R-:W-:Y:S01]  /*5f20*/  FFMA.RP R10, R13.reuse, R15.reuse, R14.reuse ;  /* 0x0000000f0d0a7223 */ /* 0x1c0fe2000000800e */
[----:B------:R-:W-:Y:S01]  /*5f30*/  FFMA.RM R13, R13, R15, R14 ;  /* 0x0000000f0d0d7223 */ /* 0x000fe2000000400e */
[----:B------:R-:W-:Y:S01]  /*5f40*/  IADD3 R15, PT, PT, R16, 0x20, RZ ;  /* 0x00000020100f7810 */ /* 0x000fe20007ffe0ff */
[----:B------:R-:W-:Y:S01]  /*5f50*/  IMAD.MOV R14, RZ, RZ, -R16 ;  /* 0x000000ffff0e7224 */ /* 0x000fe200078e0a10 */
[----:B------:R-:W-:-:S02]  /*5f60*/  LOP3.LUT R12, R12, 0x800000, RZ, 0xfc, !PT ;  /* 0x008000000c0c7812 */ /* 0x000fc400078efcff */
[----:B------:R-:W-:Y:S02]  /*5f70*/  FSETP.NEU.FTZ.AND P0, PT, R10, R13, PT ;  /* 0x0000000d0a00720b */ /* 0x000fe40003f1d000 */
[----:B------:R-:W-:Y:S02]  /*5f80*/  SHF.L.U32 R15, R12, R15, RZ ;  /* 0x0000000f0c0f7219 */ /* 0x000fe400000006ff */
[----:B------:R-:W-:Y:S02]  /*5f90*/  SEL R13, R14, RZ, P2 ;  /* 0x000000ff0e0d7207 */ /* 0x000fe40001000000 */
[----:B------:R-:W-:Y:S02]  /*5fa0*/  ISETP.NE.AND P1, PT, R15, RZ, P1 ;  /* 0x000000ff0f00720c */ /* 0x000fe40000f25270 */
[----:B------:R-:W-:Y:S02]  /*5fb0*/  SHF.R.U32.HI R13, RZ, R13, R12 ;  /* 0x0000000dff0d7219 */ /* 0x000fe4000001160c */
[----:B------:R-:W-:-:S02]  /*5fc0*/  PLOP3.LUT P0, PT, P0, P1, PT, 0xf8, 0x8f ;  /* 0x00000000008f781c */ /* 0x000fc40000703f70 */
[----:B------:R-:W-:Y:S02]  /*5fd0*/  SHF.R.U32.HI R15, RZ, 0x1, R13 ;  /* 0x00000001ff0f7819 */ /* 0x000fe4000001160d */
[----:B------:R-:W-:-:S04]  /*5fe0*/  SEL R10, RZ, 0x1, !P0 ;  /* 0x00000001ff0a7807 */ /* 0x000fc80004000000 */
[----:B------:R-:W-:-:S04]  /*5ff0*/  LOP3.LUT R10, R10, 0x1, R15, 0xf8, !PT ;  /* 0x000000010a0a7812 */ /* 0x000fc800078ef80f */
[----:B------:R-:W-:-:S04]  /*6000*/  LOP3.LUT R10, R10, R13, RZ, 0xc0, !PT ;  /* 0x0000000d0a0a7212 */ /* 0x000fc800078ec0ff */
[----:B------:R-:W-:-:S04]  /*6010*/  IADD3 R15, PT, PT, R15, R10, RZ ;  /* 0x0000000a0f0f7210 */ /* 0x000fc80007ffe0ff */
[----:B------:R-:W-:Y:S01]  /*6020*/  LOP3.LUT R0, R15, R0, RZ, 0xfc, !PT ;  /* 0x000000000f007212 */ /* 0x000fe200078efcff */
[----:B------:R-:W-:Y:S06]  /*6030*/  BRA `(.L_x_118) ;  /* 0x0000000000107947 */ /* 0x000fec0003800000 */
.L_x_117:
[----:B------:R-:W-:-:S04]  /*6040*/  LOP3.LUT R0, R0, 0x80000000, RZ, 0xc0, !PT ;  /* 0x8000000000007812 */ /* 0x000fc800078ec0ff */
[----:B------:R-:W-:Y:S01]  /*6050*/  LOP3.LUT R0, R0, 0x7f800000, RZ, 0xfc, !PT ;  /* 0x7f80000000007812 */ /* 0x000fe200078efcff */
[----:B------:R-:W-:Y:S06]  /*6060*/  BRA `(.L_x_118) ;  /* 0x0000000000047947 */ /* 0x000fec0003800000 */
.L_x_116:
[----:B------:R-:W-:-:S07]  /*6070*/  IMAD R0, R17, 0x800000, R0 ;  /* 0x0080000011007824 */ /* 0x000fce00078e0200 */
.L_x_118:
[----:B------:R-:W-:Y:S05]  /*6080*/  BSYNC.RECONVERGENT B1 ;  /* 0x0000000000017941 */ /* 0x000fea0003800200 */
.L_x_115:
[----:B------:R-:W-:Y:S05]  /*6090*/  BRA `(.L_x_119) ;  /* 0x0000000000207947 */ /* 0x000fea0003800000 */
.L_x_114:
[----:B------:R-:W-:-:S04]  /*60a0*/  LOP3.LUT R0, R13, 0x80000000, R0, 0x48, !PT ;  /* 0x800000000d007812 */ /* 0x000fc800078e4800 */
[----:B------:R-:W-:Y:S01]  /*60b0*/  LOP3.LUT R0, R0, 0x7f800000, RZ, 0xfc, !PT ;  /* 0x7f80000000007812 */ /* 0x000fe200078efcff */
[----:B------:R-:W-:Y:S06]  /*60c0*/  BRA `(.L_x_119) ;  /* 0x0000000000147947 */ /* 0x000fec0003800000 */
.L_x_113:
[----:B------:R-:W-:Y:S01]  /*60d0*/  LOP3.LUT R0, R13, 0x80000000, R0, 0x48, !PT ;  /* 0x800000000d007812 */ /* 0x000fe200078e4800 */
[----:B------:R-:W-:Y:S06]  /*60e0*/  BRA `(.L_x_119) ;  /* 0x00000000000c7947 */ /* 0x000fec0003800000 */
.L_x_112:
[----:B------:R-:W0:Y:S01]  /*60f0*/  MUFU.RSQ R0, -QNAN ;  /* 0xffc0000000007908 */ /* 0x000e220000001400 */
[----:B------:R-:W-:Y:S05]  /*6100*/  BRA `(.L_x_119) ;  /* 0x0000000000047947 */ /* 0x000fea0003800000 */
.L_x_111:
[----:B------:R-:W-:-:S07]  /*6110*/  FADD.FTZ R0, R0, R3 ;  /* 0x0000000300007221 */ /* 0x000fce0000010000 */
.L_x_119:
[----:B------:R-:W-:Y:S05]  /*6120*/  BSYNC.RECONVERGENT B0 ;  /* 0x0000000000007941 */ /* 0x000fea0003800200 */
.L_x_109:
[----:B------:R-:W-:Y:S02]  /*6130*/  HFMA2 R13, -RZ, RZ, 0, 0 ;  /* 0x00000000ff0d7431 */ /* 0x000fe400000001ff */
[----:B------:R-:W-:Y:S01]  /*6140*/  IMAD.MOV.U32 R12, RZ, RZ, R2 ;  /* 0x000000ffff0c7224 */ /* 0x000fe200078e0002 */
[----:B0-----:R-:W-:-:S03]  /*6150*/  MOV R15, R0 ;  /* 0x00000000000f7202 */ /* 0x001fc60000000f00 */
[----:B------:R-:W-:Y:S05]  /*6160*/  RET.REL.NODEC R12 `(_ZN7cuda_nn21masked_softmax_kernelEPKfPfiiiPKbi) ;  /* 0xffffff9c0ca47950 */ /* 0x000fea0003c3ffff */
.L_x_120:
        /* <DEDUP_REMOVED lines=9> */
.L_x_257:


//--------------------- .text._ZN7cuda_nn25reshape_from_heads_kernelEPKfPfiiii --------------------------
	.section	.text._ZN7cuda_nn25reshape_from_heads_kernelEPKfPfiiii,"ax",@progbits
	.align	128
        .global         _ZN7cuda_nn25reshape_from_heads_kernelEPKfPfiiii
        .type           _ZN7cuda_nn25reshape_from_heads_kernelEPKfPfiiii,@function
        .size           _ZN7cuda_nn25reshape_from_heads_kernelEPKfPfiiii,(.L_x_265 - _ZN7cuda_nn25reshape_from_heads_kernelEPKfPfiiii)
        .other          _ZN7cuda_nn25reshape_from_heads_kernelEPKfPfiiii,@"STO_CUDA_ENTRY STV_DEFAULT"
_ZN7cuda_nn25reshape_from_heads_kernelEPKfPfiiii:
.text._ZN7cuda_nn25reshape_from_heads_kernelEPKfPfiiii:
[----:B------:R-:W-:Y:S01]  /*0000*/  LDC R1, c[0x0][0x37c] ;  /* 0x0000df00ff017b82 */ /* 0x000fe20000000800 */
[----:B------:R-:W0:Y:S07]  /*0010*/  S2R R9, SR_TID.X ;  /* 0x0000000000097919 */ /* 0x000e2e0000002100 */
[----:B------:R-:W1:Y:S08]  /*0020*/  LDC.64 R4, c[0x0][0x390] ;  /* 0x0000e400ff047b82 */ /* 0x000e700000000a00 */
[----:B------:R-:W2:Y:S08]  /*0030*/  LDC.64 R2, c[0x0][0x398] ;  /* 0x0000e600ff027b82 */ /* 0x000eb00000000a00 */
[----:B------:R-:W0:Y:S08]  /*0040*/  S2UR UR4, SR_CTAID.X ;  /* 0x00000000000479c3 */ /* 0x000e300000002500 */
[----:B------:R-:W0:Y:S01]  /*0050*/  LDC R14, c[0x0][0x360] ;  /* 0x0000d800ff0e7b82 */ /* 0x000e220000000800 */
[----:B-1----:R-:W-:-:S04]  /*0060*/  IMAD R7, R5, R4, RZ ;  /* 0x0000000405077224 */ /* 0x002fc800078e02ff */
[----:B--2---:R-:W-:-:S04]  /*0070*/  IMAD R0, R7, R2, RZ ;  /* 0x0000000207007224 */ /* 0x004fc800078e02ff */
[----:B------:R-:W-:Y:S02]  /*0080*/  IMAD R7, R0, R3, RZ ;  /* 0x0000000300077224 */ /* 0x000fe400078e02ff */
[----:B0-----:R-:W-:-:S05]  /*0090*/  IMAD R14, R14, UR4, R9 ;  /* 0x000000040e0e7c24 */ /* 0x001fca000f8e0209 */
[----:B------:R-:W-:-:S13]  /*00a0*/  ISETP.GE.AND P0, PT, R14, R7, PT ;  /* 0x000000070e00720c */ /* 0x000fda0003f06270 */
[----:B------:R-:W-:Y:S05]  /*00b0*/  @P0 EXIT ;  /* 0x000000000000094d */ /* 0x000fea0003800000 */
[----:B------:R-:W0:Y:S01]  /*00c0*/  LDC.64 R6, c[0x0][0x380] ;  /* 0x0000e000ff067b82 */ /* 0x000e220000000a00 */
[----:B------:R-:W1:Y:S01]  /*00d0*/  LDCU.64 UR4, c[0x0][0x358] ;  /* 0x00006b00ff0477ac */ /* 0x000e620008000a00 */
[----:B0-----:R-:W-:-:S05]  /*00e0*/  IMAD.WIDE R6, R14, 0x4, R6 ;  /* 0x000000040e067825 */ /* 0x001fca00078e0206 */
[----:B-1----:R0:W2:Y:S01]  /*00f0*/  LDG.E R0, desc[UR4][R6.64] ;  /* 0x0000000406007981 */ /* 0x0020a2000c1e1900 */
[-C--:B------:R-:W-:Y:S01]  /*0100*/  IMAD R12, R2, R3.reuse, RZ ;  /* 0x00000003020c7224 */ /* 0x080fe200078e02ff */
[----:B------:R-:W-:Y:S02]  /*0110*/  IABS R8, R3 ;  /* 0x0000000300087213 */ /* 0x000fe40000000000 */
[----:B------:R-:W-:Y:S02]  /*0120*/  IABS R20, R14 ;  /* 0x0000000e00147213 */ /* 0x000fe40000000000 */
[----:B------:R-:W-:Y:S01]  /*0130*/  IABS R10, R12 ;  /* 0x0000000c000a7213 */ /* 0x000fe20000000000 */
[----:B------:R-:W1:Y:S01]  /*0140*/  I2F.RP R9, R8 ;  /* 0x0000000800097306 */ /* 0x000e620000209400 */
[----:B------:R-:W-:Y:S02]  /*0150*/  IABS R16, R2 ;  /* 0x0000000200107213 */ /* 0x000fe40000000000 */
[----:B------:R-:W-:-:S02]  /*0160*/  IABS R15, R5 ;  /* 0x00000005000f7213 */ /* 0x000fc40000000000 */
[----:B------:R-:W-:-:S03]  /*0170*/  ISETP.NE.AND P5, PT, R3, RZ, PT ;  /* 0x000000ff0300720c */ /* 0x000fc60003fa5270 */
[----:B------:R-:W3:Y:S08]  /*0180*/  I2F.RP R13, R10 ;  /* 0x0000000a000d7306 */ /* 0x000ef00000209400 */
[----:B-1----:R-:W1:Y:S08]  /*0190*/  MUFU.RCP R9, R9 ;  /* 0x0000000900097308 */ /* 0x002e700000001000 */
[----:B---3--:R-:W0:Y:S08]  /*01a0*/  MUFU.RCP R13, R13 ;  /* 0x0000000d000d7308 */ /* 0x008e300000001000 */
[----:B------:R-:W-:Y:S01]  /*01b0*/  I2F.RP R11, R16 ;  /* 0x00000010000b7306 */ /* 0x000fe20000209400 */
[----:B-1----:R-:W-:-:S07]  /*01c0*/  VIADD R18, R9, 0xffffffe ;  /* 0x0ffffffe09127836 */ /* 0x002fce0000000000 */
[----:B------:R1:W3:Y:S01]  /*01d0*/  F2I.FTZ.U32.TRUNC.NTZ R19, R18 ;  /* 0x0000001200137305 */ /* 0x0002e2000021f000 */
[----:B0-----:R-:W-:Y:S02]  /*01e0*/  VIADD R6, R13, 0xffffffe ;  /* 0x0ffffffe0d067836 */ /* 0x001fe40000000000 */
[----:B------:R-:W-:-:S05]  /*01f0*/  IMAD R13, R12, R5, RZ ;  /* 0x000000050c0d7224 */ /* 0x000fca00078e02ff */
[----:B------:R0:W4:Y:S01]  /*0200*/  F2I.FTZ.U32.TRUNC.NTZ R7, R6 ;  /* 0x0000000600077305 */ /* 0x000122000021f000 */
[----:B-1----:R-:W-:Y:S01]  /*0210*/  IMAD.MOV.U32 R18, RZ, RZ, RZ ;  /* 0x000000ffff127224 */ /* 0x002fe200078e00ff */
[----:B------:R-:W-:Y:S02]  /*0220*/  IABS R22, R13 ;  /* 0x0000000d00167213 */ /* 0x000fe40000000000 */
[----:B---3--:R-:W-:-:S04]  /*0230*/  IADD3 R17, PT, PT, RZ, -R19, RZ ;  /* 0x80000013ff117210 */ /* 0x008fc80007ffe0ff */
[----:B------:R-:W1:Y:S01]  /*0240*/  I2F.RP R9, R15 ;  /* 0x0000000f00097306 */ /* 0x000e620000209400 */
[----:B0-----:R-:W-:Y:S02]  /*0250*/  IMAD.MOV.U32 R6, RZ, RZ, RZ ;  /* 0x000000ffff067224 */ /* 0x001fe400078e00ff */
[----:B------:R-:W-:Y:S02]  /*0260*/  IMAD R17, R17, R8, RZ ;  /* 0x0000000811117224 */ /* 0x000fe400078e02ff */
[----:B----4-:R-:W-:-:S03]  /*0270*/  IMAD.MOV R21, RZ, RZ, -R7 ;  /* 0x000000ffff157224 */ /* 0x010fc600078e0a07 */
[----:B------:R-:W0:Y:S01]  /*0280*/  MUFU.RCP R11, R11 ;  /* 0x0000000b000b7308 */ /* 0x000e220000001000 */
[----:B------:R-:W-:Y:S01]  /*0290*/  IMAD.HI.U32 R18, R19, R17, R18 ;  /* 0x0000001113127227 */ /* 0x000fe200078e0012 */
[----:B------:R-:W-:Y:S02]  /*02a0*/  MOV R17, R20 ;  /* 0x0000001400117202 */ /* 0x000fe40000000f00 */
[----:B------:R-:W-:Y:S01]  /*02b0*/  IABS R20, R12 ;  /* 0x0000000c00147213 */ /* 0x000fe20000000000 */
[----:B------:R-:W-:Y:S02]  /*02c0*/  IMAD R21, R21, R10, RZ ;  /* 0x0000000a15157224 */ /* 0x000fe400078e02ff */
[----:B------:R-:W-:Y:S01]  /*02d0*/  IMAD.HI.U32 R19, R18, R17, RZ ;  /* 0x0000001112137227 */ /* 0x000fe200078e00ff */
[----:B------:R-:W-:Y:S01]  /*02e0*/  MOV R18, R22 ;  /* 0x0000001600127202 */ /* 0x000fe20000000f00 */
[----:B-1----:R-:W1:Y:S02]  /*02f0*/  MUFU.RCP R9, R9 ;  /* 0x0000000900097308 */ /* 0x002e640000001000 */
[----:B------:R-:W-:-:S04]  /*0300*/  IMAD.HI.U32 R6, R7, R21, R6 ;  /* 0x0000001507067227 */ /* 0x000fc800078e0006 */
[----:B------:R-:W-:Y:S01]  /*0310*/  IMAD.MOV R23, RZ, RZ, -R20 ;  /* 0x000000ffff177224 */ /* 0x000fe200078e0a14 */
[----:B------:R-:W-:Y:S01]  /*0320*/  LOP3.LUT R20, R14, R12, RZ, 0x3c, !PT ;  /* 0x0000000c0e147212 */ /* 0x000fe200078e3cff */
[----:B------:R-:W-:Y:S01]  /*0330*/  IMAD.HI.U32 R6, R6, R17, RZ ;  /* 0x0000001106067227 */ /* 0x000fe200078e00ff */
[----:B------:R-:W3:Y:S02]  /*0340*/  I2F.RP R22, R18 ;  /* 0x0000001200167306 */ /* 0x000ee40000209400 */
[----:B------:R-:W-:Y:S01]  /*0350*/  ISETP.GE.AND P4, PT, R20, RZ, PT ;  /* 0x000000ff1400720c */ /* 0x000fe20003f86270 */
[----:B------:R-:W-:Y:S02]  /*0360*/  IMAD R23, R6, R23, R17 ;  /* 0x0000001706177224 */ /* 0x000fe400078e0211 */
[----:B------:R-:W-:Y:S02]  /*0370*/  IMAD.MOV R21, RZ, RZ, -R19 ;  /* 0x000000ffff157224 */ /* 0x000fe400078e0a13 */
[----:B0-----:R-:W-:Y:S01]  /*0380*/  VIADD R11, R11, 0xffffffe ;  /* 0x0ffffffe0b0b7836 */ /* 0x001fe20000000000 */
[----:B------:R-:W-:Y:S01]  /*0390*/  ISETP.GT.U32.AND P0, PT, R10, R23, PT ;  /* 0x000000170a00720c */ /* 0x000fe20003f04070 */
[C---:B------:R-:W-:Y:S01]  /*03a0*/  IMAD R21, R8.reuse, R21, R17 ;  /* 0x0000001508157224 */ /* 0x040fe200078e0211 */
[----:B-1----:R-:W-:Y:S01]  /*03b0*/  IADD3 R9, PT, PT, R9, 0xffffffe, RZ ;  /* 0x0ffffffe09097810 */ /* 0x002fe20007ffe0ff */
[----:B------:R-:W-:Y:S03]  /*03c0*/  F2I.FTZ.U32.TRUNC.NTZ R7, R11 ;  /* 0x0000000b00077305 */ /* 0x000fe6000021f000 */
[----:B------:R-:W-:-:S05]  /*03d0*/  ISETP.GT.U32.AND P6, PT, R8, R21, PT ;  /* 0x000000150800720c */ /* 0x000fca0003fc4070 */
[----:B---3--:R-:W0:Y:S02]  /*03e0*/  MUFU.RCP R22, R22 ;  /* 0x0000001600167308 */ /* 0x008e240000001000 */
[----:B------:R-:W-:Y:S02]  /*03f0*/  @!P0 IMAD.IADD R23, R23, 0x1, -R10 ;  /* 0x0000000117178824 */ /* 0x000fe400078e0a0a */
[----:B------:R-:W-:-:S03]  /*0400*/  @!P0 VIADD R6, R6, 0x1 ;  /* 0x0000000106068836 */ /* 0x000fc60000000000 */
[----:B------:R-:W-:Y:S01]  /*0410*/  ISETP.GE.U32.AND P2, PT, R23, R10, PT ;  /* 0x0000000a1700720c */ /* 0x000fe20003f46070 */
[----:B------:R-:W-:Y:S01]  /*0420*/  @!P6 IMAD.IADD R21, R21, 0x1, -R8 ;  /* 0x000000011515e824 */ /* 0x000fe200078e0a08 */
[----:B------:R-:W1:Y:S01]  /*0430*/  F2I.FTZ.U32.TRUNC.NTZ R9, R9 ;  /* 0x0000000900097305 */ /* 0x000e62000021f000 */
[----:B------:R-:W-:Y:S02]  /*0440*/  @!P6 IADD3 R19, PT, PT, R19, 0x1, RZ ;  /* 0x000000011313e810 */ /* 0x000fe40007ffe0ff */
[----:B------:R-:W-:Y:S02]  /*0450*/  ISETP.NE.AND P6, PT, R12, RZ, PT ;  /* 0x000000ff0c00720c */ /* 0x000fe40003fc5270 */
[----:B------:R-:W-:Y:S02]  /*0460*/  ISETP.GE.U32.AND P1, PT, R21, R8, PT ;  /* 0x000000081500720c */ /* 0x000fe40003f26070 */
[----:B------:R-:W-:Y:S01]  /*0470*/  LOP3.LUT R8, R14, R3, RZ, 0x3c, !PT ;  /* 0x000000030e087212 */ /* 0x000fe200078e3cff */
[----:B0-----:R-:W-:Y:S01]  /*0480*/  VIADD R22, R22, 0xffffffe ;  /* 0x0ffffffe16167836 */ /* 0x001fe20000000000 */
[----:B------:R-:W-:-:S02]  /*0490*/  IADD3 R21, PT, PT, RZ, -R7, RZ ;  /* 0x80000007ff157210 */ /* 0x000fc40007ffe0ff */
[----:B------:R-:W-:Y:S01]  /*04a0*/  @P2 IADD3 R6, PT, PT, R6, 0x1, RZ ;  /* 0x0000000106062810 */ /* 0x000fe20007ffe0ff */
[----:B------:R0:W3:Y:S01]  /*04b0*/  F2I.FTZ.U32.TRUNC.NTZ R11, R22 ;  /* 0x00000016000b7305 */ /* 0x0000e2000021f000 */
[----:B------:R-:W-:Y:S01]  /*04c0*/  ISETP.GE.AND P3, PT, R8, RZ, PT ;  /* 0x000000ff0800720c */ /* 0x000fe20003f66270 */
[----:B------:R-:W-:Y:S02]  /*04d0*/  IMAD R21, R21, R16, RZ ;  /* 0x0000001015157224 */ /* 0x000fe400078e02ff */
[----:B------:R-:W-:Y:S02]  /*04e0*/  IMAD.MOV.U32 R20, RZ, RZ, R6 ;  /* 0x000000ffff147224 */ /* 0x000fe400078e0006 */
[----:B------:R-:W-:Y:S01]  /*04f0*/  HFMA2 R6, -RZ, RZ, 0, 0 ;  /* 0x00000000ff067431 */ /* 0x000fe200000001ff */
[----:B------:R-:W-:Y:S01]  /*0500*/  @P1 IADD3 R19, PT, PT, R19, 0x1, RZ ;  /* 0x0000000113131810 */ /* 0x000fe20007ffe0ff */
[----:B-1----:R-:W-:Y:S02]  /*0510*/  IMAD.MOV R8, RZ, RZ, -R9 ;  /* 0x000000ffff087224 */ /* 0x002fe400078e0a09 */
[----:B------:R-:W-:Y:S01]  /*0520*/  @!P4 IMAD.MOV R20, RZ, RZ, -R20 ;  /* 0x000000ffff14c224 */ /* 0x000fe200078e0a14 */
[----:B------:R-:W-:-:S02]  /*0530*/  @!P6 LOP3.LUT R20, RZ, R12, RZ, 0x33, !PT ;  /* 0x0000000cff14e212 */ /* 0x000fc400078e33ff */
[----:B0-----:R-:W-:Y:S02]  /*0540*/  IABS R22, R13 ;  /* 0x0000000d00167213 */ /* 0x001fe40000000000 */
[----:B------:R-:W-:Y:S01]  /*0550*/  @!P3 IADD3 R19, PT, PT, -R19, RZ, RZ ;  /* 0x000000ff1313b210 */ /* 0x000fe20007ffe1ff */
[----:B------:R-:W-:Y:S01]  /*0560*/  IMAD.HI.U32 R10, R7, R21, R6 ;  /* 0x00000015070a7227 */ /* 0x000fe200078e0006 */
[----:B------:R-:W-:Y:S02]  /*0570*/  @!P5 LOP3.LUT R19, RZ, R3, RZ, 0x33, !PT ;  /* 0x00000003ff13d212 */ /* 0x000fe400078e33ff */
[----:B------:R-:W-:Y:S01]  /*0580*/  IABS R6, R20 ;  /* 0x0000001400067213 */ /* 0x000fe20000000000 */
[----:B------:R-:W-:Y:S01]  /*0590*/  IMAD R21, R8, R15, RZ ;  /* 0x0000000f08157224 */ /* 0x000fe200078e02ff */
[----:B------:R-:W-:Y:S01]  /*05a0*/  MOV R8, RZ ;  /* 0x000000ff00087202 */ /* 0x000fe20000000f00 */
[----:B---3--:R-:W-:Y:S01]  /*05b0*/  IMAD.MOV R23, RZ, RZ, -R11 ;  /* 0x000000ffff177224 */ /* 0x008fe200078e0a0b */
[----:B------:R-:W-:Y:S01]  /*05c0*/  IABS R7, R19 ;  /* 0x0000001300077213 */ /* 0x000fe20000000000 */
[----:B------:R-:W-:-:S02]  /*05d0*/  IMAD.MOV R22, RZ, RZ, -R22 ;  /* 0x000000ffff167224 */ /* 0x000fc400078e0a16 */
[----:B------:R-:W-:-:S04]  /*05e0*/  IMAD.HI.U32 R9, R9, R21, R8 ;  /* 0x0000001509097227 */ /* 0x000fc800078e0008 */
[----:B------:R-:W-:-:S04]  /*05f0*/  IMAD.HI.U32 R8, R10, R7, RZ ;  /* 0x000000070a087227 */ /* 0x000fc800078e00ff */
[----:B------:R-:W-:Y:S01]  /*0600*/  IMAD R21, R23, R18, RZ ;  /* 0x0000001217157224 */ /* 0x000fe200078e02ff */
[----:B------:R-:W-:Y:S01]  /*0610*/  IADD3 R8, PT, PT, -R8, RZ, RZ ;  /* 0x000000ff08087210 */ /* 0x000fe20007ffe1ff */
[----:B------:R-:W-:Y:S02]  /*0620*/  IMAD.MOV.U32 R10, RZ, RZ, RZ ;  /* 0x000000ffff0a7224 */ /* 0x000fe400078e00ff */
[----:B------:R-:W-:-:S04]  /*0630*/  IMAD.HI.U32 R9, R9, R6, RZ ;  /* 0x0000000609097227 */ /* 0x000fc800078e00ff */
[----:B------:R-:W-:Y:S01]  /*0640*/  IMAD.HI.U32 R10, R11, R21, R10 ;  /* 0x000000150b0a7227 */ /* 0x000fe200078e000a */
[----:B------:R-:W-:-:S03]  /*0650*/  IADD3 R11, PT, PT, -R9, RZ, RZ ;  /* 0x000000ff090b7210 */ /* 0x000fc60007ffe1ff */
[----:B------:R-:W-:Y:S02]  /*0660*/  IMAD R9, R16, R8, R7 ;  /* 0x0000000810097224 */ /* 0x000fe400078e0207 */
[----:B------:R-:W-:Y:S02]  /*0670*/  IMAD.MOV.U32 R7, RZ, RZ, R22 ;  /* 0x000000ffff077224 */ /* 0x000fe400078e0016 */
[----:B------:R-:W-:Y:S01]  /*0680*/  IMAD.HI.U32 R10, R10, R17, RZ ;  /* 0x000000110a0a7227 */ /* 0x000fe200078e00ff */
[----:B------:R-:W-:-:S03]  /*0690*/  ISETP.GT.U32.AND P0, PT, R16, R9, PT ;  /* 0x000000091000720c */ /* 0x000fc60003f04070 */
[----:B------:R-:W-:Y:S01]  /*06a0*/  IMAD R8, R15, R11, R6 ;  /* 0x0000000b0f087224 */ /* 0x000fe200078e0206 */
[----:B------:R-:W-:Y:S01]  /*06b0*/  LOP3.LUT R6, R14, R13, RZ, 0x3c, !PT ;  /* 0x0000000d0e067212 */ /* 0x000fe200078e3cff */
[----:B------:R-:W-:-:S03]  /*06c0*/  IMAD R17, R10, R7, R17 ;  /* 0x000000070a117224 */ /* 0x000fc600078e0211 */
[----:B------:R-:W-:Y:S02]  /*06d0*/  ISETP.GT.U32.AND P1, PT, R15, R8, PT ;  /* 0x000000080f00720c */ /* 0x000fe40003f24070 */
[----:B------:R-:W-:-:S03]  /*06e0*/  ISETP.GT.U32.AND P2, PT, R18, R17, PT ;  /* 0x000000111200720c */ /* 0x000fc60003f44070 */
[----:B------:R-:W-:Y:S02]  /*06f0*/  @!P0 IADD3 R9, PT, PT, R9, -R16, RZ ;  /* 0x8000001009098210 */ /* 0x000fe40007ffe0ff */
[----:B------:R-:W-:Y:S02]  /*0700*/  ISETP.GE.AND P0, PT, R6, RZ, PT ;  /* 0x000000ff0600720c */ /* 0x000fe40003f06270 */
[----:B------:R-:W-:Y:S01]  /*0710*/  ISETP.GT.U32.AND P4, PT, R16, R9, PT ;  /* 0x000000091000720c */ /* 0x000fe20003f84070 */
[----:B------:R-:W0:Y:S03]  /*0720*/  LDC.64 R6, c[0x0][0x388] ;  /* 0x0000e200ff067b82 */ /* 0x000e260000000a00 */
[----:B------:R-:W-:Y:S01]  /*0730*/  @!P1 IMAD.IADD R8, R8, 0x1, -R15 ;  /* 0x0000000108089824 */ /* 0x000fe200078e0a0f */
[----:B------:R-:W-:Y:S02]  /*0740*/  ISETP.GE.AND P1, PT, R20, RZ, PT ;  /* 0x000000ff1400720c */ /* 0x000fe40003f26270 */
[----:B------:R-:W-:-:S02]  /*0750*/  @!P2 IADD3 R17, PT, PT, R17, -R18, RZ ;  /* 0x800000121111a210 */ /* 0x000fc40007ffe0ff */
[----:B------:R-:W-:Y:S02]  /*0760*/  ISETP.GT.U32.AND P5, PT, R15, R8, PT ;  /* 0x000000080f00720c */ /* 0x000fe40003fa4070 */
[----:B------:R-:W-:Y:S02]  /*0770*/  ISETP.GE.U32.AND P3, PT, R17, R18, PT ;  /* 0x000000121100720c */ /* 0x000fe40003f66070 */
[----:B------:R-:W-:Y:S01]  /*0780*/  @!P2 IADD3 R10, PT, PT, R10, 0x1, RZ ;  /* 0x000000010a0aa810 */ /* 0x000fe20007ffe0ff */
[----:B------:R-:W-:Y:S01]  /*0790*/  @!P4 IMAD.IADD R9, R9, 0x1, -R16 ;  /* 0x000000010909c824 */ /* 0x000fe200078e0a10 */
[----:B------:R-:W-:Y:S02]  /*07a0*/  ISETP.NE.AND P4, PT, R13, RZ, PT ;  /* 0x000000ff0d00720c */ /* 0x000fe40003f85270 */
[----:B------:R-:W-:-:S05]  /*07b0*/  ISETP.NE.AND P2, PT, R2, RZ, PT ;  /* 0x000000ff0200720c */ /* 0x000fca0003f45270 */
[----:B------:R-:W-:Y:S01]  /*07c0*/  @!P5 IMAD.IADD R8, R8, 0x1, -R15 ;  /* 0x000000010808d824 */ /* 0x000fe200078e0a0f */
[----:B------:R-:W-:Y:S02]  /*07d0*/  ISETP.GE.AND P5, PT, R19, RZ, PT ;  /* 0x000000ff1300720c */ /* 0x000fe40003fa6270 */
[----:B------:R-:W-:Y:S01]  /*07e0*/  @P3 IADD3 R10, PT, PT, R10, 0x1, RZ ;  /* 0x000000010a0a3810 */ /* 0x000fe20007ffe0ff */
[----:B------:R-:W-:Y:S01]  /*07f0*/  @!P1 IMAD.MOV R8, RZ, RZ, -R8 ;  /* 0x000000ffff089224 */ /* 0x000fe200078e0a08 */
[----:B------:R-:W-:Y:S02]  /*0800*/  ISETP.NE.AND P3, PT, R5, RZ, PT ;  /* 0x000000ff0500720c */ /* 0x000fe40003f65270 */
[----:B------:R-:W-:Y:S01]  /*0810*/  IADD3 R19, PT, PT, -R19, RZ, RZ ;  /* 0x000000ff13137210 */ /* 0x000fe20007ffe1ff */
[----:B------:R-:W-:Y:S01]  /*0820*/  @!P0 IMAD.MOV R10, RZ, RZ, -R10 ;  /* 0x000000ffff0a8224 */ /* 0x000fe200078e0a0a */
[----:B------:R-:W-:-:S03]  /*0830*/  @!P4 LOP3.LUT R10, RZ, R13, RZ, 0x33, !PT ;  /* 0x0000000dff0ac212 */ /* 0x000fc600078e33ff */
[----:B------:R-:W-:Y:S02]  /*0840*/  IMAD R14, R3, R19, R14 ;  /* 0x00000013030e7224 */ /* 0x000fe400078e020e */
[----:B------:R-:W-:Y:S02]  /*0850*/  @!P5 IADD3 R9, PT, PT, -R9, RZ, RZ ;  /* 0x000000ff0909d210 */ /* 0x000fe40007ffe1ff */
[----:B------:R-:W-:Y:S02]  /*0860*/  @!P2 LOP3.LUT R9, RZ, R2, RZ, 0x33, !PT ;  /* 0x00000002ff09a212 */ /* 0x000fe400078e33ff */
[----:B------:R-:W-:-:S03]  /*0870*/  @!P3 LOP3.LUT R8, RZ, R5, RZ, 0x33, !PT ;  /* 0x00000005ff08b212 */ /* 0x000fc600078e33ff */
[----:B------:R-:W-:Y:S02]  /*0880*/  IMAD R3, R9, R3, R14 ;  /* 0x0000000309037224 */ /* 0x000fe400078e020e */
[----:B------:R-:W-:-:S04]  /*0890*/  IMAD R5, R8, R4, R10 ;  /* 0x0000000408057224 */ /* 0x000fc800078e020a */
[----:B------:R-:W-:-:S04]  /*08a0*/  IMAD R3, R12, R5, R3 ;  /* 0x000000050c037224 */ /* 0x000fc800078e0203 */
[----:B0-----:R-:W-:-:S05]  /*08b0*/  IMAD.WIDE R6, R3, 0x4, R6 ;  /* 0x0000000403067825 */ /* 0x001fca00078e0206 */
[----:B--2---:R-:W-:Y:S01]  /*08c0*/  STG.E desc[UR4][R6.64], R0 ;  /* 0x0000000006007986 */ /* 0x004fe2000c101904 */
[----:B------:R-:W-:Y:S05]  /*08d0*/  EXIT ;  /* 0x000000000000794d */ /* 0x000fea0003800000 */
.L_x_121:
        /* <DEDUP_REMOVED lines=10> */
.L_x_265:


//--------------------- .text._ZN7cuda_nn23reshape_to_heads_kernelEPKfPfiiii --------------------------
	.section	.text._ZN7cuda_nn23reshape_to_heads_kernelEPKfPfiiii,"ax",@progbits
	.align	128
        .global         _ZN7cuda_nn23reshape_to_heads_kernelEPKfPfiiii
        .type           _ZN7cuda_nn23reshape_to_heads_kernelEPKfPfiiii,@function
        .size           _ZN7cuda_nn23reshape_to_heads_kernelEPKfPfiiii,(.L_x_266 - _ZN7cuda_nn23reshape_to_heads_kernelEPKfPfiiii)
        .other          _ZN7cuda_nn23reshape_to_heads_kernelEPKfPfiiii,@"STO_CUDA_ENTRY STV_DEFAULT"
_ZN7cuda_nn23reshape_to_heads_kernelEPKfPfiiii:
.text._ZN7cuda_nn23reshape_to_heads_kernelEPKfPfiiii:
        /* <DEDUP_REMOVED lines=12> */
[-C--:B------:R-:W-:Y:S01]  /*00c0*/  IABS R10, R5.reuse ;  /* 0x00000005000a7213 */ /* 0x080fe20000000000 */
[----:B------:R-:W-:Y:S01]  /*00d0*/  IMAD R13, R3, R5, RZ ;  /* 0x00000005030d7224 */ /* 0x000fe200078e02ff */
[----:B------:R-:W-:Y:S01]  /*00e0*/  IABS R12, R3 ;  /* 0x00000003000c7213 */ /* 0x000fe20000000000 */
[----:B------:R-:W0:Y:S01]  /*00f0*/  LDCU.64 UR4, c[0x0][0x358] ;  /* 0x00006b00ff0477ac */ /* 0x000e220008000a00 */
[----:B------:R-:W1:Y:S01]  /*0100*/  I2F.RP R7, R10 ;  /* 0x0000000a00077306 */ /* 0x000e620000209400 */
[----:B------:R-:W-:Y:S01]  /*0110*/  IMAD R15, R13, R4, RZ ;  /* 0x000000040d0f7224 */ /* 0x000fe200078e02ff */
[----:B------:R-:W-:Y:S02]  /*0120*/  IABS R8, R13 ;  /* 0x0000000d00087213 */ /* 0x000fe40000000000 */
[----:B------:R-:W-:Y:S02]  /*0130*/  IABS R20, R0 ;  /* 0x0000000000147213 */ /* 0x000fe40000000000 */
[----:B------:R-:W-:-:S02]  /*0140*/  IABS R16, R15 ;  /* 0x0000000f00107213 */ /* 0x000fc40000000000 */
[----:B------:R-:W2:Y:S01]  /*0150*/  I2F.RP R9, R8 ;  /* 0x0000000800097306 */ /* 0x000ea20000209400 */
[----:B------:R-:W-:Y:S02]  /*0160*/  IABS R14, R4 ;  /* 0x00000004000e7213 */ /* 0x000fe40000000000 */
[----:B------:R-:W-:-:S05]  /*0170*/  IABS R22, R13 ;  /* 0x0000000d00167213 */ /* 0x000fca0000000000 */
[----:B-1----:R-:W1:Y:S08]  /*0180*/  MUFU.RCP R7, R7 ;  /* 0x0000000700077308 */ /* 0x002e700000001000 */
[----:B--2---:R-:W2:Y:S08]  /*0190*/  MUFU.RCP R9, R9 ;  /* 0x0000000900097308 */ /* 0x004eb00000001000 */
[----:B------:R-:W-:Y:S01]  /*01a0*/  I2F.RP R6, R12 ;  /* 0x0000000c00067306 */ /* 0x000fe20000209400 */
[----:B-1----:R-:W-:-:S07]  /*01b0*/  VIADD R18, R7, 0xffffffe ;  /* 0x0ffffffe07127836 */ /* 0x002fce0000000000 */
[----:B------:R1:W3:Y:S01]  /*01c0*/  F2I.FTZ.U32.TRUNC.NTZ R19, R18 ;  /* 0x0000001200137305 */ /* 0x0002e2000021f000 */
[----:B--2---:R-:W-:-:S07]  /*01d0*/  VIADD R7, R9, 0xffffffe ;  /* 0x0ffffffe09077836 */ /* 0x004fce0000000000 */
[----:B------:R-:W2:Y:S01]  /*01e0*/  F2I.FTZ.U32.TRUNC.NTZ R7, R7 ;  /* 0x0000000700077305 */ /* 0x000ea2000021f000 */
[----:B-1----:R-:W-:Y:S01]  /*01f0*/  IMAD.MOV.U32 R18, RZ, RZ, RZ ;  /* 0x000000ffff127224 */ /* 0x002fe200078e00ff */
[----:B---3--:R-:W-:-:S06]  /*0200*/  IADD3 R17, PT, PT, RZ, -R19, RZ ;  /* 0x80000013ff117210 */ /* 0x008fcc0007ffe0ff */
[----:B------:R-:W1:Y:S01]  /*0210*/  I2F.RP R9, R16 ;  /* 0x0000001000097306 */ /* 0x000e620000209400 */
[----:B------:R-:W-:Y:S01]  /*0220*/  IMAD R17, R17, R10, RZ ;  /* 0x0000000a11117224 */ /* 0x000fe200078e02ff */
[----:B--2---:R-:W-:-:S03]  /*0230*/  IADD3 R23, PT, PT, RZ, -R7, RZ ;  /* 0x80000007ff177210 */ /* 0x004fc60007ffe0ff */
[----:B------:R-:W-:-:S03]  /*0240*/  IMAD.HI.U32 R18, R19, R17, R18 ;  /* 0x0000001113127227 */ /* 0x000fc600078e0012 */
[----:B------:R-:W2:Y:S01]  /*0250*/  I2F.RP R11, R14 ;  /* 0x0000000e000b7306 */ /* 0x000ea20000209400 */
[----:B------:R-:W-:Y:S02]  /*0260*/  IMAD.MOV.U32 R17, RZ, RZ, R20 ;  /* 0x000000ffff117224 */ /* 0x000fe400078e0014 */
[----:B------:R-:W-:Y:S02]  /*0270*/  IMAD R23, R23, R8, RZ ;  /* 0x0000000817177224 */ /* 0x000fe400078e02ff */
[----:B------:R-:W-:-:S03]  /*0280*/  IMAD.HI.U32 R18, R18, R17, RZ ;  /* 0x0000001112127227 */ /* 0x000fc600078e00ff */
[----:B------:R3:W4:Y:S01]  /*0290*/  MUFU.RCP R19, R6 ;  /* 0x0000000600137308 */ /* 0x0007220000001000 */
[----:B------:R-:W-:-:S04]  /*02a0*/  IMAD.MOV R21, RZ, RZ, -R18 ;  /* 0x000000ffff157224 */ /* 0x000fc800078e0a12 */
[----:B------:R-:W-:-:S03]  /*02b0*/  IMAD R21, R10, R21, R17 ;  /* 0x000000150a157224 */ /* 0x000fc600078e0211 */
[----:B-1----:R-:W1:Y:S01]  /*02c0*/  MUFU.RCP R9, R9 ;  /* 0x0000000900097308 */ /* 0x002e620000001000 */
[----:B---3--:R-:W-:Y:S01]  /*02d0*/  IMAD.MOV.U32 R6, RZ, RZ, RZ ;  /* 0x000000ffff067224 */ /* 0x008fe200078e00ff */
[----:B------:R-:W-:-:S03]  /*02e0*/  ISETP.GT.U32.AND P5, PT, R10, R21, PT ;  /* 0x000000150a00720c */ /* 0x000fc60003fa4070 */
[----:B------:R-:W-:Y:S01]  /*02f0*/  IMAD.HI.U32 R20, R7, R23, R6 ;  /* 0x0000001707147227 */ /* 0x000fe200078e0006 */
[----:B------:R-:W-:Y:S02]  /*0300*/  IADD3 R6, PT, PT, RZ, -R22, RZ ;  /* 0x80000016ff067210 */ /* 0x000fe40007ffe0ff */
[----:B--2---:R-:W2:Y:S01]  /*0310*/  MUFU.RCP R11, R11 ;  /* 0x0000000b000b7308 */ /* 0x004ea20000001000 */
[----:B----4-:R-:W-:Y:S02]  /*0320*/  VIADD R7, R19, 0xffffffe ;  /* 0x0ffffffe13077836 */ /* 0x010fe40000000000 */
[----:B------:R-:W-:-:S04]  /*0330*/  IMAD.HI.U32 R20, R20, R17, RZ ;  /* 0x0000001114147227 */ /* 0x000fc800078e00ff */
[----:B------:R-:W-:Y:S01]  /*0340*/  IMAD R19, R20, R6, R17 ;  /* 0x0000000614137224 */ /* 0x000fe200078e0211 */
[----:B------:R-:W3:Y:S01]  /*0350*/  F2I.FTZ.U32.TRUNC.NTZ R7, R7 ;  /* 0x0000000700077305 */ /* 0x000ee2000021f000 */
[----:B-1----:R-:W-:Y:S01]  /*0360*/  VIADD R9, R9, 0xffffffe ;  /* 0x0ffffffe09097836 */ /* 0x002fe20000000000 */
[-C--:B------:R-:W-:Y:S02]  /*0370*/  @!P5 IADD3 R21, PT, PT, R21, -R10.reuse, RZ ;  /* 0x8000000a1515d210 */ /* 0x080fe40007ffe0ff */
[----:B------:R-:W-:Y:S02]  /*0380*/  ISETP.GT.U32.AND P0, PT, R8, R19, PT ;  /* 0x000000130800720c */ /* 0x000fe40003f04070 */
[----:B------:R-:W-:Y:S02]  /*0390*/  ISETP.GE.U32.AND P4, PT, R21, R10, PT ;  /* 0x0000000a1500720c */ /* 0x000fe40003f86070 */
[----:B------:R-:W-:Y:S01]  /*03a0*/  LOP3.LUT R6, R0, R5, RZ, 0x3c, !PT ;  /* 0x0000000500067212 */ /* 0x000fe200078e3cff */
[----:B------:R-:W1:Y:S01]  /*03b0*/  F2I.FTZ.U32.TRUNC.NTZ R9, R9 ;  /* 0x0000000900097305 */ /* 0x000e62000021f000 */
[----:B------:R-:W-:Y:S01]  /*03c0*/  @!P5 IADD3 R18, PT, PT, R18, 0x1, RZ ;  /* 0x000000011212d810 */ /* 0x000fe20007ffe0ff */
[----:B--2---:R-:W-:Y:S01]  /*03d0*/  VIADD R11, R11, 0xffffffe ;  /* 0x0ffffffe0b0b7836 */ /* 0x004fe20000000000 */
[----:B------:R-:W-:Y:S01]  /*03e0*/  ISETP.GE.AND P1, PT, R6, RZ, PT ;  /* 0x000000ff0600720c */ /* 0x000fe20003f26270 */
[----:B------:R-:W-:Y:S01]  /*03f0*/  IMAD.MOV.U32 R6, RZ, RZ, RZ ;  /* 0x000000ffff067224 */ /* 0x000fe200078e00ff */
[----:B------:R-:W-:-:S02]  /*0400*/  ISETP.NE.AND P5, PT, R5, RZ, PT ;  /* 0x000000ff0500720c */ /* 0x000fc40003fa5270 */
[----:B---3--:R-:W-:Y:S01]  /*0410*/  IADD3 R21, PT, PT, RZ, -R7, RZ ;  /* 0x80000007ff157210 */ /* 0x008fe20007ffe0ff */
[----:B------:R-:W-:Y:S01]  /*0420*/  @!P0 IMAD.IADD R19, R19, 0x1, -R8 ;  /* 0x0000000113138824 */ /* 0x000fe200078e0a08 */
[----:B------:R-:W2:Y:S01]  /*0430*/  F2I.FTZ.U32.TRUNC.NTZ R11, R11 ;  /* 0x0000000b000b7305 */ /* 0x000ea2000021f000 */
[----:B------:R-:W-:Y:S01]  /*0440*/  @P4 IADD3 R18, PT, PT, R18, 0x1, RZ ;  /* 0x0000000112124810 */ /* 0x000fe20007ffe0ff */
[----:B------:R-:W-:Y:S01]  /*0450*/  @!P0 VIADD R20, R20, 0x1 ;  /* 0x0000000114148836 */ /* 0x000fe20000000000 */
[----:B------:R-:W-:Y:S02]  /*0460*/  LOP3.LUT R10, R0, R13, RZ, 0x3c, !PT ;  /* 0x0000000d000a7212 */ /* 0x000fe400078e3cff */
[----:B------:R-:W-:Y:S01]  /*0470*/  ISETP.GE.U32.AND P2, PT, R19, R8, PT ;  /* 0x000000081300720c */ /* 0x000fe20003f46070 */
[----:B------:R-:W-:Y:S01]  /*0480*/  IMAD R19, R21, R12, RZ ;  /* 0x0000000c15137224 */ /* 0x000fe200078e02ff */
[----:B------:R-:W-:Y:S01]  /*0490*/  ISETP.GE.AND P3, PT, R10, RZ, PT ;  /* 0x000000ff0a00720c */ /* 0x000fe20003f66270 */
[----:B------:R-:W-:Y:S01]  /*04a0*/  @!P1 IMAD.MOV R18, RZ, RZ, -R18 ;  /* 0x000000ffff129224 */ /* 0x000fe200078e0a12 */
[----:B------:R-:W-:Y:S01]  /*04b0*/  @!P5 LOP3.LUT R18, RZ, R5, RZ, 0x33, !PT ;  /* 0x00000005ff12d212 */ /* 0x000fe200078e33ff */
[----:B------:R-:W-:Y:S01]  /*04c0*/  IMAD.HI.U32 R6, R7, R19, R6 ;  /* 0x0000001307067227 */ /* 0x000fe200078e0006 */
[----:B-1----:R-:W-:-:S02]  /*04d0*/  IADD3 R7, PT, PT, RZ, -R9, RZ ;  /* 0x80000009ff077210 */ /* 0x002fc40007ffe0ff */
[----:B------:R-:W-:Y:S01]  /*04e0*/  ISETP.NE.AND P4, PT, R13, RZ, PT ;  /* 0x000000ff0d00720c */ /* 0x000fe20003f85270 */
[----:B------:R-:W-:Y:S01]  /*04f0*/  IMAD.MOV.U32 R8, RZ, RZ, RZ ;  /* 0x000000ffff087224 */ /* 0x000fe200078e00ff */
[----:B------:R-:W-:Y:S01]  /*0500*/  IABS R10, R18 ;  /* 0x00000012000a7213 */ /* 0x000fe20000000000 */
[----:B------:R-:W-:Y:S01]  /*0510*/  IMAD R7, R7, R16, RZ ;  /* 0x0000001007077224 */ /* 0x000fe200078e02ff */
[----:B------:R-:W-:Y:S01]  /*0520*/  IABS R21, R15 ;  /* 0x0000000f00157213 */ /* 0x000fe20000000000 */
[----:B--2---:R-:W-:Y:S01]  /*0530*/  IMAD.MOV R19, RZ, RZ, -R11 ;  /* 0x000000ffff137224 */ /* 0x004fe200078e0a0b */
[----:B------:R-:W-:Y:S01]  /*0540*/  @P2 IADD3 R20, PT, PT, R20, 0x1, RZ ;  /* 0x0000000114142810 */ /* 0x000fe20007ffe0ff */
[----:B------:R-:W-:Y:S01]  /*0550*/  IMAD.HI.U32 R8, R9, R7, R8 ;  /* 0x0000000709087227 */ /* 0x000fe200078e0008 */
[----:B------:R-:W-:-:S03]  /*0560*/  MOV R7, R10 ;  /* 0x0000000a00077202 */ /* 0x000fc60000000f00 */
[----:B------:R-:W-:Y:S01]  /*0570*/  HFMA2 R10, -RZ, RZ, 0, 0 ;  /* 0x00000000ff0a7431 */ /* 0x000fe200000001ff */
[----:B------:R-:W-:Y:S01]  /*0580*/  @!P3 IADD3 R20, PT, PT, -R20, RZ, RZ ;  /* 0x000000ff1414b210 */ /* 0x000fe20007ffe1ff */
[----:B------:R-:W-:Y:S01]  /*0590*/  IMAD.MOV R21, RZ, RZ, -R21 ;  /* 0x000000ffff157224 */ /* 0x000fe200078e0a15 */
[----:B------:R-:W-:Y:S01]  /*05a0*/  @!P4 LOP3.LUT R20, RZ, R13, RZ, 0x33, !PT ;  /* 0x0000000dff14c212 */ /* 0x000fe200078e33ff */
[----:B------:R-:W-:Y:S02]  /*05b0*/  IMAD R9, R19, R14, RZ ;  /* 0x0000000e13097224 */ /* 0x000fe400078e02ff */
[----:B------:R-:W-:Y:S01]  /*05c0*/  IMAD.HI.U32 R6, R6, R7, RZ ;  /* 0x0000000706067227 */ /* 0x000fe200078e00ff */
[----:B------:R-:W-:Y:S02]  /*05d0*/  IABS R13, R20 ;  /* 0x00000014000d7213 */ /* 0x000fe40000000000 */
[----:B------:R-:W-:Y:S01]  /*05e0*/  ISETP.GE.AND P6, PT, R20, RZ, PT ;  /* 0x000000ff1400720c */ /* 0x000fe20003fc6270 */
[----:B------:R-:W-:Y:S01]  /*05f0*/  IMAD.HI.U32 R10, R11, R9, R10 ;  /* 0x000000090b0a7227 */ /* 0x000fe200078e000a */
[----:B------:R-:W-:-:S03]  /*0600*/  MOV R11, R21 ;  /* 0x00000015000b7202 */ /* 0x000fc60000000f00 */
[----:B------:R-:W-:-:S04]  /*0610*/  IMAD.HI.U32 R8, R8, R17, RZ ;  /* 0x0000001108087227 */ /* 0x000fc800078e00ff */
[----:B------:R-:W-:Y:S02]  /*0620*/  IMAD.MOV R6, RZ, RZ, -R6 ;  /* 0x000000ffff067224 */ /* 0x000fe400078e0a06 */
[----:B------:R-:W-:Y:S02]  /*0630*/  IMAD.MOV.U32 R9, RZ, RZ, R13 ;  /* 0x000000ffff097224 */ /* 0x000fe400078e000d */
[----:B------:R-:W-:Y:S02]  /*0640*/  IMAD R17, R8, R11, R17 ;  /* 0x0000000b08117224 */ /* 0x000fe400078e0211 */
[----:B------:R-:W-:Y:S01]  /*0650*/  IMAD R7, R12, R6, R7 ;  /* 0x000000060c077224 */ /* 0x000fe200078e0207 */
[----:B------:R-:W-:Y:S01]  /*0660*/  LOP3.LUT R6, R0, R15, RZ, 0x3c, !PT ;  /* 0x0000000f00067212 */ /* 0x000fe200078e3cff */
[----:B------:R-:W-:Y:S01]  /*0670*/  IMAD.HI.U32 R10, R10, R9, RZ ;  /* 0x000000090a0a7227 */ /* 0x000fe200078e00ff */
[----:B------:R-:W-:Y:S02]  /*0680*/  ISETP.GT.U32.AND P2, PT, R16, R17, PT ;  /* 0x000000111000720c */ /* 0x000fe40003f44070 */
[----:B------:R-:W-:-:S02]  /*0690*/  ISETP.GT.U32.AND P0, PT, R12, R7, PT ;  /* 0x000000070c00720c */ /* 0x000fc40003f04070 */
[----:B------:R-:W-:Y:S02]  /*06a0*/  IADD3 R10, PT, PT, -R10, RZ, RZ ;  /* 0x000000ff0a0a7210 */ /* 0x000fe40007ffe1ff */
[----:B------:R-:W-:-:S03]  /*06b0*/  ISETP.GE.AND P3, PT, R6, RZ, PT ;  /* 0x000000ff0600720c */ /* 0x000fc60003f66270 */
[----:B------:R-:W-:-:S04]  /*06c0*/  IMAD R9, R14, R10, R9 ;  /* 0x0000000a0e097224 */ /* 0x000fc800078e0209 */
[----:B------:R-:W-:Y:S01]  /*06d0*/  @!P2 IMAD.IADD R17, R17, 0x1, -R16 ;  /* 0x000000011111a824 */ /* 0x000fe200078e0a10 */
[----:B------:R-:W-:Y:S02]  /*06e0*/  ISETP.GT.U32.AND P1, PT, R14, R9, PT ;  /* 0x000000090e00720c */ /* 0x000fe40003f24070 */
[----:B------:R-:W-:Y:S02]  /*06f0*/  @!P0 IADD3 R7, PT, PT, R7, -R12, RZ ;  /* 0x8000000c07078210 */ /* 0x000fe40007ffe0ff */
[----:B------:R-:W-:Y:S02]  /*0700*/  ISETP.GE.U32.AND P5, PT, R17, R16, PT ;  /* 0x000000101100720c */ /* 0x000fe40003fa6070 */
[----:B------:R-:W-:Y:S02]  /*0710*/  ISETP.GT.U32.AND P4, PT, R12, R7, PT ;  /* 0x000000070c00720c */ /* 0x000fe40003f84070 */
[----:B------:R-:W-:Y:S02]  /*0720*/  @!P2 IADD3 R8, PT, PT, R8, 0x1, RZ ;  /* 0x000000010808a810 */ /* 0x000fe40007ffe0ff */
[----:B------:R-:W-:-:S03]  /*0730*/  ISETP.NE.AND P0, PT, R15, RZ, PT ;  /* 0x000000ff0f00720c */ /* 0x000fc60003f05270 */
[----:B------:R-:W-:Y:S01]  /*0740*/  @!P1 IMAD.IADD R9, R9, 0x1, -R14 ;  /* 0x0000000109099824 */ /* 0x000fe200078e0a0e */
[C---:B------:R-:W-:Y:S02]  /*0750*/  ISETP.GE.AND P1, PT, R18.reuse, RZ, PT ;  /* 0x000000ff1200720c */ /* 0x040fe40003f26270 */
[----:B------:R-:W-:Y:S01]  /*0760*/  IADD3 R18, PT, PT, -R18, RZ, RZ ;  /* 0x000000ff12127210 */ /* 0x000fe20007ffe1ff */
[----:B------:R-:W-:Y:S01]  /*0770*/  @P5 VIADD R8, R8, 0x1 ;  /* 0x0000000108085836 */ /* 0x000fe20000000000 */
[----:B------:R-:W-:Y:S02]  /*0780*/  ISETP.GT.U32.AND P2, PT, R14, R9, PT ;  /* 0x000000090e00720c */ /* 0x000fe40003f44070 */
[----:B------:R-:W-:Y:S01]  /*0790*/  ISETP.NE.AND P5, PT, R3, RZ, PT ;  /* 0x000000ff0300720c */ /* 0x000fe20003fa5270 */
[----:B------:R-:W-:Y:S01]  /*07a0*/  IMAD R18, R5, R18, R0 ;  /* 0x0000001205127224 */ /* 0x000fe200078e0200 */
[----:B------:R-:W-:Y:S02]  /*07b0*/  @!P4 IADD3 R7, PT, PT, R7, -R12, RZ ;  /* 0x8000000c0707c210 */ /* 0x000fe40007ffe0ff */
[----:B------:R-:W-:-:S02]  /*07c0*/  ISETP.NE.AND P4, PT, R4, RZ, PT ;  /* 0x000000ff0400720c */ /* 0x000fc40003f85270 */
[----:B------:R-:W-:Y:S01]  /*07d0*/  @!P3 IADD3 R8, PT, PT, -R8, RZ, RZ ;  /* 0x000000ff0808b210 */ /* 0x000fe20007ffe1ff */
[----:B------:R-:W-:Y:S01]  /*07e0*/  IMAD.MOV.U32 R11, RZ, RZ, R7 ;  /* 0x000000ffff0b7224 */ /* 0x000fe200078e0007 */
[----:B------:R-:W-:Y:S01]  /*07f0*/  @!P0 LOP3.LUT R8, RZ, R15, RZ, 0x33, !PT ;  /* 0x0000000fff088212 */ /* 0x000fe200078e33ff */
[----:B------:R-:W1:Y:S02]  /*0800*/  LDC.64 R6, c[0x0][0x380] ;  /* 0x0000e000ff067b82 */ /* 0x000e640000000a00 */
[----:B------:R-:W-:Y:S01]  /*0810*/  @!P2 IMAD.IADD R9, R9, 0x1, -R14 ;  /* 0x000000010909a824 */ /* 0x000fe200078e0a0e */
[----:B------:R-:W-:Y:S02]  /*0820*/  @!P1 IADD3 R11, PT, PT, -R11, RZ, RZ ;  /* 0x000000ff0b0b9210 */ /* 0x000fe40007ffe1ff */
[----:B------:R-:W-:Y:S01]  /*0830*/  @!P5 LOP3.LUT R11, RZ, R3, RZ, 0x33, !PT ;  /* 0x00000003ff0bd212 */ /* 0x000fe200078e33ff */
[----:B------:R-:W-:Y:S02]  /*0840*/  @!P6 IMAD.MOV R9, RZ, RZ, -R9 ;  /* 0x000000ffff09e224 */ /* 0x000fe400078e0a09 */
[----:B------:R-:W-:-:S02]  /*0850*/  @!P4 LOP3.LUT R9, RZ, R4, RZ, 0x33, !PT ;  /* 0x00000004ff09c212 */ /* 0x000fc400078e33ff */
[----:B------:R-:W-:-:S04]  /*0860*/  IMAD R3, R11, R2, R8 ;  /* 0x000000020b037224 */ /* 0x000fc800078e0208 */
[----:B------:R-:W-:Y:S02]  /*0870*/  IMAD R4, R3, R4, R9 ;  /* 0x0000000403047224 */ /* 0x000fe400078e0209 */
[----:B------:R-:W2:Y:S02]  /*0880*/  LDC.64 R2, c[0x0][0x388] ;  /* 0x0000e200ff027b82 */ /* 0x000ea40000000a00 */
[----:B------:R-:W-:-:S04]  /*0890*/  IMAD R5, R4, R5, R18 ;  /* 0x0000000504057224 */ /* 0x000fc800078e0212 */
[----:B-1----:R-:W-:-:S06]  /*08a0*/  IMAD.WIDE R6, R5, 0x4, R6 ;  /* 0x0000000405067825 */ /* 0x002fcc00078e0206 */
[----:B0-----:R-:W3:Y:S01]  /*08b0*/  LDG.E R7, desc[UR4][R6.64] ;  /* 0x0000000406077981 */ /* 0x001ee2000c1e1900 */
[----:B--2---:R-:W-:-:S05]  /*08c0*/  IMAD.WIDE R2, R0, 0x4, R2 ;  /* 0x0000000400027825 */ /* 0x004fca00078e0202 */
[----:B---3--:R-:W-:Y:S01]  /*08d0*/  STG.E desc[UR4][R2.64], R7 ;  /* 0x0000000702007986 */ /* 0x008fe2000c101904 */
[----:B------:R-:W-:Y:S05]  /*08e0*/  EXIT ;  /* 0x000000000000794d */ /* 0x000fea0003800000 */
.L_x_122:
        /* <DEDUP_REMOVED lines=9> */
.L_x_266:


//--------------------- .text._ZN7cuda_nn17layer_norm_kernelEPKfS1_S1_Pfiiif --------------------------
	.section	.text._ZN7cuda_nn17layer_norm_kernelEPKfS1_S1_Pfiiif,"ax",@progbits
	.align	128
        .global         _ZN7cuda_nn17layer_norm_kernelEPKfS1_S1_Pfiiif
        .type           _ZN7cuda_nn17layer_norm_kernelEPKfS1_S1_Pfiiif,@function
        .size           _ZN7cuda_nn17layer_norm_kernelEPKfS1_S1_Pfiiif,(.L_x_260 - _ZN7cuda_nn17layer_norm_kernelEPKfS1_S1_Pfiiif)
        .other          _ZN7cuda_nn17layer_norm_kernelEPKfS1_S1_Pfiiif,@"STO_CUDA_ENTRY STV_DEFAULT"
_ZN7cuda_nn17layer_norm_kernelEPKfS1_S1_Pfiiif:
.text._ZN7cuda_nn17layer_norm_kernelEPKfS1_S1_Pfiiif:
        /* <DEDUP_REMOVED lines=13> */
[----:B------:R-:W0:Y:S01]  /*00d0*/  LDC R0, c[0x0][0x3a8] ;  /* 0x0000ea00ff007b82 */ /* 0x000e220000000800 */
[----:B------:R-:W-:Y:S01]  /*00e0*/  IMAD R3, R3, UR6, R2 ;  /* 0x0000000603037c24 */ /* 0x000fe2000f8e0202 */
[----:B------:R-:W1:Y:S01]  /*00f0*/  LDCU.64 UR12, c[0x0][0x358] ;  /* 0x00006b00ff0c77ac */ /* 0x000e620008000a00 */
[----:B------:R-:W-:Y:S01]  /*0100*/  HFMA2 R11, -RZ, RZ, 0, 0 ;  /* 0x00000000ff0b7431 */ /* 0x000fe200000001ff */
[----:B------:R-:W-:-:S04]  /*0110*/  MOV R9, RZ ;  /* 0x000000ff00097202 */ /* 0x000fc80000000f00 */
[----:B------:R-:W2:Y:S01]  /*0120*/  LDC.64 R4, c[0x0][0x380] ;  /* 0x0000e000ff047b82 */ /* 0x000ea20000000a00 */
[----:B0-----:R-:W-:Y:S01]  /*0130*/  ISETP.GE.AND P3, PT, R0, 0x1, PT ;  /* 0x000000010000780c */ /* 0x001fe20003f66270 */
[----:B------:R-:W-:-:S05]  /*0140*/  IMAD R6, R3, R0, RZ ;  /* 0x0000000003067224 */ /* 0x000fca00078e02ff */
[----:B------:R-:W-:Y:S01]  /*0150*/  SHF.R.S32.HI R7, RZ, 0x1f, R6 ;  /* 0x0000001fff077819 */ /* 0x000fe20000011406 */
[----:B--2---:R-:W-:-:S06]  /*0160*/  IMAD.WIDE R4, R6, 0x4, R4 ;  /* 0x0000000406047825 */ /* 0x004fcc00078e0204 */
[----:B-1----:R-:W-:Y:S05]  /*0170*/  @!P3 BRA `(.L_x_123) ;  /* 0x00000008001cb947 */ /* 0x002fea0003800000 */
[C---:B------:R-:W-:Y:S01]  /*0180*/  ISETP.GE.U32.AND P1, PT, R0.reuse, 0x10, PT ;  /* 0x000000100000780c */ /* 0x040fe20003f26070 */
[----:B------:R-:W-:Y:S01]  /*0190*/  IMAD.MOV.U32 R9, RZ, RZ, RZ ;  /* 0x000000ffff097224 */ /* 0x000fe200078e00ff */
[----:B------:R-:W-:Y:S02]  /*01a0*/  LOP3.LUT R23, R0, 0xf, RZ, 0xc0, !PT ;  /* 0x0000000f00177812 */ /* 0x000fe400078ec0ff */
[----:B------:R-:W-:Y:S02]  /*01b0*/  MOV R13, RZ ;  /* 0x000000ff000d7202 */ /* 0x000fe40000000f00 */
[----:B------:R-:W-:Y:S02]  /*01c0*/  ISETP.NE.AND P0, PT, R23, RZ, PT ;  /* 0x000000ff1700720c */ /* 0x000fe40003f05270 */
[----:B------:R-:W-:-:S05]  /*01d0*/  MOV R11, RZ ;  /* 0x000000ff000b7202 */ /* 0x000fca0000000f00 */
[----:B------:R-:W-:Y:S06]  /*01e0*/  @!P1 BRA `(.L_x_124) ;  /* 0x0000000000f49947 */ /* 0x000fec0003800000 */
[----:B------:R-:W0:Y:S01]  /*01f0*/  LDCU.64 UR4, c[0x0][0x380] ;  /* 0x00007000ff0477ac */ /* 0x000e220008000a00 */
[----:B------:R-:W-:Y:S01]  /*0200*/  LOP3.LUT R13, R0, 0x7ffffff0, RZ, 0xc0, !PT ;  /* 0x7ffffff0000d7812 */ /* 0x000fe200078ec0ff */
[----:B------:R-:W-:-:S03]  /*0210*/  IMAD.MOV.U32 R9, RZ, RZ, RZ ;  /* 0x000000ffff097224 */ /* 0x000fc600078e00ff */
[----:B------:R-:W-:Y:S02]  /*0220*/  IADD3 R24, PT, PT, -R13, RZ, RZ ;  /* 0x000000ff0d187210 */ /* 0x000fe40007ffe1ff */
[----:B0-----:R-:W-:-:S04]  /*0230*/  LEA R2, P1, R6, UR4, 0x2 ;  /* 0x0000000406027c11 */ /* 0x001fc8000f8210ff */
[----:B------:R-:W-:Y:S02]  /*0240*/  IADD3 R2, P2, PT, R2, 0x20, RZ ;  /* 0x0000002002027810 */ /* 0x000fe40007f5e0ff */
[----:B------:R-:W-:-:S04]  /*0250*/  LEA.HI.X R3, R6, UR5, R7, 0x2, P1 ;  /* 0x0000000506037c11 */ /* 0x000fc800088f1407 */
[----:B------:R-:W-:-:S07]  /*0260*/  IADD3.X R3, PT, PT, RZ, R3, RZ, P2, !PT ;  /* 0x00000003ff037210 */ /* 0x000fce00017fe4ff */
.L_x_125:
[----:B------:R-:W2:Y:S04]  /*0270*/  LDG.E R22, desc[UR12][R2.64+-0x20] ;  /* 0xffffe00c02167981 */ /* 0x000ea8000c1e1900 */
[----:B------:R-:W3:Y:S04]  /*0280*/  LDG.E R25, desc[UR12][R2.64+-0x1c] ;  /* 0xffffe40c02197981 */ /* 0x000ee8000c1e1900 */
[----:B------:R-:W4:Y:S04]  /*0290*/  LDG.E R8, desc[UR12][R2.64+-0x18] ;  /* 0xffffe80c02087981 */ /* 0x000f28000c1e1900 */
[----:B------:R-:W5:Y:S04]  /*02a0*/  LDG.E R10, desc[UR12][R2.64+-0x14] ;  /* 0xffffec0c020a7981 */ /* 0x000f68000c1e1900 */
        /* <DEDUP_REMOVED lines=8> */
[----:B------:R-:W5:Y:S01]  /*0330*/  LDG.E R21, desc[UR12][R2.64+0x10] ;  /* 0x0000100c02157981 */ /* 0x000f62000c1e1900 */
[C---:B--2---:R-:W-:Y:S01]  /*0340*/  FADD R11, R22.reuse, R11 ;  /* 0x0000000b160b7221 */ /* 0x044fe20000000000 */
[----:B------:R-:W-:-:S02]  /*0350*/  FFMA R22, R22, R22, R9 ;  /* 0x0000001616167223 */ /* 0x000fc40000000009 */
[----:B------:R-:W2:Y:S01]  /*0360*/  LDG.E R9, desc[UR12][R2.64+0x14] ;  /* 0x0000140c02097981 */ /* 0x000ea2000c1e1900 */
[----:B---3--:R-:W-:Y:S01]  /*0370*/  FADD R27, R11, R25 ;  /* 0x000000190b1b7221 */ /* 0x008fe20000000000 */
[----:B------:R-:W-:Y:S02]  /*0380*/  FFMA R25, R25, R25, R22 ;  /* 0x0000001919197223 */ /* 0x000fe40000000016 */
[----:B------:R-:W3:Y:S04]  /*0390*/  LDG.E R11, desc[UR12][R2.64+0x18] ;  /* 0x0000180c020b7981 */ /* 0x000ee8000c1e1900 */
[----:B------:R0:W3:Y:S01]  /*03a0*/  LDG.E R22, desc[UR12][R2.64+0x1c] ;  /* 0x00001c0c02167981 */ /* 0x0000e2000c1e1900 */
[----:B----4-:R-:W-:Y:S01]  /*03b0*/  FADD R27, R27, R8 ;  /* 0x000000081b1b7221 */ /* 0x010fe20000000000 */
[----:B------:R-:W-:Y:S01]  /*03c0*/  FFMA R25, R8, R8, R25 ;  /* 0x0000000808197223 */ /* 0x000fe20000000019 */
[----:B------:R-:W-:-:S02]  /*03d0*/  VIADD R24, R24, 0x10 ;  /* 0x0000001018187836 */ /* 0x000fc40000000000 */
[----:B-----5:R-:W-:Y:S01]  /*03e0*/  FADD R27, R27, R10 ;  /* 0x0000000a1b1b7221 */ /* 0x020fe20000000000 */
[----:B------:R-:W-:Y:S02]  /*03f0*/  FFMA R25, R10, R10, R25 ;  /* 0x0000000a0a197223 */ /* 0x000fe40000000019 */
[----:B------:R-:W-:Y:S01]  /*0400*/  ISETP.NE.AND P1, PT, R24, RZ, PT ;  /* 0x000000ff1800720c */ /* 0x000fe20003f25270 */
[----:B------:R-:W-:Y:S01]  /*0410*/  FADD R27, R27, R12 ;  /* 0x0000000c1b1b7221 */ /* 0x000fe20000000000 */
[----:B------:R-:W-:Y:S01]  /*0420*/  FFMA R25, R12, R12, R25 ;  /* 0x0000000c0c197223 */ /* 0x000fe20000000019 */
[----:B0-----:R-:W-:Y:S02]  /*0430*/  IADD3 R2, P2, PT, R2, 0x40, RZ ;  /* 0x0000004002027810 */ /* 0x001fe40007f5e0ff */
[----:B------:R-:W-:Y:S01]  /*0440*/  FADD R8, R27, R14 ;  /* 0x0000000e1b087221 */ /* 0x000fe20000000000 */
[----:B------:R-:W-:Y:S01]  /*0450*/  FFMA R14, R14, R14, R25 ;  /* 0x0000000e0e0e7223 */ /* 0x000fe20000000019 */
[----:B------:R-:W-:-:S02]  /*0460*/  IADD3.X R3, PT, PT, RZ, R3, RZ, P2, !PT ;  /* 0x00000003ff037210 */ /* 0x000fc400017fe4ff */
[----:B------:R-:W-:Y:S01]  /*0470*/  FADD R25, R8, R15 ;  /* 0x0000000f08197221 */ /* 0x000fe20000000000 */
[----:B------:R-:W-:-:S03]  /*0480*/  FFMA R15, R15, R15, R14 ;  /* 0x0000000f0f0f7223 */ /* 0x000fc6000000000e */
        /* <DEDUP_REMOVED lines=12> */
[----:B--2---:R-:W-:Y:S01]  /*0550*/  FADD R8, R8, R9 ;  /* 0x0000000908087221 */ /* 0x004fe20000000000 */
[----:B------:R-:W-:-:S03]  /*0560*/  FFMA R20, R9, R9, R20 ;  /* 0x0000000909147223 */ /* 0x000fc60000000014 */
[----:B---3--:R-:W-:Y:S01]  /*0570*/  FADD R9, R8, R11 ;  /* 0x0000000b08097221 */ /* 0x008fe20000000000 */
[----:B------:R-:W-:-:S03]  /*0580*/  FFMA R15, R11, R11, R20 ;  /* 0x0000000b0b0f7223 */ /* 0x000fc60000000014 */
[----:B------:R-:W-:Y:S01]  /*0590*/  FADD R11, R9, R22 ;  /* 0x00000016090b7221 */ /* 0x000fe20000000000 */
[----:B------:R-:W-:Y:S01]  /*05a0*/  FFMA R9, R22, R22, R15 ;  /* 0x0000001616097223 */ /* 0x000fe2000000000f */
[----:B------:R-:W-:Y:S06]  /*05b0*/  @P1 BRA `(.L_x_125) ;  /* 0xfffffffc002c1947 */ /* 0x000fec000383ffff */
.L_x_124:
[----:B------:R-:W-:Y:S05]  /*05c0*/  @!P0 BRA `(.L_x_123) ;  /* 0x0000000400088947 */ /* 0x000fea0003800000 */
[----:B------:R-:W-:Y:S02]  /*05d0*/  ISETP.GE.U32.AND P0, PT, R23, 0x8, PT ;  /* 0x000000081700780c */ /* 0x000fe40003f06070 */
[----:B------:R-:W-:-:S04]  /*05e0*/  LOP3.LUT R15, R0, 0x7, RZ, 0xc0, !PT ;  /* 0x00000007000f7812 */ /* 0x000fc800078ec0ff */
[----:B------:R-:W-:-:S07]  /*05f0*/  ISETP.NE.AND P1, PT, R15, RZ, PT ;  /* 0x000000ff0f00720c */ /* 0x000fce0003f25270 */
[----:B------:R-:W-:Y:S06]  /*0600*/  @!P0 BRA `(.L_x_126) ;  /* 0x0000000000688947 */ /* 0x000fec0003800000 */
[----:B------:R-:W-:-:S05]  /*0610*/  IMAD.WIDE.U32 R2, R13, 0x4, R4 ;  /* 0x000000040d027825 */ /* 0x000fca00078e0004 */
[----:B------:R-:W2:Y:S04]  /*0620*/  LDG.E R14, desc[UR12][R2.64] ;  /* 0x0000000c020e7981 */ /* 0x000ea8000c1e1900 */
[----:B------:R-:W3:Y:S04]  /*0630*/  LDG.E R16, desc[UR12][R2.64+0x4] ;  /* 0x0000040c02107981 */ /* 0x000ee8000c1e1900 */
[----:B------:R-:W4:Y:S04]  /*0640*/  LDG.E R18, desc[UR12][R2.64+0x8] ;  /* 0x0000080c02127981 */ /* 0x000f28000c1e1900 */
[----:B------:R-:W5:Y:S04]  /*0650*/  LDG.E R20, desc[UR12][R2.64+0xc] ;  /* 0x00000c0c02147981 */ /* 0x000f68000c1e1900 */
[----:B------:R-:W5:Y:S04]  /*0660*/  LDG.E R22, desc[UR12][R2.64+0x10] ;  /* 0x0000100c02167981 */ /* 0x000f68000c1e1900 */
[----:B------:R-:W5:Y:S04]  /*0670*/  LDG.E R10, desc[UR12][R2.64+0x14] ;  /* 0x0000140c020a7981 */ /* 0x000f68000c1e1900 */
[----:B------:R-:W5:Y:S04]  /*0680*/  LDG.E R8, desc[UR12][R2.64+0x18] ;  /* 0x0000180c02087981 */ /* 0x000f68000c1e1900 */
[----:B------:R-:W5:Y:S01]  /*0690*/  LDG.E R12, desc[UR12][R2.64+0x1c] ;  /* 0x00001c0c020c7981 */ /* 0x000f62000c1e1900 */
[----:B------:R-:W-:Y:S01]  /*06a0*/  IADD3 R13, PT, PT, R13, 0x8, RZ ;  /* 0x000000080d0d7810 */ /* 0x000fe20007ffe0ff */
[----:B--2---:R-:W-:Y:S01]  /*06b0*/  FADD R11, R11, R14 ;  /* 0x0000000e0b0b7221 */ /* 0x004fe20000000000 */
[----:B------:R-:W-:-:S03]  /*06c0*/  FFMA R9, R14, R14, R9 ;  /* 0x0000000e0e097223 */ /* 0x000fc60000000009 */
[----:B---3--:R-:W-:Y:S01]  /*06d0*/  FADD R11, R11, R16 ;  /* 0x000000100b0b7221 */ /* 0x008fe20000000000 */
[----:B------:R-:W-:-:S03]  /*06e0*/  FFMA R9, R16, R16, R9 ;  /* 0x0000001010097223 */ /* 0x000fc60000000009 */
[----:B----4-:R-:W-:Y:S01]  /*06f0*/  FADD R11, R11, R18 ;  /* 0x000000120b0b7221 */ /* 0x010fe20000000000 */
[----:B------:R-:W-:-:S03]  /*0700*/  FFMA R9, R18, R18, R9 ;  /* 0x0000001212097223 */ /* 0x000fc60000000009 */
[----:B-----5:R-:W-:Y:S01]  /*0710*/  FADD R11, R11, R20 ;  /* 0x000000140b0b7221 */ /* 0x020fe20000000000 */
        /* <DEDUP_REMOVED lines=8> */
[----:B------:R-:W-:-:S07]  /*07a0*/  FFMA R9, R12, R12, R9 ;  /* 0x0000000c0c097223 */ /* 0x000fce0000000009 */
.L_x_126:
        /* <DEDUP_REMOVED lines=9> */
[----:B------:R-:W5:Y:S01]  /*0840*/  LDG.E R16, desc[UR12][R2.64+0xc] ;  /* 0x00000c0c02107981 */ /* 0x000f62000c1e1900 */
[----:B------:R-:W-:-:S02]  /*0850*/  VIADD R13, R13, 0x4 ;  /* 0x000000040d0d7836 */ /* 0x000fc40000000000 */
[----:B--2---:R-:W-:Y:S01]  /*0860*/  FADD R11, R11, R10 ;  /* 0x0000000a0b0b7221 */ /* 0x004fe20000000000 */
[----:B------:R-:W-:-:S03]  /*0870*/  FFMA R9, R10, R10, R9 ;  /* 0x0000000a0a097223 */ /* 0x000fc60000000009 */
[----:B---3--:R-:W-:Y:S01]  /*0880*/  FADD R11, R11, R12 ;  /* 0x0000000c0b0b7221 */ /* 0x008fe20000000000 */
[----:B------:R-:W-:-:S03]  /*0890*/  FFMA R9, R12, R12, R9 ;  /* 0x0000000c0c097223 */ /* 0x000fc60000000009 */
[----:B----4-:R-:W-:Y:S01]  /*08a0*/  FADD R11, R11, R14 ;  /* 0x0000000e0b0b7221 */ /* 0x010fe20000000000 */
[----:B------:R-:W-:-:S03]  /*08b0*/  FFMA R9, R14, R14, R9 ;  /* 0x0000000e0e097223 */ /* 0x000fc60000000009 */
[----:B-----5:R-:W-:Y:S01]  /*08c0*/  FADD R11, R11, R16 ;  /* 0x000000100b0b7221 */ /* 0x020fe20000000000 */
[----:B------:R-:W-:-:S07]  /*08d0*/  FFMA R9, R16, R16, R9 ;  /* 0x0000001010097223 */ /* 0x000fce0000000009 */
.L_x_127:
[----:B------:R-:W-:Y:S05]  /*08e0*/  @!P1 BRA `(.L_x_123) ;  /* 0x0000000000409947 */ /* 0x000fea0003800000 */
[----:B------:R-:W0:Y:S01]  /*08f0*/  LDCU.64 UR4, c[0x0][0x380] ;  /* 0x00007000ff0477ac */ /* 0x000e220008000a00 */
[C---:B------:R-:W-:Y:S02]  /*0900*/  SHF.L.U64.HI R3, R6.reuse, 0x2, R7 ;  /* 0x0000000206037819 */ /* 0x040fe40000010207 */
[----:B------:R-:W-:Y:S02]  /*0910*/  SHF.L.U32 R2, R6, 0x2, RZ ;  /* 0x0000000206027819 */ /* 0x000fe400000006ff */
[----:B------:R-:W-:-:S03]  /*0920*/  IADD3 R8, PT, PT, -R8, RZ, RZ ;  /* 0x000000ff08087210 */ /* 0x000fc60007ffe1ff */
[----:B------:R-:W-:-:S03]  /*0930*/  IMAD.WIDE.U32 R2, R13, 0x4, R2 ;  /* 0x000000040d027825 */ /* 0x000fc600078e0002 */
[----:B0-----:R-:W-:-:S04]  /*0940*/  IADD3 R10, P0, PT, R2, UR4, RZ ;  /* 0x00000004020a7c10 */ /* 0x001fc8000ff1e0ff */
[----:B------:R-:W-:-:S09]  /*0950*/  IADD3.X R3, PT, PT, R3, UR5, RZ, P0, !PT ;  /* 0x0000000503037c10 */ /* 0x000fd200087fe4ff */
.L_x_128:
[----:B------:R-:W-:-:S06]  /*0960*/  IMAD.MOV.U32 R2, RZ, RZ, R10 ;  /* 0x000000ffff027224 */ /* 0x000fcc00078e000a */
[----:B------:R0:W2:Y:S01]  /*0970*/  LDG.E R2, desc[UR12][R2.64] ;  /* 0x0000000c02027981 */ /* 0x0000a2000c1e1900 */
[----:B------:R-:W-:Y:S02]  /*0980*/  IADD3 R8, PT, PT, R8, 0x1, RZ ;  /* 0x0000000108087810 */ /* 0x000fe40007ffe0ff */
[----:B------:R-:W-:Y:S02]  /*0990*/  IADD3 R10, P1, PT, R10, 0x4, RZ ;  /* 0x000000040a0a7810 */ /* 0x000fe40007f3e0ff */
[----:B------:R-:W-:Y:S02]  /*09a0*/  ISETP.NE.AND P0, PT, R8, RZ, PT ;  /* 0x000000ff0800720c */ /* 0x000fe40003f05270 */
[----:B0-----:R-:W-:Y:S01]  /*09b0*/  IADD3.X R3, PT, PT, RZ, R3, RZ, P1, !PT ;  /* 0x00000003ff037210 */ /* 0x001fe20000ffe4ff */
[C---:B--2---:R-:W-:Y:S01]  /*09c0*/  FADD R11, R2.reuse, R11 ;  /* 0x0000000b020b7221 */ /* 0x044fe20000000000 */
[----:B------:R-:W-:-:S09]  /*09d0*/  FFMA R9, R2, R2, R9 ;  /* 0x0000000202097223 */ /* 0x000fd20000000009 */
[----:B------:R-:W-:Y:S05]  /*09e0*/  @P0 BRA `(.L_x_128) ;  /* 0xfffffffc00dc0947 */ /* 0x000fea000383ffff */
.L_x_123:
[----:B------:R-:W-:Y:S01]  /*09f0*/  I2FP.F32.S32 R3, R0 ;  /* 0x0000000000037245 */ /* 0x000fe20000201400 */
[----:B------:R-:W-:Y:S03]  /*0a00*/  BSSY.RECONVERGENT B0, `(.L_x_129) ;  /* 0x000000d000007945 */ /* 0x000fe60003800200 */
[----:B------:R-:W0:Y:S08]  /*0a10*/  MUFU.RCP R0, R3 ;  /* 0x0000000300007308 */ /* 0x000e300000001000 */
[----:B------:R-:W1:Y:S01]  /*0a20*/  FCHK P0, R11, R3 ;  /* 0x000000030b007302 */ /* 0x000e620000000000 */
[----:B0-----:R-:W-:-:S04]  /*0a30*/  FFMA R13, -R3, R0, 1 ;  /* 0x3f800000030d7423 */ /* 0x001fc80000000100 */
[----:B------:R-:W-:-:S04]  /*0a40*/  FFMA R0, R0, R13, R0 ;  /* 0x0000000d00007223 */ /* 0x000fc80000000000 */
[----:B------:R-:W-:-:S04]  /*0a50*/  FFMA R8, R0, R11, RZ ;  /* 0x0000000b00087223 */ /* 0x000fc800000000ff */
[----:B------:R-:W-:-:S04]  /*0a60*/  FFMA R13, -R3, R8, R11 ;  /* 0x00000008030d7223 */ /* 0x000fc8000000010b */
[----:B------:R-:W-:Y:S01]  /*0a70*/  FFMA R8, R0, R13, R8 ;  /* 0x0000000d00087223 */ /* 0x000fe20000000008 */
[----:B-1----:R-:W-:Y:S06]  /*0a80*/  @!P0 BRA `(.L_x_130) ;  /* 0x0000000000108947 */ /* 0x002fec0003800000 */
[----:B------:R-:W-:Y:S01]  /*0a90*/  IMAD.MOV.U32 R0, RZ, RZ, R11 ;  /* 0x000000ffff007224 */ /* 0x000fe200078e000b */
[----:B------:R-:W-:-:S07]  /*0aa0*/  MOV R2, 0xac0 ;  /* 0x00000ac000027802 */ /* 0x000fce0000000f00 */
[----:B------:R-:W-:Y:S05]  /*0ab0*/  CALL.REL.NOINC `($__internal_3_$__cuda_sm3x_div_rn_noftz_f32_slowpath) ;  /* 0x0000001000d47944 */ /* 0x000fea0003c00000 */
[----:B------:R-:W-:-:S07]  /*0ac0*/  MOV R8, R0 ;  /* 0x0000000000087202 */ /* 0x000fce0000000f00 */
.L_x_130:
[----:B------:R-:W-:Y:S05]  /*0ad0*/  BSYNC.RECONVERGENT B0 ;  /* 0x0000000000007941 */ /* 0x000fea0003800200 */
.L_x_129:
[----:B------:R-:W0:Y:S01]  /*0ae0*/  MUFU.RCP R0, R3 ;  /* 0x0000000300007308 */ /* 0x000e220000001000 */
[----:B------:R-:W-:Y:S07]  /*0af0*/  BSSY.RECONVERGENT B0, `(.L_x_131) ;  /* 0x000000c000007945 */ /* 0x000fee0003800200 */
[----:B------:R-:W1:Y:S01]  /*0b00*/  FCHK P0, R9, R3 ;  /* 0x0000000309007302 */ /* 0x000e620000000000 */
[----:B0-----:R-:W-:-:S04]  /*0b10*/  FFMA R11, -R3, R0, 1 ;  /* 0x3f800000030b7423 */ /* 0x001fc80000000100 */
[----:B------:R-:W-:-:S04]  /*0b20*/  FFMA R0, R0, R11, R0 ;  /* 0x0000000b00007223 */ /* 0x000fc80000000000 */
[----:B------:R-:W-:-:S04]  /*0b30*/  FFMA R2, R0, R9, RZ ;  /* 0x0000000900027223 */ /* 0x000fc800000000ff */
[----:B------:R-:W-:-:S04]  /*0b40*/  FFMA R11, -R3, R2, R9 ;  /* 0x00000002030b7223 */ /* 0x000fc80000000109 */
[----:B------:R-:W-:Y:S01]  /*0b50*/  FFMA R11, R0, R11, R2 ;  /* 0x0000000b000b7223 */ /* 0x000fe20000000002 */
[----:B-1----:R-:W-:Y:S06]  /*0b60*/  @!P0 BRA `(.L_x_132) ;  /* 0x0000000000108947 */ /* 0x002fec0003800000 */
[----:B------:R-:W-:Y:S02]  /*0b70*/  MOV R0, R9 ;  /* 0x0000000900007202 */ /* 0x000fe40000000f00 */
[----:B------:R-:W-:-:S07]  /*0b80*/  MOV R2, 0xba0 ;  /* 0x00000ba000027802 */ /* 0x000fce0000000f00 */
[----:B------:R-:W-:Y:S05]  /*0b90*/  CALL.REL.NOINC `($__internal_3_$__cuda_sm3x_div_rn_noftz_f32_slowpath) ;  /* 0x00000010009c7944 */ /* 0x000fea0003c00000 */
[----:B------:R-:W-:-:S07]  /*0ba0*/  IMAD.MOV.U32 R11, RZ, RZ, R0 ;  /* 0x000000ffff0b7224 */ /* 0x000fce00078e0000 */
.L_x_132:
[----:B------:R-:W-:Y:S05]  /*0bb0*/  BSYNC.RECONVERGENT B0 ;  /* 0x0000000000007941 */ /* 0x000fea0003800200 */
.L_x_131:
[----:B------:R-:W0:Y:S01]  /*0bc0*/  LDCU UR4, c[0x0][0x3ac] ;  /* 0x00007580ff0477ac */ /* 0x000e220008000800 */
[----:B------:R-:W-:Y:S01]  /*0bd0*/  FFMA R11, -R8, R8, R11 ;  /* 0x00000008080b7223 */ /* 0x000fe2000000010b */
[----:B------:R-:W-:Y:S03]  /*0be0*/  BSSY.RECONVERGENT B0, `(.L_x_133) ;  /* 0x000000d000007945 */ /* 0x000fe60003800200 */
[----:B0-----:R-:W-:-:S04]  /*0bf0*/  FADD R11, R11, UR4 ;  /* 0x000000040b0b7e21 */ /* 0x001fc80008000000 */
[----:B------:R0:W1:Y:S01]  /*0c00*/  MUFU.RSQ R2, R11 ;  /* 0x0000000b00027308 */ /* 0x0000620000001400 */
[----:B------:R-:W-:-:S04]  /*0c10*/  IADD3 R0, PT, PT, R11, -0xd000000, RZ ;  /* 0xf30000000b007810 */ /* 0x000fc80007ffe0ff */
[----:B------:R-:W-:-:S13]  /*0c20*/  ISETP.GT.U32.AND P0, PT, R0, 0x727fffff, PT ;  /* 0x727fffff0000780c */ /* 0x000fda0003f04070 */
[----:B01----:R-:W-:Y:S05]  /*0c30*/  @!P0 BRA `(.L_x_134) ;  /* 0x00000000000c8947 */ /* 0x003fea0003800000 */
[----:B------:R-:W-:-:S07]  /*0c40*/  MOV R12, 0xc60 ;  /* 0x00000c60000c7802 */ /* 0x000fce0000000f00 */
[----:B------:R-:W-:Y:S05]  /*0c50*/  CALL.REL.NOINC `($__internal_2_$__cuda_sm20_sqrt_rn_f32_slowpath) ;  /* 0x00000010000c7944 */ /* 0x000fea0003c00000 */
[----:B------:R-:W-:Y:S05]  /*0c60*/  BRA `(.L_x_135) ;  /* 0x0000000000107947 */ /* 0x000fea0003800000 */
.L_x_134:
[----:B------:R-:W-:Y:S01]  /*0c70*/  FMUL.FTZ R0, R11, R2 ;  /* 0x000000020b007220 */ /* 0x000fe20000410000 */
[----:B------:R-:W-:-:S03]  /*0c80*/  FMUL.FTZ R2, R2, 0.5 ;  /* 0x3f00000002027820 */ /* 0x000fc60000410000 */
[----:B------:R-:W-:-:S04]  /*0c90*/  FFMA R3, -R0, R0, R11 ;  /* 0x0000000000037223 */ /* 0x000fc8000000010b */
[----:B------:R-:W-:-:S07]  /*0ca0*/  FFMA R0, R3, R2, R0 ;  /* 0x0000000203007223 */ /* 0x000fce0000000000 */
.L_x_135:
[----:B------:R-:W-:Y:S05]  /*0cb0*/  BSYNC.RECONVERGENT B0 ;  /* 0x0000000000007941 */ /* 0x000fea0003800200 */
.L_x_133:
[----:B------:R-:W-:Y:S01]  /*0cc0*/  IADD3 R2, PT, PT, R0, 0x1800000, RZ ;  /* 0x0180000000027810 */ /* 0x000fe20007ffe0ff */
[----:B------:R-:W-:Y:S03]  /*0cd0*/  BSSY.RECONVERGENT B0, `(.L_x_136) ;  /* 0x000000c000007945 */ /* 0x000fe60003800200 */
[----:B------:R-:W-:-:S04]  /*0ce0*/  LOP3.LUT R2, R2, 0x7f800000, RZ, 0xc0, !PT ;  /* 0x7f80000002027812 */ /* 0x000fc800078ec0ff */
[----:B------:R-:W-:-:S13]  /*0cf0*/  ISETP.GT.U32.AND P0, PT, R2, 0x1ffffff, PT ;  /* 0x01ffffff0200780c */ /* 0x000fda0003f04070 */
[----:B------:R-:W-:Y:S05]  /*0d00*/  @P0 BRA `(.L_x_137) ;  /* 0x0000000000100947 */ /* 0x000fea0003800000 */
[----:B------:R-:W-:-:S07]  /*0d10*/  MOV R10, 0xd30 ;  /* 0x00000d30000a7802 */ /* 0x000fce0000000f00 */
[----:B------:R-:W-:Y:S05]  /*0d20*/  CALL.REL.NOINC `($__internal_1_$__cuda_sm20_rcp_rn_f32_slowpath) ;  /* 0x0000000c00087944 */ /* 0x000fea0003c00000 */
[----:B------:R-:W-:Y:S01]  /*0d30*/  IMAD.MOV.U32 R0, RZ, RZ, R3 ;  /* 0x000000ffff007224 */ /* 0x000fe200078e0003 */
[----:B------:R-:W-:Y:S06]  /*0d40*/  BRA `(.L_x_138) ;  /* 0x0000000000107947 */ /* 0x000fec0003800000 */
.L_x_137:
[----:B------:R-:W0:Y:S02]  /*0d50*/  MUFU.RCP R3, R0 ;  /* 0x0000000000037308 */ /* 0x000e240000001000 */
[----:B0-----:R-:W-:-:S04]  /*0d60*/  FFMA R2, R3, R0, -1 ;  /* 0xbf80000003027423 */ /* 0x001fc80000000000 */
[----:B------:R-:W-:-:S04]  /*0d70*/  FADD.FTZ R2, -R2, -RZ ;  /* 0x800000ff02027221 */ /* 0x000fc80000010100 */
[----:B------:R-:W-:-:S07]  /*0d80*/  FFMA R0, R3, R2, R3 ;  /* 0x0000000203007223 */ /* 0x000fce0000000003 */
.L_x_138:
[----:B------:R-:W-:Y:S05]  /*0d90*/  BSYNC.RECONVERGENT B0 ;  /* 0x0000000000007941 */ /* 0x000fea0003800200 */
.L_x_136:
[----:B------:R-:W-:Y:S05]  /*0da0*/  @!P3 EXIT ;  /* 0x000000000000b94d */ /* 0x000fea0003800000 */
[----:B------:R-:W0:Y:S01]  /*0db0*/  LDC R2, c[0x0][0x3a8] ;  /* 0x0000ea00ff027b82 */ /* 0x000e220000000800 */
[----:B------:R-:W-:Y:S01]  /*0dc0*/  HFMA2 R3, -RZ, RZ, 0, 0 ;  /* 0x00000000ff037431 */ /* 0x000fe200000001ff */
[C---:B0-----:R-:W-:Y:S02]  /*0dd0*/  ISETP.GE.U32.AND P1, PT, R2.reuse, 0x8, PT ;  /* 0x000000080200780c */ /* 0x041fe40003f26070 */
[----:B------:R-:W-:-:S04]  /*0de0*/  LOP3.LUT R22, R2, 0x7, RZ, 0xc0, !PT ;  /* 0x0000000702167812 */ /* 0x000fc800078ec0ff */
[----:B------:R-:W-:-:S07]  /*0df0*/  ISETP.NE.AND P0, PT, R22, RZ, PT ;  /* 0x000000ff1600720c */ /* 0x000fce0003f05270 */
[----:B------:R-:W-:Y:S06]  /*0e00*/  @!P1 BRA `(.L_x_139) ;  /* 0x00000004005c9947 */ /* 0x000fec0003800000 */
[----:B------:R-:W0:Y:S01]  /*0e10*/  LDCU.128 UR4, c[0x0][0x380] ;  /* 0x00007000ff0477ac */ /* 0x000e220008000c00 */
[----:B------:R-:W-:Y:S02]  /*0e20*/  LEA R18, P1, R6, 0x10, 0x2 ;  /* 0x0000001006127811 */ /* 0x000fe400078210ff */
[----:B------:R-:W-:Y:S01]  /*0e30*/  LOP3.LUT R3, R2, 0x7ffffff8, RZ, 0xc0, !PT ;  /* 0x7ffffff802037812 */ /* 0x000fe200078ec0ff */
[----:B------:R-:W1:Y:S01]  /*0e40*/  LDCU.128 UR8, c[0x0][0x390] ;  /* 0x00007200ff0877ac */ /* 0x000e620008000c00 */
[----:B------:R-:W-:Y:S02]  /*0e50*/  LEA.HI.X R19, R6, RZ, R7, 0x2, P1 ;  /* 0x000000ff06137211 */ /* 0x000fe400008f1407 */
[----:B------:R-:W-:Y:S02]  /*0e60*/  IADD3 R9, PT, PT, -R3, RZ, RZ ;  /* 0x000000ff03097210 */ /* 0x000fe40007ffe1ff */
[----:B0-----:R-:W-:Y:S01]  /*0e70*/  IADD3 R10, P2, PT, R18, UR4, RZ ;  /* 0x00000004120a7c10 */ /* 0x001fe2000ff5e0ff */
[----:B------:R-:W-:-:S02]  /*0e80*/  UIADD3 UR6, UP0, UPT, UR6, 0x10, URZ ;  /* 0x0000001006067890 */ /* 0x000fc4000ff1e0ff */
[----:B-1----:R-:W-:Y:S01]  /*0e90*/  UIADD3 UR4, UP1, UPT, UR8, 0x10, URZ ;  /* 0x0000001008047890 */ /* 0x002fe2000ff3e0ff */
[C---:B------:R-:W-:Y:S01]  /*0ea0*/  IADD3.X R11, PT, PT, R19.reuse, UR5, RZ, P2, !PT ;  /* 0x00000005130b7c10 */ /* 0x040fe200097fe4ff */
[----:B------:R-:W-:Y:S01]  /*0eb0*/  UIADD3.X UR7, UPT, UPT, URZ, UR7, URZ, UP0, !UPT ;  /* 0x00000007ff077290 */ /* 0x000fe200087fe4ff */
[----:B------:R-:W-:Y:S01]  /*0ec0*/  IADD3 R18, P1, PT, R18, UR10, RZ ;  /* 0x0000000a12127c10 */ /* 0x000fe2000ff3e0ff */
[----:B------:R-:W-:Y:S01]  /*0ed0*/  UIADD3.X UR5, UPT, UPT, URZ, UR9, URZ, UP1, !UPT ;  /* 0x00000009ff057290 */ /* 0x000fe20008ffe4ff */
[----:B------:R-:W-:Y:S01]  /*0ee0*/  IMAD.U32 R12, RZ, RZ, UR6 ;  /* 0x00000006ff0c7e24 */ /* 0x000fe2000f8e00ff */
[----:B------:R-:W-:Y:S02]  /*0ef0*/  MOV R14, UR4 ;  /* 0x00000004000e7c02 */ /* 0x000fe40008000f00 */
[----:B------:R-:W-:Y:S02]  /*0f00*/  IADD3.X R19, PT, PT, R19, UR11, RZ, P1, !PT ;  /* 0x0000000b13137c10 */ /* 0x000fe40008ffe4ff */
[----:B------:R-:W-:Y:S01]  /*0f10*/  MOV R13, UR7 ;  /* 0x00000007000d7c02 */ /* 0x000fe20008000f00 */
[----:B------:R-:W-:-:S07]  /*0f20*/  IMAD.U32 R15, RZ, RZ, UR5 ;  /* 0x00000005ff0f7e24 */ /* 0x000fce000f8e00ff */
.L_x_140:
[----:B0-----:R-:W2:Y:S04]  /*0f30*/  LDG.E R17, desc[UR12][R10.64+-0x10] ;  /* 0xfffff00c0a117981 */ /* 0x001ea8000c1e1900 */
[----:B------:R-:W3:Y:S04]  /*0f40*/  LDG.E R16, desc[UR12][R12.64+-0x10] ;  /* 0xfffff00c0c107981 */ /* 0x000ee8000c1e1900 */
[----:B------:R-:W3:Y:S01]  /*0f50*/  LDG.E R20, desc[UR12][R14.64+-0x10] ;  /* 0xfffff00c0e147981 */ /* 0x000ee2000c1e1900 */
[----:B--2---:R-:W-:-:S04]  /*0f60*/  FADD R17, R17, -R8 ;  /* 0x8000000811117221 */ /* 0x004fc80000000000 */
[----:B------:R-:W-:-:S04]  /*0f70*/  FMUL R17, R17, R0 ;  /* 0x0000000011117220 */ /* 0x000fc80000400000 */
[----:B---3--:R-:W-:Y:S01]  /*0f80*/  FFMA R21, R17, R16, R20 ;  /* 0x0000001011157223 */ /* 0x008fe20000000014 */
[----:B------:R-:W-:Y:S02]  /*0f90*/  MOV R16, R18 ;  /* 0x0000001200107202 */ /* 0x000fe40000000f00 */
[----:B------:R-:W-:-:S05]  /*0fa0*/  MOV R17, R19 ;  /* 0x0000001300117202 */ /* 0x000fca0000000f00 */
[----:B------:R0:W-:Y:S04]  /*0fb0*/  STG.E desc[UR12][R16.64+-0x10], R21 ;  /* 0xfffff01510007986 */ /* 0x0001e8000c10190c */
[----:B------:R-:W2:Y:S04]  /*0fc0*/  LDG.E R19, desc[UR12][R10.64+-0xc] ;  /* 0xfffff40c0a137981 */ /* 0x000ea8000c1e1900 */
[----:B------:R-:W3:Y:S04]  /*0fd0*/  LDG.E R18, desc[UR12][R12.64+-0xc] ;  /* 0xfffff40c0c127981 */ /* 0x000ee8000c1e1900 */
[----:B------:R-:W3:Y:S01]  /*0fe0*/  LDG.E R20, desc[UR12][R14.64+-0xc] ;  /* 0xfffff40c0e147981 */ /* 0x000ee2000c1e1900 */
[----:B--2---:R-:W-:-:S04]  /*0ff0*/  FADD R19, R19, -R8 ;  /* 0x8000000813137221 */ /* 0x004fc80000000000 */
[----:B------:R-:W-:-:S04]  /*1000*/  FMUL R19, R19, R0 ;  /* 0x0000000013137220 */ /* 0x000fc80000400000 */
[----:B---3--:R-:W-:-:S05]  /*1010*/  FFMA R19, R19, R18, R20 ;  /* 0x0000001213137223 */ /* 0x008fca0000000014 */
        /* <DEDUP_REMOVED lines=8> */
[----:B0-----:R-:W3:Y:S04]  /*10a0*/  LDG.E R21, desc[UR12][R10.64+-0x4] ;  /* 0xfffffc0c0a157981 */ /* 0x001ee8000c1e1900 */
[----:B------:R-:W4:Y:S04]  /*10b0*/  LDG.E R18, desc[UR12][R12.64+-0x4] ;  /* 0xfffffc0c0c127981 */ /* 0x000f28000c1e1900 */
[----:B------:R-:W4:Y:S01]  /*10c0*/  LDG.E R20, desc[UR12][R14.64+-0x4] ;  /* 0xfffffc0c0e147981 */ /* 0x000f22000c1e1900 */
[----:B---3--:R-:W-:-:S04]  /*10d0*/  FADD R21, R21, -R8 ;  /* 0x8000000815157221 */ /* 0x008fc80000000000 */
[----:B------:R-:W-:-:S04]  /*10e0*/  FMUL R21, R21, R0 ;  /* 0x0000000015157220 */ /* 0x000fc80000400000 */
[----:B----4-:R-:W-:-:S05]  /*10f0*/  FFMA R21, R21, R18, R20 ;  /* 0x0000001215157223 */ /* 0x010fca0000000014 */
[----:B------:R0:W-:Y:S04]  /*1100*/  STG.E desc[UR12][R16.64+-0x4], R21 ;  /* 0xfffffc1510007986 */ /* 0x0001e8000c10190c */
[----:B-1----:R-:W3:Y:S04]  /*1110*/  LDG.E R19, desc[UR12][R10.64] ;  /* 0x0000000c0a137981 */ /* 0x002ee8000c1e1900 */
[----:B------:R-:W4:Y:S04]  /*1120*/  LDG.E R18, desc[UR12][R12.64] ;  /* 0x0000000c0c127981 */ /* 0x000f28000c1e1900 */
[----:B------:R-:W4:Y:S01]  /*1130*/  LDG.E R20, desc[UR12][R14.64] ;  /* 0x0000000c0e147981 */ /* 0x000f22000c1e1900 */
[----:B---3--:R-:W-:-:S04]  /*1140*/  FADD R19, R19, -R8 ;  /* 0x8000000813137221 */ /* 0x008fc80000000000 */
[----:B------:R-:W-:-:S04]  /*1150*/  FMUL R19, R19, R0 ;  /* 0x0000000013137220 */ /* 0x000fc80000400000 */
[----:B----4-:R-:W-:-:S05]  /*1160*/  FFMA R19, R19, R18, R20 ;  /* 0x0000001213137223 */ /* 0x010fca0000000014 */
[----:B------:R1:W-:Y:S04]  /*1170*/  STG.E desc[UR12][R16.64], R19 ;  /* 0x0000001310007986 */ /* 0x0003e8000c10190c */
[----:B--2---:R-:W2:Y:S04]  /*1180*/  LDG.E R23, desc[UR12][R10.64+0x4] ;  /* 0x0000040c0a177981 */ /* 0x004ea8000c1e1900 */
        /* <DEDUP_REMOVED lines=13> */
[----:B-1----:R1:W3:Y:S04]  /*1260*/  LDG.E R19, desc[UR12][R10.64+0xc] ;  /* 0x00000c0c0a137981 */ /* 0x0022e8000c1e1900 */
[----:B------:R4:W2:Y:S04]  /*1270*/  LDG.E R18, desc[UR12][R12.64+0xc] ;  /* 0x00000c0c0c127981 */ /* 0x0008a8000c1e1900 */
[----:B------:R5:W2:Y:S01]  /*1280*/  LDG.E R20, desc[UR12][R14.64+0xc] ;  /* 0x00000c0c0e147981 */ /* 0x000aa2000c1e1900 */
[----:B------:R-:W-:-:S02]  /*1290*/  IADD3 R9, PT, PT, R9, 0x8, RZ ;  /* 0x0000000809097810 */ /* 0x000fc40007ffe0ff */
[----:B-1----:R-:W-:Y:S02]  /*12a0*/  IADD3 R10, P2, PT, R10, 0x20, RZ ;  /* 0x000000200a0a7810 */ /* 0x002fe40007f5e0ff */
[----:B------:R-:W-:Y:S02]  /*12b0*/  ISETP.NE.AND P1, PT, R9, RZ, PT ;  /* 0x000000ff0900720c */ /* 0x000fe40003f25270 */
[----:B----4-:R-:W-:Y:S01]  /*12c0*/  IADD3 R12, P3, PT, R12, 0x20, RZ ;  /* 0x000000200c0c7810 */ /* 0x010fe20007f7e0ff */
[----:B------:R-:W-:Y:S01]  /*12d0*/  IMAD.X R11, RZ, RZ, R11, P2 ;  /* 0x000000ffff0b7224 */ /* 0x000fe200010e060b */
[----:B-----5:R-:W-:Y:S02]  /*12e0*/  IADD3 R14, P4, PT, R14, 0x20, RZ ;  /* 0x000000200e0e7810 */ /* 0x020fe40007f9e0ff */
[----:B------:R-:W-:Y:S02]  /*12f0*/  IADD3.X R13, PT, PT, RZ, R13, RZ, P3, !PT ;  /* 0x0000000dff0d7210 */ /* 0x000fe40001ffe4ff */
[----:B------:R-:W-:Y:S01]  /*1300*/  IADD3.X R15, PT, PT, RZ, R15, RZ, P4, !PT ;  /* 0x0000000fff0f7210 */ /* 0x000fe200027fe4ff */
[----:B---3--:R-:W-:-:S04]  /*1310*/  FADD R19, R19, -R8 ;  /* 0x8000000813137221 */ /* 0x008fc80000000000 */
[----:B------:R-:W-:-:S04]  /*1320*/  FMUL R19, R19, R0 ;  /* 0x0000000013137220 */ /* 0x000fc80000400000 */
[----:B--2---:R-:W-:Y:S01]  /*1330*/  FFMA R23, R19, R18, R20 ;  /* 0x0000001213177223 */ /* 0x004fe20000000014 */
[----:B------:R-:W-:-:S04]  /*1340*/  IADD3 R18, P5, PT, R16, 0x20, RZ ;  /* 0x0000002010127810 */ /* 0x000fc80007fbe0ff */
[----:B------:R0:W-:Y:S01]  /*1350*/  STG.E desc[UR12][R16.64+0xc], R23 ;  /* 0x00000c1710007986 */ /* 0x0001e2000c10190c */
[----:B------:R-:W-:Y:S01]  /*1360*/  IADD3.X R19, PT, PT, RZ, R17, RZ, P5, !PT ;  /* 0x00000011ff137210 */ /* 0x000fe20002ffe4ff */
[----:B------:R-:W-:Y:S07]  /*1370*/  @P1 BRA `(.L_x_140) ;  /* 0xfffffff800ec1947 */ /* 0x000fee000383ffff */
.L_x_139:
[----:B------:R-:W-:Y:S05]  /*1380*/  @!P0 EXIT ;  /* 0x000000000000894d */ /* 0x000fea0003800000 */
[----:B------:R-:W-:Y:S02]  /*1390*/  ISETP.GE.U32.AND P0, PT, R22, 0x4, PT ;  /* 0x000000041600780c */ /* 0x000fe40003f06070 */
[----:B0-----:R-:W-:-:S04]  /*13a0*/  LOP3.LUT R21, R2, 0x3, RZ, 0xc0, !PT ;  /* 0x0000000302157812 */ /* 0x001fc800078ec0ff */
[----:B------:R-:W-:-:S07]  /*13b0*/  ISETP.NE.AND P1, PT, R21, RZ, PT ;  /* 0x000000ff1500720c */ /* 0x000fce0003f25270 */
[----:B------:R-:W-:Y:S06]  /*13c0*/  @!P0 BRA `(.L_x_141) ;  /* 0x00000000009c8947 */ /* 0x000fec0003800000 */
[----:B------:R-:W0:Y:S01]  /*13d0*/  LDC.64 R12, c[0x0][0x388] ;  /* 0x0000e200ff0c7b82 */ /* 0x000e220000000a00 */
[C---:B------:R-:W-:Y:S01]  /*13e0*/  IMAD.WIDE.U32 R10, R3.reuse, 0x4, R4 ;  /* 0x00000004030a7825 */ /* 0x040fe200078e0004 */
[----:B------:R-:W1:Y:S04]  /*13f0*/  LDCU.64 UR4, c[0x0][0x398] ;  /* 0x00007300ff0477ac */ /* 0x000e680008000a00 */
[----:B------:R-:W2:Y:S02]  /*1400*/  LDG.E R9, desc[UR12][R10.64] ;  /* 0x0000000c0a097981 */ /* 0x000ea4000c1e1900 */
[----:B------:R-:W3:Y:S01]  /*1410*/  LDC.64 R14, c[0x0][0x390] ;  /* 0x0000e400ff0e7b82 */ /* 0x000ee20000000a00 */
[----:B0-----:R-:W-:-:S05]  /*1420*/  IMAD.WIDE.U32 R12, R3, 0x4, R12 ;  /* 0x00000004030c7825 */ /* 0x001fca00078e000c */
[----:B------:R-:W4:Y:S01]  /*1430*/  LDG.E R18, desc[UR12][R12.64] ;  /* 0x0000000c0c127981 */ /* 0x000f22000c1e1900 */
[----:B---3--:R-:W-:-:S05]  /*1440*/  IMAD.WIDE.U32 R14, R3, 0x4, R14 ;  /* 0x00000004030e7825 */ /* 0x008fca00078e000e */
[----:B------:R-:W4:Y:S01]  /*1450*/  LDG.E R20, desc[UR12][R14.64] ;  /* 0x0000000c0e147981 */ /* 0x000f22000c1e1900 */
[----:B------:R-:W-:-:S05]  /*1460*/  IADD3 R17, P0, PT, R6, R3, RZ ;  /* 0x0000000306117210 */ /* 0x000fca0007f1e0ff */
[----:B------:R-:W-:Y:S01]  /*1470*/  IMAD.X R22, RZ, RZ, R7, P0 ;  /* 0x000000ffff167224 */ /* 0x000fe200000e0607 */
[----:B-1----:R-:W-:-:S04]  /*1480*/  LEA R16, P0, R17, UR4, 0x2 ;  /* 0x0000000411107c11 */ /* 0x002fc8000f8010ff */
[----:B------:R-:W-:Y:S01]  /*1490*/  LEA.HI.X R17, R17, UR5, R22, 0x2, P0 ;  /* 0x0000000511117c11 */ /* 0x000fe200080f1416 */
[----:B--2---:R-:W-:-:S04]  /*14a0*/  FADD R9, R9, -R8 ;  /* 0x8000000809097221 */ /* 0x004fc80000000000 */
[----:B------:R-:W-:-:S04]  /*14b0*/  FMUL R9, R9, R0 ;  /* 0x0000000009097220 */ /* 0x000fc80000400000 */
[----:B----4-:R-:W-:-:S05]  /*14c0*/  FFMA R9, R9, R18, R20 ;  /* 0x0000001209097223 */ /* 0x010fca0000000014 */
        /* <DEDUP_REMOVED lines=15> */
[----:B0-----:R-:W2:Y:S04]  /*15c0*/  LDG.E R9, desc[UR12][R10.64+0xc] ;  /* 0x00000c0c0a097981 */ /* 0x001ea8000c1e1900 */
[----:B------:R-:W3:Y:S04]  /*15d0*/  LDG.E R18, desc[UR12][R12.64+0xc] ;  /* 0x00000c0c0c127981 */ /* 0x000ee8000c1e1900 */
[----:B------:R-:W3:Y:S01]  /*15e0*/  LDG.E R20, desc[UR12][R14.64+0xc] ;  /* 0x00000c0c0e147981 */ /* 0x000ee2000c1e1900 */
[----:B------:R-:W-:Y:S01]  /*15f0*/  IADD3 R3, PT, PT, R3, 0x4, RZ ;  /* 0x0000000403037810 */ /* 0x000fe20007ffe0ff */
[----:B--2---:R-:W-:-:S04]  /*1600*/  FADD R9, R9, -R8 ;  /* 0x8000000809097221 */ /* 0x004fc80000000000 */
[----:B------:R-:W-:-:S04]  /*1610*/  FMUL R9, R9, R0 ;  /* 0x0000000009097220 */ /* 0x000fc80000400000 */
[----:B---3--:R-:W-:-:S05]  /*1620*/  FFMA R9, R9, R18, R20 ;  /* 0x0000001209097223 */ /* 0x008fca0000000014 */
[----:B------:R1:W-:Y:S02]  /*1630*/  STG.E desc[UR12][R16.64+0xc], R9 ;  /* 0x00000c0910007986 */ /* 0x0003e4000c10190c */
.L_x_141:
[----:B------:R-:W-:Y:S05]  /*1640*/  @!P1 EXIT ;  /* 0x000000000000994d */ /* 0x000fea0003800000 */
[----:B------:R-:W-:Y:S02]  /*1650*/  ISETP.NE.AND P0, PT, R21, 0x1, PT ;  /* 0x000000011500780c */ /* 0x000fe40003f05270 */
[----:B------:R-:W-:-:S04]  /*1660*/  LOP3.LUT R2, R2, 0x1, RZ, 0xc0, !PT ;  /* 0x0000000102027812 */ /* 0x000fc800078ec0ff */
[----:B------:R-:W-:-:S07]  /*1670*/  ISETP.NE.U32.AND P1, PT, R2, 0x1, PT ;  /* 0x000000010200780c */ /* 0x000fce0003f25070 */
[----:B------:R-:W-:Y:S06]  /*1680*/  @!P0 BRA `(.L_x_142) ;  /* 0x0000000000648947 */ /* 0x000fec0003800000 */
[----:B------:R-:W0:Y:S01]  /*1690*/  LDC.64 R12, c[0x0][0x388] ;  /* 0x0000e200ff0c7b82 */ /* 0x000e220000000a00 */
[C---:B------:R-:W-:Y:S01]  /*16a0*/  IMAD.WIDE.U32 R10, R3.reuse, 0x4, R4 ;  /* 0x00000004030a7825 */ /* 0x040fe200078e0004 */
[----:B------:R-:W2:Y:S04]  /*16b0*/  LDCU.64 UR4, c[0x0][0x398] ;  /* 0x00007300ff0477ac */ /* 0x000ea80008000a00 */
[----:B-1----:R-:W3:Y:S02]  /*16c0*/  LDG.E R9, desc[UR12][R10.64] ;  /* 0x0000000c0a097981 */ /* 0x002ee4000c1e1900 */
[----:B------:R-:W1:Y:S01]  /*16d0*/  LDC.64 R14, c[0x0][0x390] ;  /* 0x0000e400ff0e7b82 */ /* 0x000e620000000a00 */
[----:B0-----:R-:W-:-:S05]  /*16e0*/  IMAD.WIDE.U32 R12, R3, 0x4, R12 ;  /* 0x00000004030c7825 */ /* 0x001fca00078e000c */
[----:B------:R-:W4:Y:S01]  /*16f0*/  LDG.E R2, desc[UR12][R12.64] ;  /* 0x0000000c0c027981 */ /* 0x000f22000c1e1900 */
[----:B-1----:R-:W-:-:S05]  /*1700*/  IMAD.WIDE.U32 R14, R3, 0x4, R14 ;  /* 0x00000004030e7825 */ /* 0x002fca00078e000e */
[----:B------:R-:W4:Y:S01]  /*1710*/  LDG.E R18, desc[UR12][R14.64] ;  /* 0x0000000c0e127981 */ /* 0x000f22000c1e1900 */
[----:B------:R-:W-:-:S04]  /*1720*/  IADD3 R17, P0, PT, R6, R3, RZ ;  /* 0x0000000306117210 */ /* 0x000fc80007f1e0ff */
[----:B------:R-:W-:Y:S02]  /*1730*/  IADD3.X R20, PT, PT, RZ, R7, RZ, P0, !PT ;  /* 0x00000007ff147210 */ /* 0x000fe400007fe4ff */
[----:B--2---:R-:W-:-:S04]  /*1740*/  LEA R16, P0, R17, UR4, 0x2 ;  /* 0x0000000411107c11 */ /* 0x004fc8000f8010ff */
[----:B------:R-:W-:Y:S01]  /*1750*/  LEA.HI.X R17, R17, UR5, R20, 0x2, P0 ;  /* 0x0000000511117c11 */ /* 0x000fe200080f1414 */
[----:B---3--:R-:W-:-:S04]  /*1760*/  FADD R9, R9, -R8 ;  /* 0x8000000809097221 */ /* 0x008fc80000000000 */
[----:B------:R-:W-:-:S04]  /*1770*/  FMUL R9, R9, R0 ;  /* 0x0000000009097220 */ /* 0x000fc80000400000 */
[----:B----4-:R-:W-:-:S05]  /*1780*/  FFMA R9, R9, R2, R18 ;  /* 0x0000000209097223 */ /* 0x010fca0000000012 */
[----:B------:R0:W-:Y:S04]  /*1790*/  STG.E desc[UR12][R16.64], R9 ;  /* 0x0000000910007986 */ /* 0x0001e8000c10190c */
[----:B------:R-:W2:Y:S04]  /*17a0*/  LDG.E R11, desc[UR12][R10.64+0x4] ;  /* 0x0000040c0a0b7981 */ /* 0x000ea8000c1e1900 */
[----:B------:R-:W3:Y:S04]  /*17b0*/  LDG.E R12, desc[UR12][R12.64+0x4] ;  /* 0x0000040c0c0c7981 */ /* 0x000ee8000c1e1900 */
[----:B------:R-:W3:Y:S01]  /*17c0*/  LDG.E R14, desc[UR12][R14.64+0x4] ;  /* 0x0000040c0e0e7981 */ /* 0x000ee2000c1e1900 */
[----:B------:R-:W-:Y:S01]  /*17d0*/  IADD3 R3, PT, PT, R3, 0x2, RZ ;  /* 0x0000000203037810 */ /* 0x000fe20007ffe0ff */
[----:B--2---:R-:W-:-:S04]  /*17e0*/  FADD R19, R11, -R8 ;  /* 0x800000080b137221 */ /* 0x004fc80000000000 */
[----:B------:R-:W-:-:S04]  /*17f0*/  FMUL R19, R19, R0 ;  /* 0x0000000013137220 */ /* 0x000fc80000400000 */
[----:B---3--:R-:W-:-:S05]  /*1800*/  FFMA R19, R19, R12, R14 ;  /* 0x0000000c13137223 */ /* 0x008fca000000000e */
[----:B------:R0:W-:Y:S02]  /*1810*/  STG.E desc[UR12][R16.64+0x4], R19 ;  /* 0x0000041310007986 */ /* 0x0001e4000c10190c */
.L_x_142:
[----:B------:R-:W-:Y:S05]  /*1820*/  @P1 EXIT ;  /* 0x000000000000194d */ /* 0x000fea0003800000 */
[----:B------:R-:W2:Y:S01]  /*1830*/  LDC.64 R10, c[0x0][0x388] ;  /* 0x0000e200ff0a7b82 */ /* 0x000ea20000000a00 */
[C---:B------:R-:W-:Y:S01]  /*1840*/  IMAD.WIDE.U32 R4, R3.reuse, 0x4, R4 ;  /* 0x0000000403047825 */ /* 0x040fe200078e0004 */
[----:B------:R-:W3:Y:S05]  /*1850*/  LDCU.64 UR4, c[0x0][0x398] ;  /* 0x00007300ff0477ac */ /* 0x000eea0008000a00 */
[----:B------:R-:W4:Y:S01]  /*1860*/  LDG.E R5, desc[UR12][R4.64] ;  /* 0x0000000c04057981 */ /* 0x000f22000c1e1900 */
[----:B------:R-:W5:Y:S01]  /*1870*/  LDC.64 R12, c[0x0][0x390] ;  /* 0x0000e400ff0c7b82 */ /* 0x000f620000000a00 */
[----:B--2---:R-:W-:-:S06]  /*1880*/  IMAD.WIDE.U32 R10, R3, 0x4, R10 ;  /* 0x00000004030a7825 */ /* 0x004fcc00078e000a */
[----:B------:R-:W2:Y:S01]  /*1890*/  LDG.E R11, desc[UR12][R10.64] ;  /* 0x0000000c0a0b7981 */ /* 0x000ea2000c1e1900 */
[----:B-----5:R-:W-:-:S06]  /*18a0*/  IMAD.WIDE.U32 R12, R3, 0x4, R12 ;  /* 0x00000004030c7825 */ /* 0x020fcc00078e000c */
[----:B------:R-:W2:Y:S01]  /*18b0*/  LDG.E R13, desc[UR12][R12.64] ;  /* 0x0000000c0c0d7981 */ /* 0x000ea2000c1e1900 */
[----:B------:R-:W-:-:S05]  /*18c0*/  IADD3 R6, P0, PT, R6, R3, RZ ;  /* 0x0000000306067210 */ /* 0x000fca0007f1e0ff */
[----:B------:R-:W-:Y:S01]  /*18d0*/  IMAD.X R7, RZ, RZ, R7, P0 ;  /* 0x000000ffff077224 */ /* 0x000fe200000e0607 */
[----:B---3--:R-:W-:Y:S01]  /*18e0*/  LEA R2, P0, R6, UR4, 0x2 ;  /* 0x0000000406027c11 */ /* 0x008fe2000f8010ff */
[----:B----4-:R-:W-:-:S04]  /*18f0*/  FADD R3, R5, -R8 ;  /* 0x8000000805037221 */ /* 0x010fc80000000000 */
[----:B------:R-:W-:Y:S01]  /*1900*/  FMUL R0, R3, R0 ;  /* 0x0000000003007220 */ /* 0x000fe20000400000 */
[----:B------:R-:W-:-:S03]  /*1910*/  LEA.HI.X R3, R6, UR5, R7, 0x2, P0 ;  /* 0x0000000506037c11 */ /* 0x000fc600080f1407 */
[----:B--2---:R-:W-:-:S05]  /*1920*/  FFMA R5, R0, R11, R13 ;  /* 0x0000000b00057223 */ /* 0x004fca000000000d */
[----:B------:R-:W-:Y:S01]  /*1930*/  STG.E desc[UR12][R2.64], R5 ;  /* 0x0000000502007986 */ /* 0x000fe2000c10190c */
[----:B------:R-:W-:Y:S05]  /*1940*/  EXIT ;  /* 0x000000000000794d */ /* 0x000fea0003800000 */
        .weak           $__internal_1_$__cuda_sm20_rcp_rn_f32_slowpath
        .type           $__internal_1_$__cuda_sm20_rcp_rn_f32_slowpath,@function
        .size           $__internal_1_$__cuda_sm20_rcp_rn_f32_slowpath,($__internal_2_$__cuda_sm20_sqrt_rn_f32_slowpath - $__internal_1_$__cuda_sm20_rcp_rn_f32_slowpath)
$__internal_1_$__cuda_sm20_rcp_rn_f32_slowpath:
[----:B------:R-:W-:Y:S01]  /*1950*/  SHF.L.U32 R2, R0, 0x1, RZ ;  /* 0x0000000100027819 */ /* 0x000fe200000006ff */
[----:B------:R-:W-:Y:S03]  /*1960*/  BSSY.RECONVERGENT B1, `(.L_x_143) ;  /* 0x0000030000017945 */ /* 0x000fe60003800200 */
[----:B------:R-:W-:-:S04]  /*1970*/  SHF.R.U32.HI R11, RZ, 0x18, R2 ;  /* 0x00000018ff0b7819 */ /* 0x000fc80000011602 */
[----:B------:R-:W-:-:S13]  /*1980*/  ISETP.NE.U32.AND P0, PT, R11, RZ, PT ;  /* 0x000000ff0b00720c */ /* 0x000fda0003f05070 */
[----:B------:R-:W-:Y:S05]  /*1990*/  @P0 BRA `(.L_x_144) ;  /* 0x0000000000280947 */ /* 0x000fea0003800000 */
[----:B------:R-:W-:-:S04]  /*19a0*/  SHF.L.U32 R2, R0, 0x1, RZ ;  /* 0x0000000100027819 */ /* 0x000fc800000006ff */
[----:B------:R-:W-:-:S13]  /*19b0*/  ISETP.NE.AND P0, PT, R2, RZ, PT ;  /* 0x000000ff0200720c */ /* 0x000fda0003f05270 */
[----:B------:R-:W-:Y:S01]  /*19c0*/  @P0 FFMA R9, R0, 1.84467440737095516160e+19, RZ ;  /* 0x5f80000000090823 */ /* 0x000fe200000000ff */
[----:B------:R-:W-:Y:S08]  /*19d0*/  @!P0 MUFU.RCP R3, R0 ;  /* 0x0000000000038308 */ /* 0x000ff00000001000 */
[----:B------:R-:W0:Y:S02]  /*19e0*/  @P0 MUFU.RCP R2, R9 ;  /* 0x0000000900020308 */ /* 0x000e240000001000 */
[----:B0-----:R-:W-:-:S04]  /*19f0*/  @P0 FFMA R11, R9, R2, -1 ;  /* 0xbf800000090b0423 */ /* 0x001fc80000000002 */
[----:B------:R-:W-:-:S04]  /*1a00*/  @P0 FADD.FTZ R11, -R11, -RZ ;  /* 0x800000ff0b0b0221 */ /* 0x000fc80000010100 */
[----:B------:R-:W-:-:S04]  /*1a10*/  @P0 FFMA R2, R2, R11, R2 ;  /* 0x0000000b02020223 */ /* 0x000fc80000000002 */
[----:B------:R-:W-:Y:S01]  /*1a20*/  @P0 FFMA R3, R2, 1.84467440737095516160e+19, RZ ;  /* 0x5f80000002030823 */ /* 0x000fe200000000ff */
[----:B------:R-:W-:Y:S06]  /*1a30*/  BRA `(.L_x_145) ;  /* 0x0000000000887947 */ /* 0x000fec0003800000 */
.L_x_144:
[----:B------:R-:W-:-:S04]  /*1a40*/  IADD3 R13, PT, PT, R11, -0xfd, RZ ;  /* 0xffffff030b0d7810 */ /* 0x000fc80007ffe0ff */
[----:B------:R-:W-:-:S13]  /*1a50*/  ISETP.GT.U32.AND P0, PT, R13, 0x1, PT ;  /* 0x000000010d00780c */ /* 0x000fda0003f04070 */
[----:B------:R-:W-:Y:S05]  /*1a60*/  @P0 BRA `(.L_x_146) ;  /* 0x0000000000780947 */ /* 0x000fea0003800000 */
[----:B------:R-:W-:Y:S01]  /*1a70*/  LOP3.LUT R2, R0, 0x7fffff, RZ, 0xc0, !PT ;  /* 0x007fffff00027812 */ /* 0x000fe200078ec0ff */
[----:B------:R-:W-:-:S03]  /*1a80*/  IMAD.MOV.U32 R14, RZ, RZ, 0x3 ;  /* 0x00000003ff0e7424 */ /* 0x000fc600078e00ff */
[----:B------:R-:W-:Y:S02]  /*1a90*/  LOP3.LUT R2, R2, 0x3f800000, RZ, 0xfc, !PT ;  /* 0x3f80000002027812 */ /* 0x000fe400078efcff */
[----:B------:R-:W-:Y:S02]  /*1aa0*/  SHF.L.U32 R14, R14, R13, RZ ;  /* 0x0000000d0e0e7219 */ /* 0x000fe400000006ff */
[----:B------:R-:W0:Y:S02]  /*1ab0*/  MUFU.RCP R3, R2 ;  /* 0x0000000200037308 */ /* 0x000e240000001000 */
[----:B0-----:R-:W-:-:S04]  /*1ac0*/  FFMA R9, R2, R3, -1 ;  /* 0xbf80000002097423 */ /* 0x001fc80000000003 */
[----:B------:R-:W-:-:S04]  /*1ad0*/  FADD.FTZ R12, -R9, -RZ ;  /* 0x800000ff090c7221 */ /* 0x000fc80000010100 */
[CCC-:B------:R-:W-:Y:S01]  /*1ae0*/  FFMA.RM R9, R3.reuse, R12.reuse, R3.reuse ;  /* 0x0000000c03097223 */ /* 0x1c0fe20000004003 */
[----:B------:R-:W-:-:S04]  /*1af0*/  FFMA.RP R12, R3, R12, R3 ;  /* 0x0000000c030c7223 */ /* 0x000fc80000008003 */
[C---:B------:R-:W-:Y:S02]  /*1b00*/  LOP3.LUT R3, R9.reuse, 0x7fffff, RZ, 0xc0, !PT ;  /* 0x007fffff09037812 */ /* 0x040fe400078ec0ff */
[----:B------:R-:W-:Y:S02]  /*1b10*/  FSETP.NEU.FTZ.AND P0, PT, R9, R12, PT ;  /* 0x0000000c0900720b */ /* 0x000fe40003f1d000 */
[----:B------:R-:W-:Y:S02]  /*1b20*/  LOP3.LUT R3, R3, 0x800000, RZ, 0xfc, !PT ;  /* 0x0080000003037812 */ /* 0x000fe400078efcff */
[----:B------:R-:W-:Y:S02]  /*1b30*/  SEL R9, RZ, 0xffffffff, !P0 ;  /* 0xffffffffff097807 */ /* 0x000fe40004000000 */
[----:B------:R-:W-:Y:S02]  /*1b40*/  LOP3.LUT R14, R14, R3, RZ, 0xc0, !PT ;  /* 0x000000030e0e7212 */ /* 0x000fe400078ec0ff */
[----:B------:R-:W-:-:S02]  /*1b50*/  IADD3 R2, PT, PT, -R9, RZ, RZ ;  /* 0x000000ff09027210 */ /* 0x000fc40007ffe1ff */
[-C--:B------:R-:W-:Y:S02]  /*1b60*/  SHF.R.U32.HI R14, RZ, R13.reuse, R14 ;  /* 0x0000000dff0e7219 */ /* 0x080fe4000001160e */
[----:B------:R-:W-:Y:S02]  /*1b70*/  LOP3.LUT P1, RZ, R2, R13, R3, 0xf8, !PT ;  /* 0x0000000d02ff7212 */ /* 0x000fe4000782f803 */
[C---:B------:R-:W-:Y:S02]  /*1b80*/  LOP3.LUT P0, RZ, R14.reuse, 0x1, RZ, 0xc0, !PT ;  /* 0x000000010eff7812 */ /* 0x040fe4000780c0ff */
[----:B------:R-:W-:-:S04]  /*1b90*/  LOP3.LUT P2, RZ, R14, 0x2, RZ, 0xc0, !PT ;  /* 0x000000020eff7812 */ /* 0x000fc8000784c0ff */
[----:B------:R-:W-:Y:S02]  /*1ba0*/  PLOP3.LUT P0, PT, P0, P1, P2, 0xe0, 0x0 ;  /* 0x000000000000781c */ /* 0x000fe40000703c20 */
[----:B------:R-:W-:Y:S02]  /*1bb0*/  LOP3.LUT P1, RZ, R0, 0x7fffff, RZ, 0xc0, !PT ;  /* 0x007fffff00ff7812 */ /* 0x000fe4000782c0ff */
[----:B------:R-:W-:-:S04]  /*1bc0*/  SEL R2, RZ, 0x1, !P0 ;  /* 0x00000001ff027807 */ /* 0x000fc80004000000 */
[----:B------:R-:W-:-:S04]  /*1bd0*/  IADD3 R2, PT, PT, -R2, RZ, RZ ;  /* 0x000000ff02027210 */ /* 0x000fc80007ffe1ff */
[----:B------:R-:W-:Y:S02]  /*1be0*/  ISETP.GE.AND P0, PT, R2, RZ, PT ;  /* 0x000000ff0200720c */ /* 0x000fe40003f06270 */
[----:B------:R-:W-:-:S04]  /*1bf0*/  IADD3 R2, PT, PT, R11, -0xfc, RZ ;  /* 0xffffff040b027810 */ /* 0x000fc80007ffe0ff */
[----:B------:R-:W-:-:S07]  /*1c00*/  SHF.R.U32.HI R3, RZ, R2, R3 ;  /* 0x00000002ff037219 */ /* 0x000fce0000011603 */
[----:B------:R-:W-:-:S05]  /*1c10*/  @!P0 VIADD R3, R3, 0x1 ;  /* 0x0000000103038836 */ /* 0x000fca0000000000 */
[----:B------:R-:W-:-:S04]  /*1c20*/  @!P1 SHF.L.U32 R3, R3, 0x1, RZ ;  /* 0x0000000103039819 */ /* 0x000fc800000006ff */
[----:B------:R-:W-:Y:S01]  /*1c30*/  LOP3.LUT R3, R3, 0x80000000, R0, 0xf8, !PT ;  /* 0x8000000003037812 */ /* 0x000fe200078ef800 */
[----:B------:R-:W-:Y:S06]  /*1c40*/  BRA `(.L_x_145) ;  /* 0x0000000000047947 */ /* 0x000fec0003800000 */
.L_x_146:
[----:B------:R0:W1:Y:S02]  /*1c50*/  MUFU.RCP R3, R0 ;  /* 0x0000000000037308 */ /* 0x0000640000001000 */
.L_x_145:
[----:B------:R-:W-:Y:S05]  /*1c60*/  BSYNC.RECONVERGENT B1 ;  /* 0x0000000000017941 */ /* 0x000fea0003800200 */
.L_x_143:
[----:B------:R-:W-:-:S04]  /*1c70*/  HFMA2 R11, -RZ, RZ, 0, 0 ;  /* 0x00000000ff0b7431 */ /* 0x000fc800000001ff */
[----:B01----:R-:W-:Y:S05]  /*1c80*/  RET.REL.NODEC R10 `(_ZN7cuda_nn17layer_norm_kernelEPKfS1_S1_Pfiiif) ;  /* 0xffffffe00adc7950 */ /* 0x003fea0003c3ffff */
        .weak           $__internal_2_$__cuda_sm20_sqrt_rn_f32_slowpath
        .type           $__internal_2_$__cuda_sm20_sqrt_rn_f32_slowpath,@function
        .size           $__internal_2_$__cuda_sm20_sqrt_rn_f32_slowpath,($__internal_3_$__cuda_sm3x_div_rn_noftz_f32_slowpath - $__internal_2_$__cuda_sm20_sqrt_rn_f32_slowpath)
$__internal_2_$__cuda_sm20_sqrt_rn_f32_slowpath:
[----:B------:R-:W-:-:S13]  /*1c90*/  LOP3.LUT P0, RZ, R11, 0x7fffffff, RZ, 0xc0, !PT ;  /* 0x7fffffff0bff7812 */ /* 0x000fda000780c0ff */
[----:B------:R-:W-:Y:S01]  /*1ca0*/  @!P0 MOV R2, R11 ;  /* 0x0000000b00028202 */ /* 0x000fe20000000f00 */
[----:B------:R-:W-:Y:S06]  /*1cb0*/  @!P0 BRA `(.L_x_147) ;  /* 0x0000000000448947 */ /* 0x000fec0003800000 */
[----:B------:R-:W-:Y:S01]  /*1cc0*/  FSETP.GEU.FTZ.AND P0, PT, R11, RZ, PT ;  /* 0x000000ff0b00720b */ /* 0x000fe20003f1e000 */
[----:B------:R-:W-:-:S12]  /*1cd0*/  IMAD.MOV.U32 R0, RZ, RZ, R11 ;  /* 0x000000ffff007224 */ /* 0x000fd800078e000b */
[----:B------:R-:W-:Y:S01]  /*1ce0*/  @!P0 MOV R2, 0x7fffffff ;  /* 0x7fffffff00028802 */ /* 0x000fe20000000f00 */
[----:B------:R-:W-:Y:S06]  /*1cf0*/  @!P0 BRA `(.L_x_147) ;  /* 0x0000000000348947 */ /* 0x000fec0003800000 */
[----:B------:R-:W-:-:S13]  /*1d00*/  FSETP.GTU.FTZ.AND P0, PT, |R0|, +INF , PT ;  /* 0x7f8000000000780b */ /* 0x000fda0003f1c200 */
[----:B------:R-:W-:Y:S01]  /*1d10*/  @P0 FADD.FTZ R2, R0, 1 ;  /* 0x3f80000000020421 */ /* 0x000fe20000010000 */
[----:B------:R-:W-:Y:S06]  /*1d20*/  @P0 BRA `(.L_x_147) ;  /* 0x0000000000280947 */ /* 0x000fec0003800000 */
[----:B------:R-:W-:-:S13]  /*1d30*/  FSETP.NEU.FTZ.AND P0, PT, |R0|, +INF , PT ;  /* 0x7f8000000000780b */ /* 0x000fda0003f1d200 */
[----:B------:R-:W-:-:S04]  /*1d40*/  @P0 FFMA R3, R0, 1.84467440737095516160e+19, RZ ;  /* 0x5f80000000030823 */ /* 0x000fc800000000ff */
[----:B------:R-:W0:Y:S02]  /*1d50*/  @P0 MUFU.RSQ R2, R3 ;  /* 0x0000000300020308 */ /* 0x000e240000001400 */
[----:B0-----:R-:W-:Y:S01]  /*1d60*/  @P0 FMUL.FTZ R10, R3, R2 ;  /* 0x00000002030a0220 */ /* 0x001fe20000410000 */
[----:B------:R-:W-:Y:S01]  /*1d70*/  @P0 FMUL.FTZ R11, R2, 0.5 ;  /* 0x3f000000020b0820 */ /* 0x000fe20000410000 */
[----:B------:R-:W-:Y:S02]  /*1d80*/  @!P0 MOV R2, R0 ;  /* 0x0000000000028202 */ /* 0x000fe40000000f00 */
[----:B------:R-:W-:-:S04]  /*1d90*/  @P0 FADD.FTZ R9, -R10, -RZ ;  /* 0x800000ff0a090221 */ /* 0x000fc80000010100 */
[----:B------:R-:W-:-:S04]  /*1da0*/  @P0 FFMA R9, R10, R9, R3 ;  /* 0x000000090a090223 */ /* 0x000fc80000000003 */
[----:B------:R-:W-:-:S04]  /*1db0*/  @P0 FFMA R9, R9, R11, R10 ;  /* 0x0000000b09090223 */ /* 0x000fc8000000000a */
[----:B------:R-:W-:-:S07]  /*1dc0*/  @P0 FMUL.FTZ R2, R9, 2.3283064365386962891e-10 ;  /* 0x2f80000009020820 */ /* 0x000fce0000410000 */
.L_x_147:
[----:B------:R-:W-:Y:S01]  /*1dd0*/  HFMA2 R3, -RZ, RZ, 0, 0 ;  /* 0x00000000ff037431 */ /* 0x000fe200000001ff */
[----:B------:R-:W-:Y:S01]  /*1de0*/  MOV R0, R2 ;  /* 0x0000000200007202 */ /* 0x000fe20000000f00 */
[----:B------:R-:W-:-:S04]  /*1df0*/  IMAD.MOV.U32 R2, RZ, RZ, R12 ;  /* 0x000000ffff027224 */ /* 0x000fc800078e000c */
[----:B------:R-:W-:Y:S05]  /*1e00*/  RET.REL.NODEC R2 `(_ZN7cuda_nn17layer_norm_kernelEPKfS1_S1_Pfiiif) ;  /* 0xffffffe0027c7950 */ /* 0x000fea0003c3ffff */
        .weak           $__internal_3_$__cuda_sm3x_div_rn_noftz_f32_slowpath
        .type           $__internal_3_$__cuda_sm3x_div_rn_noftz_f32_slowpath,@function
        .size           $__internal_3_$__cuda_sm3x_div_rn_noftz_f32_slowpath,(.L_x_260 - $__internal_3_$__cuda_sm3x_div_rn_noftz_f32_slowpath)
$__internal_3_$__cuda_sm3x_div_rn_noftz_f32_slowpath:
[--C-:B------:R-:W-:Y:S01]  /*1e10*/  SHF.R.U32.HI R11, RZ, 0x17, R3.reuse ;  /* 0x00000017ff0b7819 */ /* 0x100fe20000011603 */
[----:B------:R-:W-:Y:S01]  /*1e20*/  BSSY.RECONVERGENT B1, `(.L_x_148) ;  /* 0x0000063000017945 */ /* 0x000fe20003800200 */
[----:B------:R-:W-:Y:S01]  /*1e30*/  SHF.R.U32.HI R10, RZ, 0x17, R0 ;  /* 0x00000017ff0a7819 */ /* 0x000fe20000011600 */
[----:B------:R-:W-:Y:S01]  /*1e40*/  IMAD.MOV.U32 R13, RZ, RZ, R3 ;  /* 0x000000ffff0d7224 */ /* 0x000fe200078e0003 */
[----:B------:R-:W-:Y:S02]  /*1e50*/  LOP3.LUT R11, R11, 0xff, RZ, 0xc0, !PT ;  /* 0x000000ff0b0b7812 */ /* 0x000fe400078ec0ff */
[----:B------:R-:W-:Y:S02]  /*1e60*/  LOP3.LUT R16, R10, 0xff, RZ, 0xc0, !PT ;  /* 0x000000ff0a107812 */ /* 0x000fe400078ec0ff */
[----:B------:R-:W-:Y:S02]  /*1e70*/  IADD3 R14, PT, PT, R11, -0x1, RZ ;  /* 0xffffffff0b0e7810 */ /* 0x000fe40007ffe0ff */
[----:B------:R-:W-:-:S02]  /*1e80*/  IADD3 R12, PT, PT, R16, -0x1, RZ ;  /* 0xffffffff100c7810 */ /* 0x000fc40007ffe0ff */
[----:B------:R-:W-:-:S04]  /*1e90*/  ISETP.GT.U32.AND P0, PT, R14, 0xfd, PT ;  /* 0x000000fd0e00780c */ /* 0x000fc80003f04070 */
[----:B------:R-:W-:-:S13]  /*1ea0*/  ISETP.GT.U32.OR P0, PT, R12, 0xfd, P0 ;  /* 0x000000fd0c00780c */ /* 0x000fda0000704470 */
[----:B------:R-:W-:Y:S01]  /*1eb0*/  @!P0 MOV R10, RZ ;  /* 0x000000ff000a8202 */ /* 0x000fe20000000f00 */
        /* <DEDUP_REMOVED lines=20> */
[----:B------:R-:W-:Y:S01]  /*2000*/  @!P0 FFMA R0, R0, 1.84467440737095516160e+19, RZ ;  /* 0x5f80000000008823 */ /* 0x000fe200000000ff */
[----:B------:R-:W-:Y:S01]  /*2010*/  @!P0 MOV R10, 0xffffffc0 ;  /* 0xffffffc0000a8802 */ /* 0x000fe20000000f00 */
[----:B------:R-:W-:-:S04]  /*2020*/  @!P1 FFMA R13, R3, 1.84467440737095516160e+19, RZ ;  /* 0x5f800000030d9823 */ /* 0x000fc800000000ff */
[----:B------:R-:W-:-:S07]  /*2030*/  @!P1 VIADD R10, R10, 0x40 ;  /* 0x000000400a0a9836 */ /* 0x000fce0000000000 */
.L_x_149:
[----:B------:R-:W-:Y:S01]  /*2040*/  LEA R12, R11, 0xc0800000, 0x17 ;  /* 0xc08000000b0c7811 */ /* 0x000fe200078eb8ff */
[----:B------:R-:W-:Y:S03]  /*2050*/  BSSY.RECONVERGENT B2, `(.L_x_154) ;  /* 0x0000036000027945 */ /* 0x000fe60003800200 */
[----:B------:R-:W-:Y:S02]  /*2060*/  IADD3 R13, PT, PT, -R12, R13, RZ ;  /* 0x0000000d0c0d7210 */ /* 0x000fe40007ffe1ff */
[----:B------:R-:W-:Y:S02]  /*2070*/  IADD3 R12, PT, PT, R16, -0x7f, RZ ;  /* 0xffffff81100c7810 */ /* 0x000fe40007ffe0ff */
[----:B------:R0:W1:Y:S01]  /*2080*/  MUFU.RCP R14, R13 ;  /* 0x0000000d000e7308 */ /* 0x0000620000001000 */
[----:B------:R-:W-:Y:S02]  /*2090*/  FADD.FTZ R15, -R13, -RZ ;  /* 0x800000ff0d0f7221 */ /* 0x000fe40000010100 */
[C---:B------:R-:W-:Y:S01]  /*20a0*/  IMAD R0, R12.reuse, -0x800000, R0 ;  /* 0xff8000000c007824 */ /* 0x040fe200078e0200 */
[----:B0-----:R-:W-:-:S04]  /*20b0*/  IADD3 R13, PT, PT, R12, 0x7f, -R11 ;  /* 0x0000007f0c0d7810 */ /* 0x001fc80007ffe80b */
[----:B------:R-:W-:Y:S01]  /*20c0*/  IADD3 R13, PT, PT, R13, R10, RZ ;  /* 0x0000000a0d0d7210 */ /* 0x000fe20007ffe0ff */
[----:B-1----:R-:W-:-:S04]  /*20d0*/  FFMA R17, R14, R15, 1 ;  /* 0x3f8000000e117423 */ /* 0x002fc8000000000f */
[----:B------:R-:W-:-:S04]  /*20e0*/  FFMA R19, R14, R17, R14 ;  /* 0x000000110e137223 */ /* 0x000fc8000000000e */
[----:B------:R-:W-:-:S04]  /*20f0*/  FFMA R14, R0, R19, RZ ;  /* 0x00000013000e7223 */ /* 0x000fc800000000ff */
[----:B------:R-:W-:-:S04]  /*2100*/  FFMA R17, R15, R14, R0 ;  /* 0x0000000e0f117223 */ /* 0x000fc80000000000 */
[----:B------:R-:W-:-:S04]  /*2110*/  FFMA R14, R19, R17, R14 ;  /* 0x00000011130e7223 */ /* 0x000fc8000000000e */
[----:B------:R-:W-:-:S04]  /*2120*/  FFMA R15, R15, R14, R0 ;  /* 0x0000000e0f0f7223 */ /* 0x000fc80000000000 */
[----:B------:R-:W-:-:S05]  /*2130*/  FFMA R0, R19, R15, R14 ;  /* 0x0000000f13007223 */ /* 0x000fca000000000e */
[----:B------:R-:W-:-:S04]  /*2140*/  SHF.R.U32.HI R11, RZ, 0x17, R0 ;  /* 0x00000017ff0b7819 */ /* 0x000fc80000011600 */
[----:B------:R-:W-:-:S05]  /*2150*/  LOP3.LUT R11, R11, 0xff, RZ, 0xc0, !PT ;  /* 0x000000ff0b0b7812 */ /* 0x000fca00078ec0ff */
[----:B------:R-:W-:-:S05]  /*2160*/  IMAD.IADD R16, R11, 0x1, R13 ;  /* 0x000000010b107824 */ /* 0x000fca00078e020d */
[----:B------:R-:W-:-:S04]  /*2170*/  IADD3 R10, PT, PT, R16, -0x1, RZ ;  /* 0xffffffff100a7810 */ /* 0x000fc80007ffe0ff */
        /* <DEDUP_REMOVED lines=10> */
[C---:B------:R-:W-:Y:S01]  /*2220*/  IADD3 R13, PT, PT, R16.reuse, 0x20, RZ ;  /* 0x00000020100d7810 */ /* 0x040fe20007ffe0ff */
[CCC-:B------:R-:W-:Y:S01]  /*2230*/  FFMA.RM R11, R19.reuse, R15.reuse, R14.reuse ;  /* 0x0000000f130b7223 */ /* 0x1c0fe2000000400e */
[----:B------:R-:W-:Y:S02]  /*2240*/  ISETP.NE.AND P2, PT, R16, RZ, PT ;  /* 0x000000ff1000720c */ /* 0x000fe40003f45270 */
[----:B------:R-:W-:Y:S01]  /*2250*/  LOP3.LUT R12, R10, 0x7fffff, RZ, 0xc0, !PT ;  /* 0x007fffff0a0c7812 */ /* 0x000fe200078ec0ff */
[----:B------:R-:W-:Y:S01]  /*2260*/  FFMA.RP R10, R19, R15, R14 ;  /* 0x0000000f130a7223 */ /* 0x000fe2000000800e */
[----:B------:R-:W-:Y:S02]  /*2270*/  ISETP.NE.AND P1, PT, R16, RZ, PT ;  /* 0x000000ff1000720c */ /* 0x000fe40003f25270 */
[----:B------:R-:W-:Y:S02]  /*2280*/  LOP3.LUT R12, R12, 0x800000, RZ, 0xfc, !PT ;  /* 0x008000000c0c7812 */ /* 0x000fe400078efcff */
[----:B------:R-:W-:-:S02]  /*2290*/  IADD3 R14, PT, PT, -R16, RZ, RZ ;  /* 0x000000ff100e7210 */ /* 0x000fc40007ffe1ff */
[----:B------:R-:W-:Y:S02]  /*22a0*/  SHF.L.U32 R13, R12, R13, RZ ;  /* 0x0000000d0c0d7219 */ /* 0x000fe400000006ff */
[----:B------:R-:W-:Y:S02]  /*22b0*/  FSETP.NEU.FTZ.AND P0, PT, R10, R11, PT ;  /* 0x0000000b0a00720b */ /* 0x000fe40003f1d000 */
[----:B------:R-:W-:Y:S02]  /*22c0*/  SEL R11, R14, RZ, P2 ;  /* 0x000000ff0e0b7207 */ /* 0x000fe40001000000 */
[----:B------:R-:W-:Y:S02]  /*22d0*/  ISETP.NE.AND P1, PT, R13, RZ, P1 ;  /* 0x000000ff0d00720c */ /* 0x000fe40000f25270 */
[----:B------:R-:W-:Y:S02]  /*22e0*/  SHF.R.U32.HI R11, RZ, R11, R12 ;  /* 0x0000000bff0b7219 */ /* 0x000fe4000001160c */
[----:B------:R-:W-:-:S02]  /*22f0*/  PLOP3.LUT P0, PT, P0, P1, PT, 0xf8, 0x8f ;  /* 0x00000000008f781c */ /* 0x000fc40000703f70 */
[----:B------:R-:W-:Y:S02]  /*2300*/  SHF.R.U32.HI R13, RZ, 0x1, R11 ;  /* 0x00000001ff0d7819 */ /* 0x000fe4000001160b */
[----:B------:R-:W-:-:S04]  /*2310*/  SEL R10, RZ, 0x1, !P0 ;  /* 0x00000001ff0a7807 */ /* 0x000fc80004000000 */
[----:B------:R-:W-:-:S04]  /*2320*/  LOP3.LUT R10, R10, 0x1, R13, 0xf8, !PT ;  /* 0x000000010a0a7812 */ /* 0x000fc800078ef80d */
[----:B------:R-:W-:-:S05]  /*2330*/  LOP3.LUT R10, R10, R11, RZ, 0xc0, !PT ;  /* 0x0000000b0a0a7212 */ /* 0x000fca00078ec0ff */
[----:B------:R-:W-:-:S05]  /*2340*/  IMAD.IADD R13, R13, 0x1, R10 ;  /* 0x000000010d0d7824 */ /* 0x000fca00078e020a */
[----:B------:R-:W-:Y:S01]  /*2350*/  LOP3.LUT R0, R13, R0, RZ, 0xfc, !PT ;  /* 0x000000000d007212 */ /* 0x000fe200078efcff */
[----:B------:R-:W-:Y:S06]  /*2360*/  BRA `(.L_x_157) ;  /* 0x0000000000107947 */ /* 0x000fec0003800000 */
.L_x_156:
[----:B------:R-:W-:-:S04]  /*2370*/  LOP3.LUT R0, R0, 0x80000000, RZ, 0xc0, !PT ;  /* 0x8000000000007812 */ /* 0x000fc800078ec0ff */
[----:B------:R-:W-:Y:S01]  /*2380*/  LOP3.LUT R0, R0, 0x7f800000, RZ, 0xfc, !PT ;  /* 0x7f80000000007812 */ /* 0x000fe200078efcff */
[----:B------:R-:W-:Y:S06]  /*2390*/  BRA `(.L_x_157) ;  /* 0x0000000000047947 */ /* 0x000fec0003800000 */
.L_x_155:
[----:B------:R-:W-:-:S07]  /*23a0*/  LEA R0, R13, R0, 0x17 ;  /* 0x000000000d007211 */ /* 0x000fce00078eb8ff */
.L_x_157:
[----:B------:R-:W-:Y:S05]  /*23b0*/  BSYNC.RECONVERGENT B2 ;  /* 0x0000000000027941 */ /* 0x000fea0003800200 */
.L_x_154:
[----:B------:R-:W-:Y:S05]  /*23c0*/  BRA `(.L_x_158) ;  /* 0x0000000000207947 */ /* 0x000fea0003800000 */
.L_x_153:
[----:B------:R-:W-:-:S04]  /*23d0*/  LOP3.LUT R0, R13, 0x80000000, R0, 0x48, !PT ;  /* 0x800000000d007812 */ /* 0x000fc800078e4800 */
[----:B------:R-:W-:Y:S01]  /*23e0*/  LOP3.LUT R0, R0, 0x7f800000, RZ, 0xfc, !PT ;  /* 0x7f80000000007812 */ /* 0x000fe200078efcff */
[----:B------:R-:W-:Y:S06]  /*23f0*/  BRA `(.L_x_158) ;  /* 0x0000000000147947 */ /* 0x000fec0003800000 */
.L_x_152:
[----:B------:R-:W-:Y:S01]  /*2400*/  LOP3.LUT R0, R13, 0x80000000, R0, 0x48, !PT ;  /* 0x800000000d007812 */ /* 0x000fe200078e4800 */
[----:B------:R-:W-:Y:S06]  /*2410*/  BRA `(.L_x_158) ;  /* 0x00000000000c7947 */ /* 0x000fec0003800000 */
.L_x_151:
[----:B------:R-:W0:Y:S01]  /*2420*/  MUFU.RSQ R0, -QNAN ;  /* 0xffc0000000007908 */ /* 0x000e220000001400 */
[----:B------:R-:W-:Y:S05]  /*2430*/  BRA `(.L_x_158) ;  /* 0x0000000000047947 */ /* 0x000fea0003800000 */
.L_x_150:
[----:B------:R-:W-:-:S07]  /*2440*/  FADD.FTZ R0, R0, R3 ;  /* 0x0000000300007221 */ /* 0x000fce0000010000 */
.L_x_158:
[----:B------:R-:W-:Y:S05]  /*2450*/  BSYNC.RECONVERGENT B1 ;  /* 0x0000000000017941 */ /* 0x000fea0003800200 */
.L_x_148:
[----:B------:R-:W-:Y:S01]  /*2460*/  HFMA2 R11, -RZ, RZ, 0, 0 ;  /* 0x00000000ff0b7431 */ /* 0x000fe200000001ff */
[----:B------:R-:W-:-:S04]  /*2470*/  MOV R10, R2 ;  /* 0x00000002000a7202 */ /* 0x000fc80000000f00 */
[----:B0-----:R-:W-:Y:S05]  /*2480*/  RET.REL.NODEC R10 `(_ZN7cuda_nn17layer_norm_kernelEPKfS1_S1_Pfiiif) ;  /* 0xffffffd80adc7950 */ /* 0x001fea0003c3ffff */
.L_x_159:
        /* <DEDUP_REMOVED lines=15> */
.L_x_260:


//--------------------- .text._ZN7cuda_nn15add_bias_kernelEPfPKfii --------------------------
	.section	.text._ZN7cuda_nn15add_bias_kernelEPfPKfii,"ax",@progbits
	.align	128
        .global         _ZN7cuda_nn15add_bias_kernelEPfPKfii
        .type           _ZN7cuda_nn15add_bias_kernelEPfPKfii,@function
        .size           _ZN7cuda_nn15add_bias_kernelEPfPKfii,(.L_x_268 - _ZN7cuda_nn15add_bias_kernelEPfPKfii)
        .other          _ZN7cuda_nn15add_bias_kernelEPfPKfii,@"STO_CUDA_ENTRY STV_DEFAULT"
_ZN7cuda_nn15add_bias_kernelEPfPKfii:
.text._ZN7cuda_nn15add_bias_kernelEPfPKfii:
        /* <DEDUP_REMOVED lines=9> */
[----:B------:R-:W-:Y:S01]  /*0090*/  IABS R7, R2 ;  /* 0x0000000200077213 */ /* 0x000fe20000000000 */
[----:B------:R-:W0:Y:S03]  /*00a0*/  LDCU.64 UR4, c[0x0][0x358] ;  /* 0x00006b00ff0477ac */ /* 0x000e260008000a00 */
[----:B------:R-:W1:Y:S08]  /*00b0*/  I2F.RP R0, R7 ;  /* 0x0000000700007306 */ /* 0x000e700000209400 */
[----:B-1----:R-:W1:Y:S02]  /*00c0*/  MUFU.RCP R0, R0 ;  /* 0x0000000000007308 */ /* 0x002e640000001000 */
[----:B-1----:R-:W-:-:S06]  /*00d0*/  VIADD R4, R0, 0xffffffe ;  /* 0x0ffffffe00047836 */ /* 0x002fcc0000000000 */
[----:B------:R1:W2:Y:S02]  /*00e0*/  F2I.FTZ.U32.TRUNC.NTZ R5, R4 ;  /* 0x0000000400057305 */ /* 0x0002a4000021f000 */
[----:B-1----:R-:W-:Y:S02]  /*00f0*/  HFMA2 R4, -RZ, RZ, 0, 0 ;  /* 0x00000000ff047431 */ /* 0x002fe400000001ff */
[----:B--2---:R-:W-:-:S04]  /*0100*/  IMAD.MOV R6, RZ, RZ, -R5 ;  /* 0x000000ffff067224 */ /* 0x004fc800078e0a05 */
[----:B------:R-:W-:Y:S01]  /*0110*/  IMAD R3, R6, R7, RZ ;  /* 0x0000000706037224 */ /* 0x000fe200078e02ff */
[----:B------:R-:W-:-:S03]  /*0120*/  IABS R6, R9 ;  /* 0x0000000900067213 */ /* 0x000fc60000000000 */
[----:B------:R-:W-:-:S06]  /*0130*/  IMAD.HI.U32 R5, R5, R3, R4 ;  /* 0x0000000305057227 */ /* 0x000fcc00078e0004 */
[----:B------:R-:W-:Y:S02]  /*0140*/  IMAD.HI.U32 R3, R5, R6, RZ ;  /* 0x0000000605037227 */ /* 0x000fe400078e00ff */
[----:B------:R-:W1:Y:S02]  /*0150*/  LDC.64 R4, c[0x0][0x380] ;  /* 0x0000e000ff047b82 */ /* 0x000e640000000a00 */
[----:B------:R-:W-:-:S04]  /*0160*/  IMAD.MOV R0, RZ, RZ, -R3 ;  /* 0x000000ffff007224 */ /* 0x000fc800078e0a03 */
[----:B------:R-:W-:-:S05]  /*0170*/  IMAD R0, R7, R0, R6 ;  /* 0x0000000007007224 */ /* 0x000fca00078e0206 */
[----:B------:R-:W-:-:S13]  /*0180*/  ISETP.GT.U32.AND P2, PT, R7, R0, PT ;  /* 0x000000000700720c */ /* 0x000fda0003f44070 */
[-C--:B------:R-:W-:Y:S01]  /*0190*/  @!P2 IADD3 R0, PT, PT, R0, -R7.reuse, RZ ;  /* 0x800000070000a210 */ /* 0x080fe20007ffe0ff */
[----:B------:R-:W-:Y:S01]  /*01a0*/  @!P2 VIADD R3, R3, 0x1 ;  /* 0x000000010303a836 */ /* 0x000fe20000000000 */
[----:B------:R-:W-:Y:S01]  /*01b0*/  ISETP.NE.AND P2, PT, R2, RZ, PT ;  /* 0x000000ff0200720c */ /* 0x000fe20003f45270 */
[C---:B-1----:R-:W-:Y:S01]  /*01c0*/  IMAD.WIDE R4, R9.reuse, 0x4, R4 ;  /* 0x0000000409047825 */ /* 0x042fe200078e0204 */
[----:B------:R-:W-:Y:S02]  /*01d0*/  ISETP.GE.U32.AND P0, PT, R0, R7, PT ;  /* 0x000000070000720c */ /* 0x000fe40003f06070 */
[----:B------:R-:W1:Y:S01]  /*01e0*/  LDC.64 R6, c[0x0][0x388] ;  /* 0x0000e200ff067b82 */ /* 0x000e620000000a00 */
[----:B------:R-:W-:-:S04]  /*01f0*/  LOP3.LUT R0, R9, R2, RZ, 0x3c, !PT ;  /* 0x0000000209007212 */ /* 0x000fc800078e3cff */
[----:B------:R-:W-:-:S06]  /*0200*/  ISETP.GE.AND P1, PT, R0, RZ, PT ;  /* 0x000000ff0000720c */ /* 0x000fcc0003f26270 */
[----:B------:R-:W-:-:S07]  /*0210*/  @P0 IADD3 R3, PT, PT, R3, 0x1, RZ ;  /* 0x0000000103030810 */ /* 0x000fce0007ffe0ff */
[----:B------:R-:W-:Y:S02]  /*0220*/  @!P1 IADD3 R3, PT, PT, -R3, RZ, RZ ;  /* 0x000000ff03039210 */ /* 0x000fe40007ffe1ff */
[----:B------:R-:W-:-:S05]  /*0230*/  @!P2 LOP3.LUT R3, RZ, R2, RZ, 0x33, !PT ;  /* 0x00000002ff03a212 */ /* 0x000fca00078e33ff */
[----:B-1----:R-:W-:Y:S02]  /*0240*/  IMAD.WIDE R2, R3, 0x4, R6 ;  /* 0x0000000403027825 */ /* 0x002fe400078e0206 */
[----:B0-----:R-:W2:Y:S04]  /*0250*/  LDG.E R7, desc[UR4][R4.64] ;  /* 0x0000000404077981 */ /* 0x001ea8000c1e1900 */
[----:B------:R-:W2:Y:S02]  /*0260*/  LDG.E R2, desc[UR4][R2.64] ;  /* 0x0000000402027981 */ /* 0x000ea4000c1e1900 */
[----:B--2---:R-:W-:-:S05]  /*0270*/  FADD R7, R2, R7 ;  /* 0x0000000702077221 */ /* 0x004fca0000000000 */
[----:B------:R-:W-:Y:S01]  /*0280*/  STG.E desc[UR4][R4.64], R7 ;  /* 0x0000000704007986 */ /* 0x000fe2000c101904 */
[----:B------:R-:W-:Y:S05]  /*0290*/  EXIT ;  /* 0x000000000000794d */ /* 0x000fea0003800000 */
.L_x_160:
        /* <DEDUP_REMOVED lines=14> */
.L_x_268:


//--------------------- .text._ZN7cuda_nn24embedding_forward_kernelEPKiiiiPKfPf --------------------------
	.section	.text._ZN7cuda_nn24embedding_forward_kernelEPKiiiiPKfPf,"ax",@progbits
	.align	128
        .global         _ZN7cuda_nn24embedding_forward_kernelEPKiiiiPKfPf
        .type           _ZN7cuda_nn24embedding_forward_kernelEPKiiiiPKfPf,@function
        .size           _ZN7cuda_nn24embedding_forward_kernelEPKiiiiPKfPf,(.L_x_269 - _ZN7cuda_nn24embedding_forward_kernelEPKiiiiPKfPf)
        .other          _ZN7cuda_nn24embedding_forward_kernelEPKiiiiPKfPf,@"STO_CUDA_ENTRY STV_DEFAULT"
_ZN7cuda_nn24embedding_forward_kernelEPKiiiiPKfPf:
.text._ZN7cuda_nn24embedding_forward_kernelEPKiiiiPKfPf:
[----:B------:R-:W-:Y:S01]  /*0000*/  LDC R1, c[0x0][0x37c] ;  /* 0x0000df00ff017b82 */ /* 0x000fe20000000800 */
[----:B------:R-:W0:Y:S07]  /*0010*/  S2R R0, SR_TID.X ;  /* 0x0000000000007919 */ /* 0x000e2e0000002100 */
[----:B------:R-:W1:Y:S01]  /*0020*/  LDC R2, c[0x0][0x364] ;  /* 0x0000d900ff027b82 */ /* 0x000e620000000800 */
[----:B------:R-:W2:Y:S01]  /*0030*/  LDCU.64 UR6, c[0x0][0x388] ;  /* 0x00007100ff0677ac */ /* 0x000ea20008000a00 */
[----:B------:R-:W1:Y:S06]  /*0040*/  S2R R5, SR_TID.Y ;  /* 0x0000000000057919 */ /* 0x000e6c0000002200 */
[----:B------:R-:W0:Y:S08]  /*0050*/  S2UR UR5, SR_CTAID.X ;  /* 0x00000000000579c3 */ /* 0x000e300000002500 */
[----:B------:R-:W0:Y:S08]  /*0060*/  LDC R3, c[0x0][0x360] ;  /* 0x0000d800ff037b82 */ /* 0x000e300000000800 */
[----:B------:R-:W1:Y:S01]  /*0070*/  S2UR UR4, SR_CTAID.Y ;  /* 0x00000000000479c3 */ /* 0x000e620000002600 */
[----:B0-----:R-:W-:-:S05]  /*0080*/  IMAD R3, R3, UR5, R0 ;  /* 0x0000000503037c24 */ /* 0x001fca000f8e0200 */
[----:B--2---:R-:W-:Y:S01]  /*0090*/  ISETP.GE.AND P0, PT, R3, UR7, PT ;  /* 0x0000000703007c0c */ /* 0x004fe2000bf06270 */
[----:B-1----:R-:W-:-:S05]  /*00a0*/  IMAD R2, R2, UR4, R5 ;  /* 0x0000000402027c24 */ /* 0x002fca000f8e0205 */
[----:B------:R-:W-:-:S13]  /*00b0*/  ISETP.GE.OR P0, PT, R2, UR6, P0 ;  /* 0x0000000602007c0c */ /* 0x000fda0008706670 */
[----:B------:R-:W-:Y:S05]  /*00c0*/  @P0 EXIT ;  /* 0x000000000000094d */ /* 0x000fea0003800000 */
[----:B------:R-:W0:Y:S01]  /*00d0*/  LDC R0, c[0x0][0x390] ;  /* 0x0000e400ff007b82 */ /* 0x000e220000000800 */
[----:B------:R-:W-:Y:S01]  /*00e0*/  IMAD R5, R2, UR7, R3 ;  /* 0x0000000702057c24 */ /* 0x000fe2000f8e0203 */
[----:B0-----:R-:W-:-:S13]  /*00f0*/  ISETP.GE.AND P0, PT, R0, 0x1, PT ;  /* 0x000000010000780c */ /* 0x001fda0003f06270 */
[----:B------:R-:W-:Y:S05]  /*0100*/  @!P0 EXIT ;  /* 0x000000000000894d */ /* 0x000fea0003800000 */
[----:B------:R-:W0:Y:S01]  /*0110*/  LDC.64 R2, c[0x0][0x380] ;  /* 0x0000e000ff027b82 */ /* 0x000e220000000a00 */
[----:B------:R-:W1:Y:S01]  /*0120*/  LDCU.64 UR4, c[0x0][0x358] ;  /* 0x00006b00ff0477ac */ /* 0x000e620008000a00 */
[----:B0-----:R-:W-:-:S06]  /*0130*/  IMAD.WIDE R2, R5, 0x4, R2 ;  /* 0x0000000405027825 */ /* 0x001fcc00078e0202 */
[----:B-1----:R-:W2:Y:S01]  /*0140*/  LDG.E R3, desc[UR4][R2.64] ;  /* 0x0000000402037981 */ /* 0x002ea2000c1e1900 */
[C---:B------:R-:W-:Y:S01]  /*0150*/  ISETP.GE.U32.AND P1, PT, R0.reuse, 0x10, PT ;  /* 0x000000100000780c */ /* 0x040fe20003f26070 */
[----:B------:R-:W-:Y:S01]  /*0160*/  IMAD R6, R5, R0, RZ ;  /* 0x0000000005067224 */ /* 0x000fe200078e02ff */
[----:B------:R-:W-:Y:S01]  /*0170*/  LOP3.LUT R11, R0, 0xf, RZ, 0xc0, !PT ;  /* 0x0000000f000b7812 */ /* 0x000fe200078ec0ff */
[----:B------:R-:W-:-:S03]  /*0180*/  IMAD.MOV.U32 R8, RZ, RZ, RZ ;  /* 0x000000ffff087224 */ /* 0x000fc600078e00ff */
[----:B------:R-:W-:Y:S02]  /*0190*/  ISETP.NE.AND P0, PT, R11, RZ, PT ;  /* 0x000000ff0b00720c */ /* 0x000fe40003f05270 */
[----:B------:R-:W-:Y:S01]  /*01a0*/  SHF.R.S32.HI R9, RZ, 0x1f, R6 ;  /* 0x0000001fff097819 */ /* 0x000fe20000011406 */
[----:B--2---:R-:W-:-:S05]  /*01b0*/  IMAD R7, R3, R0, RZ ;  /* 0x0000000003077224 */ /* 0x004fca00078e02ff */
[----:B------:R-:W-:Y:S01]  /*01c0*/  SHF.R.S32.HI R10, RZ, 0x1f, R7 ;  /* 0x0000001fff0a7819 */ /* 0x000fe20000011407 */
[----:B------:R-:W-:Y:S06]  /*01d0*/  @!P1 BRA `(.L_x_161) ;  /* 0x0000000000dc9947 */ /* 0x000fec0003800000 */
[----:B------:R-:W0:Y:S01]  /*01e0*/  LDCU.64 UR6, c[0x0][0x398] ;  /* 0x00007300ff0677ac */ /* 0x000e220008000a00 */
[----:B------:R-:W-:Y:S01]  /*01f0*/  LOP3.LUT R8, R0, 0x7ffffff0, RZ, 0xc0, !PT ;  /* 0x7ffffff000087812 */ /* 0x000fe200078ec0ff */
[----:B------:R-:W1:Y:S04]  /*0200*/  LDCU.64 UR8, c[0x0][0x3a0] ;  /* 0x00007400ff0877ac */ /* 0x000e680008000a00 */
[----:B------:R-:W-:Y:S01]  /*0210*/  IMAD.MOV R12, RZ, RZ, -R8 ;  /* 0x000000ffff0c7224 */ /* 0x000fe200078e0a08 */
[----:B0-----:R-:W-:Y:S02]  /*0220*/  LEA R16, P1, R7, UR6, 0x2 ;  /* 0x0000000607107c11 */ /* 0x001fe4000f8210ff */
[----:B-1----:R-:W-:Y:S02]  /*0230*/  LEA R14, P3, R6, UR8, 0x2 ;  /* 0x00000008060e7c11 */ /* 0x002fe4000f8610ff */
[----:B------:R-:W-:-:S02]  /*0240*/  IADD3 R16, P2, PT, R16, 0x20, RZ ;  /* 0x0000002010107810 */ /* 0x000fc40007f5e0ff */
[----:B------:R-:W-:Y:S02]  /*0250*/  IADD3 R14, P4, PT, R14, 0x20, RZ ;  /* 0x000000200e0e7810 */ /* 0x000fe40007f9e0ff */
[----:B------:R-:W-:Y:S02]  /*0260*/  LEA.HI.X R13, R7, UR7, R10, 0x2, P1 ;  /* 0x00000007070d7c11 */ /* 0x000fe400088f140a */
[----:B------:R-:W-:-:S03]  /*0270*/  LEA.HI.X R21, R6, UR9, R9, 0x2, P3 ;  /* 0x0000000906157c11 */ /* 0x000fc600098f1409 */
[----:B------:R-:W-:Y:S02]  /*0280*/  IMAD.X R13, RZ, RZ, R13, P2 ;  /* 0x000000ffff0d7224 */ /* 0x000fe400010e060d */
[----:B------:R-:W-:-:S07]  /*0290*/  IMAD.X R21, RZ, RZ, R21, P4 ;  /* 0x000000ffff157224 */ /* 0x000fce00020e0615 */
.L_x_162:
[----:B------:R-:W-:Y:S02]  /*02a0*/  IMAD.MOV.U32 R4, RZ, RZ, R16 ;  /* 0x000000ffff047224 */ /* 0x000fe400078e0010 */
[----:B------:R-:W-:-:S05]  /*02b0*/  IMAD.MOV.U32 R5, RZ, RZ, R13 ;  /* 0x000000ffff057224 */ /* 0x000fca00078e000d */
[----:B------:R-:W2:Y:S01]  /*02c0*/  LDG.E R13, desc[UR4][R4.64+-0x20] ;  /* 0xffffe004040d7981 */ /* 0x000ea2000c1e1900 */
[----:B-1----:R-:W-:Y:S02]  /*02d0*/  IMAD.MOV.U32 R2, RZ, RZ, R14 ;  /* 0x000000ffff027224 */ /* 0x002fe400078e000e */
[----:B------:R-:W-:-:S05]  /*02e0*/  IMAD.MOV.U32 R3, RZ, RZ, R21 ;  /* 0x000000ffff037224 */ /* 0x000fca00078e0015 */
[----:B--2---:R0:W-:Y:S04]  /*02f0*/  STG.E desc[UR4][R2.64+-0x20], R13 ;  /* 0xffffe00d02007986 */ /* 0x0041e8000c101904 */
[----:B------:R-:W2:Y:S04]  /*0300*/  LDG.E R15, desc[UR4][R4.64+-0x1c] ;  /* 0xffffe404040f7981 */ /* 0x000ea8000c1e1900 */
[----:B--2---:R1:W-:Y:S04]  /*0310*/  STG.E desc[UR4][R2.64+-0x1c], R15 ;  /* 0xffffe40f02007986 */ /* 0x0043e8000c101904 */
[----:B------:R-:W2:Y:S04]  /*0320*/  LDG.E R17, desc[UR4][R4.64+-0x18] ;  /* 0xffffe80404117981 */ /* 0x000ea8000c1e1900 */
[----:B--2---:R2:W-:Y:S04]  /*0330*/  STG.E desc[UR4][R2.64+-0x18], R17 ;  /* 0xffffe81102007986 */ /* 0x0045e8000c101904 */
[----:B------:R-:W3:Y:S04]  /*0340*/  LDG.E R19, desc[UR4][R4.64+-0x14] ;  /* 0xffffec0404137981 */ /* 0x000ee8000c1e1900 */
[----:B---3--:R3:W-:Y:S04]  /*0350*/  STG.E desc[UR4][R2.64+-0x14], R19 ;  /* 0xffffec1302007986 */ /* 0x0087e8000c101904 */
[----:B------:R-:W4:Y:S04]  /*0360*/  LDG.E R21, desc[UR4][R4.64+-0x10] ;  /* 0xfffff00404157981 */ /* 0x000f28000c1e1900 */
[----:B----4-:R4:W-:Y:S04]  /*0370*/  STG.E desc[UR4][R2.64+-0x10], R21 ;  /* 0xfffff01502007986 */ /* 0x0109e8000c101904 */
[----:B------:R-:W5:Y:S04]  /*0380*/  LDG.E R23, desc[UR4][R4.64+-0xc] ;  /* 0xfffff40404177981 */ /* 0x000f68000c1e1900 */
[----:B-----5:R5:W-:Y:S04]  /*0390*/  STG.E desc[UR4][R2.64+-0xc], R23 ;  /* 0xfffff41702007986 */ /* 0x020be8000c101904 */
[----:B0-----:R-:W2:Y:S04]  /*03a0*/  LDG.E R13, desc[UR4][R4.64+-0x8] ;  /* 0xfffff804040d7981 */ /* 0x001ea8000c1e1900 */
[----:B--2---:R0:W-:Y:S04]  /*03b0*/  STG.E desc[UR4][R2.64+-0x8], R13 ;  /* 0xfffff80d02007986 */ /* 0x0041e8000c101904 */
[----:B-1----:R-:W2:Y:S04]  /*03c0*/  LDG.E R15, desc[UR4][R4.64+-0x4] ;  /* 0xfffffc04040f7981 */ /* 0x002ea8000c1e1900 */
[----:B--2---:R1:W-:Y:S04]  /*03d0*/  STG.E desc[UR4][R2.64+-0x4], R15 ;  /* 0xfffffc0f02007986 */ /* 0x0043e8000c101904 */
[----:B------:R-:W2:Y:S04]  /*03e0*/  LDG.E R17, desc[UR4][R4.64] ;  /* 0x0000000404117981 */ /* 0x000ea8000c1e1900 */
[----:B--2---:R2:W-:Y:S04]  /*03f0*/  STG.E desc[UR4][R2.64], R17 ;  /* 0x0000001102007986 */ /* 0x0045e8000c101904 */
[----:B---3--:R-:W3:Y:S04]  /*0400*/  LDG.E R19, desc[UR4][R4.64+0x4] ;  /* 0x0000040404137981 */ /* 0x008ee8000c1e1900 */
[----:B---3--:R3:W-:Y:S04]  /*0410*/  STG.E desc[UR4][R2.64+0x4], R19 ;  /* 0x0000041302007986 */ /* 0x0087e8000c101904 */
[----:B----4-:R-:W4:Y:S04]  /*0420*/  LDG.E R21, desc[UR4][R4.64+0x8] ;  /* 0x0000080404157981 */ /* 0x010f28000c1e1900 */
[----:B----4-:R-:W-:Y:S04]  /*0430*/  STG.E desc[UR4][R2.64+0x8], R21 ;  /* 0x0000081502007986 */ /* 0x010fe8000c101904 */
[----:B-----5:R-:W4:Y:S04]  /*0440*/  LDG.E R23, desc[UR4][R4.64+0xc] ;  /* 0x00000c0404177981 */ /* 0x020f28000c1e1900 */
[----:B----4-:R-:W-:Y:S04]  /*0450*/  STG.E desc[UR4][R2.64+0xc], R23 ;  /* 0x00000c1702007986 */ /* 0x010fe8000c101904 */
[----:B0-----:R-:W4:Y:S04]  /*0460*/  LDG.E R13, desc[UR4][R4.64+0x10] ;  /* 0x00001004040d7981 */ /* 0x001f28000c1e1900 */
[----:B----4-:R0:W-:Y:S04]  /*0470*/  STG.E desc[UR4][R2.64+0x10], R13 ;  /* 0x0000100d02007986 */ /* 0x0101e8000c101904 */
[----:B-1----:R-:W4:Y:S04]  /*0480*/  LDG.E R15, desc[UR4][R4.64+0x14] ;  /* 0x00001404040f7981 */ /* 0x002f28000c1e1900 */
[----:B----4-:R1:W-:Y:S04]  /*0490*/  STG.E desc[UR4][R2.64+0x14], R15 ;  /* 0x0000140f02007986 */ /* 0x0103e8000c101904 */
[----:B--2---:R-:W2:Y:S01]  /*04a0*/  LDG.E R17, desc[UR4][R4.64+0x18] ;  /* 0x0000180404117981 */ /* 0x004ea2000c1e1900 */
[----:B------:R-:W-:-:S05]  /*04b0*/  VIADD R12, R12, 0x10 ;  /* 0x000000100c0c7836 */ /* 0x000fca0000000000 */
[----:B------:R-:W-:Y:S01]  /*04c0*/  ISETP.NE.AND P1, PT, R12, RZ, PT ;  /* 0x000000ff0c00720c */ /* 0x000fe20003f25270 */
[----:B--2---:R1:W-:Y:S04]  /*04d0*/  STG.E desc[UR4][R2.64+0x18], R17 ;  /* 0x0000181102007986 */ /* 0x0043e8000c101904 */
[----:B---3--:R-:W2:Y:S01]  /*04e0*/  LDG.E R19, desc[UR4][R4.64+0x1c] ;  /* 0x00001c0404137981 */ /* 0x008ea2000c1e1900 */
[----:B------:R-:W-:Y:S02]  /*04f0*/  IADD3 R16, P2, PT, R4, 0x40, RZ ;  /* 0x0000004004107810 */ /* 0x000fe40007f5e0ff */
[----:B------:R-:W-:-:S03]  /*0500*/  IADD3 R14, P3, PT, R2, 0x40, RZ ;  /* 0x00000040020e7810 */ /* 0x000fc60007f7e0ff */
[----:B0-----:R-:W-:Y:S02]  /*0510*/  IMAD.X R13, RZ, RZ, R5, P2 ;  /* 0x000000ffff0d7224 */ /* 0x001fe400010e0605 */
[----:B------:R-:W-:Y:S01]  /*0520*/  IMAD.X R21, RZ, RZ, R3, P3 ;  /* 0x000000ffff157224 */ /* 0x000fe200018e0603 */
[----:B--2---:R1:W-:Y:S01]  /*0530*/  STG.E desc[UR4][R2.64+0x1c], R19 ;  /* 0x00001c1302007986 */ /* 0x0043e2000c101904 */
[----:B------:R-:W-:Y:S06]  /*0540*/  @P1 BRA `(.L_x_162) ;  /* 0xfffffffc00541947 */ /* 0x000fec000383ffff */
.L_x_161:
[----:B------:R-:W-:Y:S05]  /*0550*/  @!P0 EXIT ;  /* 0x000000000000894d */ /* 0x000fea0003800000 */
[----:B------:R-:W-:Y:S02]  /*0560*/  ISETP.GE.U32.AND P1, PT, R11, 0x8, PT ;  /* 0x000000080b00780c */ /* 0x000fe40003f26070 */
[----:B------:R-:W-:-:S04]  /*0570*/  LOP3.LUT R14, R0, 0x7, RZ, 0xc0, !PT ;  /* 0x00000007000e7812 */ /* 0x000fc800078ec0ff */
[----:B------:R-:W-:-:S07]  /*0580*/  ISETP.NE.AND P0, PT, R14, RZ, PT ;  /* 0x000000ff0e00720c */ /* 0x000fce0003f05270 */
[----:B------:R-:W-:Y:S06]  /*0590*/  @!P1 BRA `(.L_x_163) ;  /* 0x00000000006c9947 */ /* 0x000fec0003800000 */
[----:B------:R-:W0:Y:S01]  /*05a0*/  LDCU.64 UR6, c[0x0][0x398] ;  /* 0x00007300ff0677ac */ /* 0x000e220008000a00 */
[----:B-1----:R-:W-:-:S05]  /*05b0*/  IADD3 R2, P1, PT, R7, R8, RZ ;  /* 0x0000000807027210 */ /* 0x002fca0007f3e0ff */
[----:B------:R-:W-:Y:S01]  /*05c0*/  IMAD.X R3, RZ, RZ, R10, P1 ;  /* 0x000000ffff037224 */ /* 0x000fe200008e060a */
[----:B0-----:R-:W-:-:S04]  /*05d0*/  LEA R4, P1, R2, UR6, 0x2 ;  /* 0x0000000602047c11 */ /* 0x001fc8000f8210ff */
[----:B------:R-:W-:Y:S01]  /*05e0*/  LEA.HI.X R5, R2, UR7, R3, 0x2, P1 ;  /* 0x0000000702057c11 */ /* 0x000fe200088f1403 */
[----:B------:R-:W0:Y:S04]  /*05f0*/  LDCU.64 UR6, c[0x0][0x3a0] ;  /* 0x00007400ff0677ac */ /* 0x000e280008000a00 */
[----:B------:R-:W2:Y:S01]  /*0600*/  LDG.E R11, desc[UR4][R4.64] ;  /* 0x00000004040b7981 */ /* 0x000ea2000c1e1900 */
[----:B------:R-:W-:-:S05]  /*0610*/  IADD3 R3, P1, PT, R6, R8, RZ ;  /* 0x0000000806037210 */ /* 0x000fca0007f3e0ff */
[----:B------:R-:W-:Y:S01]  /*0620*/  IMAD.X R12, RZ, RZ, R9, P1 ;  /* 0x000000ffff0c7224 */ /* 0x000fe200008e0609 */
[----:B0-----:R-:W-:-:S04]  /*0630*/  LEA R2, P1, R3, UR6, 0x2 ;  /* 0x0000000603027c11 */ /* 0x001fc8000f8210ff */
[----:B------:R-:W-:-:S05]  /*0640*/  LEA.HI.X R3, R3, UR7, R12, 0x2, P1 ;  /* 0x0000000703037c11 */ /* 0x000fca00088f140c */
[----:B--2---:R0:W-:Y:S04]  /*0650*/  STG.E desc[UR4][R2.64], R11 ;  /* 0x0000000b02007986 */ /* 0x0041e8000c101904 */
[----:B------:R-:W2:Y:S04]  /*0660*/  LDG.E R13, desc[UR4][R4.64+0x4] ;  /* 0x00000404040d7981 */ /* 0x000ea8000c1e1900 */
[----:B--2---:R1:W-:Y:S04]  /*0670*/  STG.E desc[UR4][R2.64+0x4], R13 ;  /* 0x0000040d02007986 */ /* 0x0043e8000c101904 */
[----:B------:R-:W2:Y:S04]  /*0680*/  LDG.E R15, desc[UR4][R4.64+0x8] ;  /* 0x00000804040f7981 */ /* 0x000ea8000c1e1900 */
[----:B--2---:R2:W-:Y:S04]  /*0690*/  STG.E desc[UR4][R2.64+0x8], R15 ;  /* 0x0000080f02007986 */ /* 0x0045e8000c101904 */
[----:B------:R-:W3:Y:S04]  /*06a0*/  LDG.E R17, desc[UR4][R4.64+0xc] ;  /* 0x00000c0404117981 */ /* 0x000ee8000c1e1900 */
[----:B---3--:R2:W-:Y:S04]  /*06b0*/  STG.E desc[UR4][R2.64+0xc], R17 ;  /* 0x00000c1102007986 */ /* 0x0085e8000c101904 */
[----:B------:R-:W3:Y:S04]  /*06c0*/  LDG.E R19, desc[UR4][R4.64+0x10] ;  /* 0x0000100404137981 */ /* 0x000ee8000c1e1900 */
[----:B---3--:R2:W-:Y:S04]  /*06d0*/  STG.E desc[UR4][R2.64+0x10], R19 ;  /* 0x0000101302007986 */ /* 0x0085e8000c101904 */
[----:B------:R-:W3:Y:S04]  /*06e0*/  LDG.E R21, desc[UR4][R4.64+0x14] ;  /* 0x0000140404157981 */ /* 0x000ee8000c1e1900 */
[----:B---3--:R2:W-:Y:S04]  /*06f0*/  STG.E desc[UR4][R2.64+0x14], R21 ;  /* 0x0000141502007986 */ /* 0x0085e8000c101904 */
[----:B0-----:R-:W3:Y:S04]  /*0700*/  LDG.E R11, desc[UR4][R4.64+0x18] ;  /* 0x00001804040b7981 */ /* 0x001ee8000c1e1900 */
[----:B---3--:R2:W-:Y:S04]  /*0710*/  STG.E desc[UR4][R2.64+0x18], R11 ;  /* 0x0000180b02007986 */ /* 0x0085e8000c101904 */
[----:B-1----:R-:W3:Y:S01]  /*0720*/  LDG.E R13, desc[UR4][R4.64+0x1c] ;  /* 0x00001c04040d7981 */ /* 0x002ee2000c1e1900 */
[----:B------:R-:W-:-:S03]  /*0730*/  VIADD R8, R8, 0x8 ;  /* 0x0000000808087836 */ /* 0x000fc60000000000 */
[----:B---3--:R2:W-:Y:S04]  /*0740*/  STG.E desc[UR4][R2.64+0x1c], R13 ;  /* 0x00001c0d02007986 */ /* 0x0085e8000c101904 */
.L_x_163:
[----:B------:R-:W-:Y:S05]  /*0750*/  @!P0 EXIT ;  /* 0x000000000000894d */ /* 0x000fea0003800000 */
[----:B------:R-:W-:Y:S02]  /*0760*/  ISETP.GE.U32.AND P1, PT, R14, 0x4, PT ;  /* 0x000000040e00780c */ /* 0x000fe40003f26070 */
[----:B------:R-:W-:-:S04]  /*0770*/  LOP3.LUT R0, R0, 0x3, RZ, 0xc0, !PT ;  /* 0x0000000300007812 */ /* 0x000fc800078ec0ff */
[----:B------:R-:W-:-:S07]  /*0780*/  ISETP.NE.AND P0, PT, R0, RZ, PT ;  /* 0x000000ff0000720c */ /* 0x000fce0003f05270 */
[----:B------:R-:W-:Y:S06]  /*0790*/  @!P1 BRA `(.L_x_164) ;  /* 0x00000000004c9947 */ /* 0x000fec0003800000 */
[----:B------:R-:W0:Y:S01]  /*07a0*/  LDCU.64 UR6, c[0x0][0x398] ;  /* 0x00007300ff0677ac */ /* 0x000e220008000a00 */
[----:B-12---:R-:W-:-:S05]  /*07b0*/  IADD3 R3, P1, PT, R7, R8, RZ ;  /* 0x0000000807037210 */ /* 0x006fca0007f3e0ff */
        /* <DEDUP_REMOVED lines=14> */
[----:B------:R-:W2:Y:S01]  /*08a0*/  LDG.E R17, desc[UR4][R2.64+0xc] ;  /* 0x00000c0402117981 */ /* 0x000ea2000c1e1900 */
[----:B------:R-:W-:-:S03]  /*08b0*/  VIADD R8, R8, 0x4 ;  /* 0x0000000408087836 */ /* 0x000fc60000000000 */
[----:B--2---:R0:W-:Y:S04]  /*08c0*/  STG.E desc[UR4][R4.64+0xc], R17 ;  /* 0x00000c1104007986 */ /* 0x0041e8000c101904 */
.L_x_164:
[----:B------:R-:W-:Y:S05]  /*08d0*/  @!P0 EXIT ;  /* 0x000000000000894d */ /* 0x000fea0003800000 */
[----:B------:R-:W3:Y:S01]  /*08e0*/  LDCU.64 UR6, c[0x0][0x3a0] ;  /* 0x00007400ff0677ac */ /* 0x000ee20008000a00 */
[-C--:B-12---:R-:W-:Y:S01]  /*08f0*/  IADD3 R2, P0, PT, R6, R8.reuse, RZ ;  /* 0x0000000806027210 */ /* 0x086fe20007f1e0ff */
[----:B------:R-:W-:Y:S01]  /*0900*/  IMAD.MOV R0, RZ, RZ, -R0 ;  /* 0x000000ffff007224 */ /* 0x000fe200078e0a00 */
[----:B------:R-:W-:Y:S01]  /*0910*/  IADD3 R7, P1, PT, R7, R8, RZ ;  /* 0x0000000807077210 */ /* 0x000fe20007f3e0ff */
[----:B------:R-:W0:Y:S02]  /*0920*/  LDCU.64 UR8, c[0x0][0x398] ;  /* 0x00007300ff0877ac */ /* 0x000e240008000a00 */
[----:B------:R-:W-:Y:S02]  /*0930*/  IMAD.X R9, RZ, RZ, R9, P0 ;  /* 0x000000ffff097224 */ /* 0x000fe400000e0609 */
[----:B------:R-:W-:Y:S01]  /*0940*/  IMAD.X R10, RZ, RZ, R10, P1 ;  /* 0x000000ffff0a7224 */ /* 0x000fe200008e060a */
[----:B---3--:R-:W-:Y:S02]  /*0950*/  LEA R6, P0, R2, UR6, 0x2 ;  /* 0x0000000602067c11 */ /* 0x008fe4000f8010ff */
[----:B0-----:R-:W-:-:S02]  /*0960*/  LEA R4, P2, R7, UR8, 0x2 ;  /* 0x0000000807047c11 */ /* 0x001fc4000f8410ff */
[----:B------:R-:W-:Y:S02]  /*0970*/  LEA.HI.X R9, R2, UR7, R9, 0x2, P0 ;  /* 0x0000000702097c11 */ /* 0x000fe400080f1409 */
[----:B------:R-:W-:-:S09]  /*0980*/  LEA.HI.X R7, R7, UR9, R10, 0x2, P2 ;  /* 0x0000000907077c11 */ /* 0x000fd200090f140a */
.L_x_165:
[----:B0-----:R-:W-:Y:S02]  /*0990*/  IMAD.MOV.U32 R2, RZ, RZ, R4 ;  /* 0x000000ffff027224 */ /* 0x001fe400078e0004 */
[----:B------:R-:W-:-:S05]  /*09a0*/  IMAD.MOV.U32 R3, RZ, RZ, R7 ;  /* 0x000000ffff037224 */ /* 0x000fca00078e0007 */
[----:B------:R0:W2:Y:S01]  /*09b0*/  LDG.E R5, desc[UR4][R2.64] ;  /* 0x0000000402057981 */ /* 0x0000a2000c1e1900 */
[----:B------:R-:W-:Y:S01]  /*09c0*/  VIADD R0, R0, 0x1 ;  /* 0x0000000100007836 */ /* 0x000fe20000000000 */
[----:B------:R-:W-:-:S04]  /*09d0*/  IADD3 R4, P2, PT, R4, 0x4, RZ ;  /* 0x0000000404047810 */ /* 0x000fc80007f5e0ff */
[----:B------:R-:W-:Y:S01]  /*09e0*/  ISETP.NE.AND P0, PT, R0, RZ, PT ;  /* 0x000000ff0000720c */ /* 0x000fe20003f05270 */
[----:B------:R-:W-:Y:S02]  /*09f0*/  IMAD.X R7, RZ, RZ, R7, P2 ;  /* 0x000000ffff077224 */ /* 0x000fe400010e0607 */
[----:B0-----:R-:W-:Y:S01]  /*0a00*/  IMAD.MOV.U32 R2, RZ, RZ, R6 ;  /* 0x000000ffff027224 */ /* 0x001fe200078e0006 */
[----:B------:R-:W-:Y:S01]  /*0a10*/  IADD3 R6, P1, PT, R6, 0x4, RZ ;  /* 0x0000000406067810 */ /* 0x000fe20007f3e0ff */
[----:B------:R-:W-:-:S04]  /*0a20*/  IMAD.MOV.U32 R3, RZ, RZ, R9 ;  /* 0x000000ffff037224 */ /* 0x000fc800078e0009 */
[----:B------:R-:W-:Y:S01]  /*0a30*/  IMAD.X R9, RZ, RZ, R9, P1 ;  /* 0x000000ffff097224 */ /* 0x000fe200008e0609 */
[----:B--2---:R0:W-:Y:S03]  /*0a40*/  STG.E desc[UR4][R2.64], R5 ;  /* 0x0000000502007986 */ /* 0x0041e6000c101904 */
[----:B------:R-:W-:Y:S05]  /*0a50*/  @P0 BRA `(.L_x_165) ;  /* 0xfffffffc00cc0947 */ /* 0x000fea000383ffff */
[----:B------:R-:W-:Y:S05]  /*0a60*/  EXIT ;  /* 0x000000000000794d */ /* 0x000fea0003800000 */
.L_x_166:
        /* <DEDUP_REMOVED lines=9> */
.L_x_269:


//--------------------- .text._ZN10cuda_utils10add_kernelEPKfS1_Pfi --------------------------
	.section	.text._ZN10cuda_utils10add_kernelEPKfS1_Pfi,"ax",@progbits
	.align	128
        .global         _ZN10cuda_utils10add_kernelEPKfS1_Pfi
        .type           _ZN10cuda_utils10add_kernelEPKfS1_Pfi,@function
        .size           _ZN10cuda_utils10add_kernelEPKfS1_Pfi,(.L_x_270 - _ZN10cuda_utils10add_kernelEPKfS1_Pfi)
        .other          _ZN10cuda_utils10add_kernelEPKfS1_Pfi,@"STO_CUDA_ENTRY STV_DEFAULT"
_ZN10cuda_utils10add_kernelEPKfS1_Pfi:
.text._ZN10cuda_utils10add_kernelEPKfS1_Pfi:
[----:B------:R-:W-:Y:S01]  /*0000*/  LDC R1, c[0x0][0x37c] ;  /* 0x0000df00ff017b82 */ /* 0x000fe20000000800 */
[----:B------:R-:W0:Y:S07]  /*0010*/  S2R R0, SR_TID.X ;  /* 0x0000000000007919 */ /* 0x000e2e0000002100 */
[----:B------:R-:W0:Y:S01]  /*0020*/  S2UR UR4, SR_CTAID.X ;  /* 0x00000000000479c3 */ /* 0x000e220000002500 */
[----:B------:R-:W1:Y:S07]  /*0030*/  LDCU UR5, c[0x0][0x398] ;  /* 0x00007300ff0577ac */ /* 0x000e6e0008000800 */
[----:B------:R-:W0:Y:S02]  /*0040*/  LDC R9, c[0x0][0x360] ;  /* 0x0000d800ff097b82 */ /* 0x000e240000000800 */
[----:B0-----:R-:W-:-:S05]  /*0050*/  IMAD R9, R9, UR4, R0 ;  /* 0x0000000409097c24 */ /* 0x001fca000f8e0200 */
[----:B-1----:R-:W-:-:S13]  /*0060*/  ISETP.GE.AND P0, PT, R9, UR5, PT ;  /* 0x0000000509007c0c */ /* 0x002fda000bf06270 */
[----:B------:R-:W-:Y:S05]  /*0070*/  @P0 EXIT ;  /* 0x000000000000094d */ /* 0x000fea0003800000 */
[----:B------:R-:W0:Y:S01]  /*0080*/  LDC.64 R2, c[0x0][0x380] ;  /* 0x0000e000ff027b82 */ /* 0x000e220000000a00 */
[----:B------:R-:W1:Y:S07]  /*0090*/  LDCU.64 UR4, c[0x0][0x358] ;  /* 0x00006b00ff0477ac */ /* 0x000e6e0008000a00 */
[----:B------:R-:W2:Y:S08]  /*00a0*/  LDC.64 R4, c[0x0][0x388] ;  /* 0x0000e200ff047b82 */ /* 0x000eb00000000a00 */
[----:B------:R-:W3:Y:S01]  /*00b0*/  LDC.64 R6, c[0x0][0x390] ;  /* 0x0000e400ff067b82 */ /* 0x000ee20000000a00 */
[----:B0-----:R-:W-:-:S06]  /*00c0*/  IMAD.WIDE R2, R9, 0x4, R2 ;  /* 0x0000000409027825 */ /* 0x001fcc00078e0202 */
[----:B-1----:R-:W4:Y:S01]  /*00d0*/  LDG.E R2, desc[UR4][R2.64] ;  /* 0x0000000402027981 */ /* 0x002f22000c1e1900 */
[----:B--2---:R-:W-:-:S06]  /*00e0*/  IMAD.WIDE R4, R9, 0x4, R4 ;  /* 0x0000000409047825 */ /* 0x004fcc00078e0204 */
[----:B------:R-:W4:Y:S01]  /*00f0*/  LDG.E R5, desc[UR4][R4.64] ;  /* 0x0000000404057981 */ /* 0x000f22000c1e1900 */
[----:B---3--:R-:W-:-:S04]  /*0100*/  IMAD.WIDE R6, R9, 0x4, R6 ;  /* 0x0000000409067825 */ /* 0x008fc800078e0206 */
[----:B----4-:R-:W-:-:S05]  /*0110*/  FADD R9, R2, R5 ;  /* 0x0000000502097221 */ /* 0x010fca0000000000 */
[----:B------:R-:W-:Y:S01]  /*0120*/  STG.E desc[UR4][R6.64], R9 ;  /* 0x0000000906007986 */ /* 0x000fe2000c101904 */
[----:B------:R-:W-:Y:S05]  /*0130*/  EXIT ;  /* 0x000000000000794d */ /* 0x000fea0003800000 */
.L_x_167:
        /* <DEDUP_REMOVED lines=12> */
.L_x_270:


//--------------------- .text._ZN10cuda_utils11gelu_kernelEPfi --------------------------
	.section	.text._ZN10cuda_utils11gelu_kernelEPfi,"ax",@progbits
	.align	128
        .global         _ZN10cuda_utils11gelu_kernelEPfi
        .type           _ZN10cuda_utils11gelu_kernelEPfi,@function
        .size           _ZN10cuda_utils11gelu_kernelEPfi,(.L_x_271 - _ZN10cuda_utils11gelu_kernelEPfi)
        .other          _ZN10cuda_utils11gelu_kernelEPfi,@"STO_CUDA_ENTRY STV_DEFAULT"
_ZN10cuda_utils11gelu_kernelEPfi:
.text._ZN10cuda_utils11gelu_kernelEPfi:
        /* <DEDUP_REMOVED lines=9> */
[----:B------:R-:W1:Y:S01]  /*0090*/  LDCU.64 UR4, c[0x0][0x358] ;  /* 0x00006b00ff0477ac */ /* 0x000e620008000a00 */
[----:B0-----:R-:W-:-:S05]  /*00a0*/  IMAD.WIDE R2, R5, 0x4, R2 ;  /* 0x0000000405027825 */ /* 0x001fca00078e0202 */
[----:B-1----:R-:W2:Y:S01]  /*00b0*/  LDG.E R4, desc[UR4][R2.64] ;  /* 0x0000000402047981 */ /* 0x002ea2000c1e1900 */
[----:B------:R-:W-:Y:S01]  /*00c0*/  HFMA2 R8, -RZ, RZ, 1.125, -9232 ;  /* 0x3c80f082ff087431 */ /* 0x000fe200000001ff */
[----:B------:R-:W-:Y:S01]  /*00d0*/  MOV R7, 0x3f800000 ;  /* 0x3f80000000077802 */ /* 0x000fe20000000f00 */
[----:B--2---:R-:W-:-:S04]  /*00e0*/  FMUL R5, R4, 0.044714998453855514526 ;  /* 0x3d37271304057820 */ /* 0x004fc80000400000 */
[----:B------:R-:W-:-:S04]  /*00f0*/  FMUL R5, R4, R5 ;  /* 0x0000000504057220 */ /* 0x000fc80000400000 */
[C---:B------:R-:W-:Y:S01]  /*0100*/  FFMA R5, R4.reuse, R5, R4 ;  /* 0x0000000504057223 */ /* 0x040fe20000000004 */
[----:B------:R-:W-:-:S03]  /*0110*/  FMUL R4, R4, 0.5 ;  /* 0x3f00000004047820 */ /* 0x000fc60000400000 */
[----:B------:R-:W-:-:S04]  /*0120*/  FMUL R5, R5, 0.79788452386856079102 ;  /* 0x3f4c422905057820 */ /* 0x000fc80000400000 */
[C---:B------:R-:W-:Y:S01]  /*0130*/  FMUL R0, |R5|.reuse, 2.8853900432586669922 ;  /* 0x4038aa3b05007820 */ /* 0x040fe20000400200 */
[C---:B------:R-:W-:Y:S01]  /*0140*/  FMUL R9, R5.reuse, R5 ;  /* 0x0000000505097220 */ /* 0x040fe20000400000 */
[C---:B------:R-:W-:Y:S02]  /*0150*/  FSETP.GE.AND P1, PT, |R5|.reuse, 0.60000002384185791016, PT ;  /* 0x3f19999a0500780b */ /* 0x040fe40003f26200 */
[----:B------:R-:W-:Y:S01]  /*0160*/  FSETP.GE.AND P0, PT, |R5|, 9.010913848876953125, PT ;  /* 0x41102cb40500780b */ /* 0x000fe20003f06200 */
[C---:B------:R-:W-:Y:S01]  /*0170*/  FFMA R8, R9.reuse, R8, -0.052303962409496307373 ;  /* 0xbd563cae09087423 */ /* 0x040fe20000000008 */
[----:B------:R-:W0:Y:S03]  /*0180*/  MUFU.EX2 R0, R0 ;  /* 0x0000000000007308 */ /* 0x000e260000000800 */
[----:B------:R-:W-:Y:S01]  /*0190*/  FFMA R10, R9, R8, 0.1331529766321182251 ;  /* 0x3e085941090a7423 */ /* 0x000fe20000000008 */
[----:B0-----:R-:W-:-:S03]  /*01a0*/  FADD R6, R0, 1 ;  /* 0x3f80000000067421 */ /* 0x001fc60000000000 */
[----:B------:R-:W-:-:S04]  /*01b0*/  FFMA R0, R9, R10, -0.33332768082618713379 ;  /* 0xbeaaa9ed09007423 */ /* 0x000fc8000000000a */
[----:B------:R-:W-:Y:S01]  /*01c0*/  FFMA R0, R9, R0, RZ ;  /* 0x0000000009007223 */ /* 0x000fe200000000ff */
[----:B------:R-:W0:Y:S02]  /*01d0*/  MUFU.RCP R6, R6 ;  /* 0x0000000600067308 */ /* 0x000e240000001000 */
[----:B0-----:R-:W-:-:S05]  /*01e0*/  FFMA R7, R6, -2, R7 ;  /* 0xc000000006077823 */ /* 0x001fca0000000007 */
[----:B------:R-:W-:-:S04]  /*01f0*/  FSEL R8, R7, 1, !P0 ;  /* 0x3f80000007087808 */ /* 0x000fc80004000000 */
[--C-:B------:R-:W-:Y:S01]  /*0200*/  LOP3.LUT R8, R8, 0x80000000, R5.reuse, 0xb8, !PT ;  /* 0x8000000008087812 */ /* 0x100fe200078eb805 */
[----:B------:R-:W-:-:S04]  /*0210*/  @!P1 FFMA R8, R5, R0, R5 ;  /* 0x0000000005089223 */ /* 0x000fc80000000005 */
[----:B------:R-:W-:-:S04]  /*0220*/  FADD R5, R8, 1 ;  /* 0x3f80000008057421 */ /* 0x000fc80000000000 */
[----:B------:R-:W-:-:S05]  /*0230*/  FMUL R5, R4, R5 ;  /* 0x0000000504057220 */ /* 0x000fca0000400000 */
[----:B------:R-:W-:Y:S01]  /*0240*/  STG.E desc[UR4][R2.64], R5 ;  /* 0x0000000502007986 */ /* 0x000fe2000c101904 */
[----:B------:R-:W-:Y:S05]  /*0250*/  EXIT ;  /* 0x000000000000794d */ /* 0x000fea0003800000 */
.L_x_168:
        /* <DEDUP_REMOVED lines=10> */
.L_x_271:


//--------------------- .text._ZN10cuda_utils25compute_topk_probs_kernelEPfPiiiiS0_ --------------------------
	.section	.text._ZN10cuda_utils25compute_topk_probs_kernelEPfPiiiiS0_,"ax",@progbits
	.align	128
        .global         _ZN10cuda_utils25compute_topk_probs_kernelEPfPiiiiS0_
        .type           _ZN10cuda_utils25compute_topk_probs_kernelEPfPiiiiS0_,@function
        .size           _ZN10cuda_utils25compute_topk_probs_kernelEPfPiiiiS0_,(.L_x_261 - _ZN10cuda_utils25compute_topk_probs_kernelEPfPiiiiS0_)
        .other          _ZN10cuda_utils25compute_topk_probs_kernelEPfPiiiiS0_,@"STO_CUDA_ENTRY STV_DEFAULT"
_ZN10cuda_utils25compute_topk_probs_kernelEPfPiiiiS0_:
.text._ZN10cuda_utils25compute_topk_probs_kernelEPfPiiiiS0_:
[----:B------:R-:W-:Y:S01]  /*0000*/  LDC R1, c[0x0][0x37c] ;  /* 0x0000df00ff017b82 */ /* 0x000fe20000000800 */
[----:B------:R-:W0:Y:S07]  /*0010*/  S2R R3, SR_TID.X ;  /* 0x0000000000037919 */ /* 0x000e2e0000002100 */
[----:B------:R-:W0:Y:S01]  /*0020*/  S2UR UR4, SR_CTAID.X ;  /* 0x00000000000479c3 */ /* 0x000e220000002500 */
[----:B------:R-:W1:Y:S07]  /*0030*/  LDCU UR5, c[0x0][0x398] ;  /* 0x00007300ff0577ac */ /* 0x000e6e0008000800 */
[----:B------:R-:W0:Y:S01]  /*0040*/  LDC R8, c[0x0][0x360] ;  /* 0x0000d800ff087b82 */ /* 0x000e220000000800 */
[----:B-1----:R-:W-:Y:S01]  /*0050*/  MOV R9, UR5 ;  /* 0x0000000500097c02 */ /* 0x002fe20008000f00 */
[----:B0-----:R-:W-:-:S05]  /*0060*/  IMAD R8, R8, UR4, R3 ;  /* 0x0000000408087c24 */ /* 0x001fca000f8e0203 */
[----:B------:R-:W-:-:S13]  /*0070*/  ISETP.GE.AND P0, PT, R8, R9, PT ;  /* 0x000000090800720c */ /* 0x000fda0003f06270 */
[----:B------:R-:W-:Y:S05]  /*0080*/  @P0 EXIT ;  /* 0x000000000000094d */ /* 0x000fea0003800000 */
[----:B------:R-:W0:Y:S01]  /*0090*/  LDCU.64 UR4, c[0x0][0x390] ;  /* 0x00007200ff0477ac */ /* 0x000e220008000a00 */
[----:B------:R-:W-:Y:S01]  /*00a0*/  MOV R0, 0xff800000 ;  /* 0xff80000000007802 */ /* 0x000fe20000000f00 */
[----:B------:R-:W1:Y:S01]  /*00b0*/  LDCU.64 UR6, c[0x0][0x388] ;  /* 0x00007100ff0677ac */ /* 0x000e620008000a00 */
[----:B------:R-:W2:Y:S01]  /*00c0*/  LDCU.64 UR8, c[0x0][0x358] ;  /* 0x00006b00ff0877ac */ /* 0x000ea20008000a00 */
[----:B0-----:R-:W-:Y:S01]  /*00d0*/  IMAD R12, R8, UR5, RZ ;  /* 0x00000005080c7c24 */ /* 0x001fe2000f8e02ff */
[----:B------:R-:W-:-:S03]  /*00e0*/  UISETP.GE.AND UP0, UPT, UR4, 0x1, UPT ;  /* 0x000000010400788c */ /* 0x000fc6000bf06270 */
[----:B------:R-:W-:-:S03]  /*00f0*/  IMAD.WIDE R12, R12, 0x4, RZ ;  /* 0x000000040c0c7825 */ /* 0x000fc600078e02ff */
[----:B-1----:R-:W-:-:S04]  /*0100*/  IADD3 R2, P0, PT, R12, UR6, RZ ;  /* 0x000000060c027c10 */ /* 0x002fc8000ff1e0ff */
[----:B------:R-:W-:Y:S01]  /*0110*/  IADD3.X R3, PT, PT, R13, UR7, RZ, P0, !PT ;  /* 0x000000070d037c10 */ /* 0x000fe200087fe4ff */
[----:B--2---:R-:W-:Y:S08]  /*0120*/  BRA.U !UP0, `(.L_x_169) ;  /* 0x0000000d08787547 */ /* 0x004ff0000b800000 */
[----:B------:R-:W-:Y:S01]  /*0130*/  UISETP.GE.U32.AND UP1, UPT, UR4, 0x10, UPT ;  /* 0x000000100400788c */ /* 0x000fe2000bf26070 */
[----:B------:R-:W-:Y:S01]  /*0140*/  HFMA2 R5, -RZ, RZ, 0, 0 ;  /* 0x00000000ff057431 */ /* 0x000fe200000001ff */
[----:B------:R-:W-:Y:S01]  /*0150*/  ULOP3.LUT UR5, UR4, 0xf, URZ, 0xc0, !UPT ;  /* 0x0000000f04057892 */ /* 0x000fe2000f8ec0ff */
[----:B------:R-:W-:-:S03]  /*0160*/  MOV R0, 0xff800000 ;  /* 0xff80000000007802 */ /* 0x000fc60000000f00 */
[----:B------:R-:W-:-:S03]  /*0170*/  UISETP.NE.AND UP0, UPT, UR5, URZ, UPT ;  /* 0x000000ff0500728c */ /* 0x000fc6000bf05270 */
[----:B------:R-:W-:Y:S08]  /*0180*/  BRA.U !UP1, `(.L_x_170) ;  /* 0x0000000509b47547 */ /* 0x000ff0000b800000 */
[----:B------:R-:W-:Y:S01]  /*0190*/  ULOP3.LUT UR4, UR4, 0x7ffffff0, URZ, 0xc0, !UPT ;  /* 0x7ffffff004047892 */ /* 0x000fe2000f8ec0ff */
[----:B------:R-:W-:Y:S02]  /*01a0*/  IADD3 R14, P0, PT, R2, 0x20, RZ ;  /* 0x00000020020e7810 */ /* 0x000fe40007f1e0ff */
[----:B------:R-:W-:Y:S01]  /*01b0*/  MOV R0, 0xff800000 ;  /* 0xff80000000007802 */ /* 0x000fe20000000f00 */
[----:B------:R-:W-:Y:S01]  /*01c0*/  UIADD3 UR6, UPT, UPT, -UR4, URZ, URZ ;  /* 0x000000ff04067290 */ /* 0x000fe2000fffe1ff */
[----:B------:R-:W-:Y:S02]  /*01d0*/  IADD3.X R15, PT, PT, RZ, R3, RZ, P0, !PT ;  /* 0x00000003ff0f7210 */ /* 0x000fe400007fe4ff */
[----:B------:R-:W-:-:S09]  /*01e0*/  MOV R5, UR4 ;  /* 0x0000000400057c02 */ /* 0x000fd20008000f00 */
.L_x_171:
[----:B------:R-:W2:Y:S01]  /*01f0*/  LDG.E R4, desc[UR8][R14.64+-0x20] ;  /* 0xffffe0080e047981 */ /* 0x000ea2000c1e1900 */
[----:B------:R-:W2:Y:S03]  /*0200*/  LDC R9, c[0x0][0x398] ;  /* 0x0000e600ff097b82 */ /* 0x000ea60000000800 */
[----:B------:R-:W3:Y:S04]  /*0210*/  LDG.E R23, desc[UR8][R14.64+-0x1c] ;  /* 0xffffe4080e177981 */ /* 0x000ee8000c1e1900 */
[----:B------:R-:W4:Y:S01]  /*0220*/  LDG.E R25, desc[UR8][R14.64+-0x18] ;  /* 0xffffe8080e197981 */ /* 0x000f22000c1e1900 */
[----:B------:R-:W0:Y:S03]  /*0230*/  LDC.64 R16, c[0x0][0x380] ;  /* 0x0000e000ff107b82 */ /* 0x000e260000000a00 */
        /* <DEDUP_REMOVED lines=13> */
[----:B--2---:R-:W-:-:S04]  /*0310*/  IMAD R27, R4, R9, R8 ;  /* 0x00000009041b7224 */ /* 0x004fc800078e0208 */
[----:B0-----:R-:W-:-:S04]  /*0320*/  IMAD.WIDE R26, R27, 0x4, R16 ;  /* 0x000000041b1a7825 */ /* 0x001fc800078e0210 */
[-CC-:B---3--:R-:W-:Y:S02]  /*0330*/  IMAD R23, R23, R9.reuse, R8.reuse ;  /* 0x0000000917177224 */ /* 0x188fe400078e0208 */
[----:B------:R-:W2:Y:S01]  /*0340*/  LDG.E R27, desc[UR8][R26.64] ;  /* 0x000000081a1b7981 */ /* 0x000ea2000c1e1900 */
[----:B----4-:R-:W-:Y:S02]  /*0350*/  IMAD R25, R25, R9, R8 ;  /* 0x0000000919197224 */ /* 0x010fe400078e0208 */
[----:B------:R-:W-:-:S04]  /*0360*/  IMAD.WIDE R22, R23, 0x4, R16 ;  /* 0x0000000417167825 */ /* 0x000fc800078e0210 */
[----:B------:R-:W-:Y:S01]  /*0370*/  IMAD.WIDE R24, R25, 0x4, R16 ;  /* 0x0000000419187825 */ /* 0x000fe200078e0210 */
[----:B------:R-:W3:Y:S03]  /*0380*/  LDG.E R26, desc[UR8][R22.64] ;  /* 0x00000008161a7981 */ /* 0x000ee6000c1e1900 */
[----:B-----5:R-:W-:Y:S02]  /*0390*/  IMAD R21, R21, R9, R8 ;  /* 0x0000000915157224 */ /* 0x020fe400078e0208 */
[----:B------:R-:W4:Y:S02]  /*03a0*/  LDG.E R25, desc[UR8][R24.64] ;  /* 0x0000000818197981 */ /* 0x000f24000c1e1900 */
[----:B------:R-:W-:-:S04]  /*03b0*/  IMAD.WIDE R20, R21, 0x4, R16 ;  /* 0x0000000415147825 */ /* 0x000fc800078e0210 */
[----:B------:R-:W-:Y:S01]  /*03c0*/  IMAD R45, R45, R9, R8 ;  /* 0x000000092d2d7224 */ /* 0x000fe200078e0208 */
[----:B------:R-:W5:Y:S03]  /*03d0*/  LDG.E R24, desc[UR8][R20.64] ;  /* 0x0000000814187981 */ /* 0x000f66000c1e1900 */
[----:B------:R-:W-:-:S04]  /*03e0*/  IMAD.WIDE R44, R45, 0x4, R16 ;  /* 0x000000042d2c7825 */ /* 0x000fc800078e0210 */
[-CC-:B------:R-:W-:Y:S01]  /*03f0*/  IMAD R43, R43, R9.reuse, R8.reuse ;  /* 0x000000092b2b7224 */ /* 0x180fe200078e0208 */
[----:B------:R-:W5:Y:S01]  /*0400*/  LDG.E R23, desc[UR8][R44.64] ;  /* 0x000000082c177981 */ /* 0x000f62000c1e1900 */
[----:B------:R-:W-:Y:S02]  /*0410*/  IMAD R41, R41, R9, R8 ;  /* 0x0000000929297224 */ /* 0x000fe400078e0208 */
[----:B------:R-:W-:-:S05]  /*0420*/  IMAD.WIDE R42, R43, 0x4, R16 ;  /* 0x000000042b2a7825 */ /* 0x000fca00078e0210 */
[----:B------:R-:W5:Y:S01]  /*0430*/  LDG.E R22, desc[UR8][R42.64] ;  /* 0x000000082a167981 */ /* 0x000f62000c1e1900 */
[----:B------:R-:W-:-:S04]  /*0440*/  IMAD.WIDE R40, R41, 0x4, R16 ;  /* 0x0000000429287825 */ /* 0x000fc800078e0210 */
[-CC-:B------:R-:W-:Y:S01]  /*0450*/  IMAD R39, R39, R9.reuse, R8.reuse ;  /* 0x0000000927277224 */ /* 0x180fe200078e0208 */
[----:B------:R-:W5:Y:S01]  /*0460*/  LDG.E R21, desc[UR8][R40.64] ;  /* 0x0000000828157981 */ /* 0x000f62000c1e1900 */
[----:B------:R-:W-:Y:S02]  /*0470*/  IMAD R11, R11, R9, R8 ;  /* 0x000000090b0b7224 */ /* 0x000fe400078e0208 */
[----:B------:R-:W-:-:S05]  /*0480*/  IMAD.WIDE R38, R39, 0x4, R16 ;  /* 0x0000000427267825 */ /* 0x000fca00078e0210 */
[----:B------:R-:W5:Y:S01]  /*0490*/  LDG.E R20, desc[UR8][R38.64] ;  /* 0x0000000826147981 */ /* 0x000f62000c1e1900 */
[----:B------:R-:W-:-:S04]  /*04a0*/  IMAD.WIDE R10, R11, 0x4, R16 ;  /* 0x000000040b0a7825 */ /* 0x000fc800078e0210 */
[-CC-:B------:R-:W-:Y:S02]  /*04b0*/  IMAD R7, R7, R9.reuse, R8.reuse ;  /* 0x0000000907077224 */ /* 0x180fe400078e0208 */
[----:B------:R-:W5:Y:S01]  /*04c0*/  LDG.E R11, desc[UR8][R10.64] ;  /* 0x000000080a0b7981 */ /* 0x000f62000c1e1900 */
[----:B------:R-:W-:Y:S02]  /*04d0*/  IMAD R37, R37, R9, R8 ;  /* 0x0000000925257224 */ /* 0x000fe400078e0208 */
[----:B------:R-:W-:-:S04]  /*04e0*/  IMAD.WIDE R6, R7, 0x4, R16 ;  /* 0x0000000407067825 */ /* 0x000fc800078e0210 */
[----:B------:R-:W-:Y:S01]  /*04f0*/  IMAD.WIDE R36, R37, 0x4, R16 ;  /* 0x0000000425247825 */ /* 0x000fe200078e0210 */
[----:B------:R-:W5:Y:S03]  /*0500*/  LDG.E R10, desc[UR8][R6.64] ;  /* 0x00000008060a7981 */ /* 0x000f66000c1e1900 */
[----:B------:R-:W-:-:S04]  /*0510*/  IMAD R35, R35, R9, R8 ;  /* 0x0000000923237224 */ /* 0x000fc800078e0208 */
[----:B------:R-:W-:Y:S01]  /*0520*/  IMAD.WIDE R34, R35, 0x4, R16 ;  /* 0x0000000423227825 */ /* 0x000fe200078e0210 */
[----:B------:R0:W5:Y:S03]  /*0530*/  LDG.E R7, desc[UR8][R36.64] ;  /* 0x0000000824077981 */ /* 0x000166000c1e1900 */
        /* <DEDUP_REMOVED lines=9> */
[----:B0-----:R-:W-:Y:S02]  /*05d0*/  IMAD R37, R28, R9, R8 ;  /* 0x000000091c257224 */ /* 0x001fe400078e0208 */
[----:B------:R-:W5:Y:S02]  /*05e0*/  LDG.E R18, desc[UR8][R18.64] ;  /* 0x0000000812127981 */ /* 0x000f64000c1e1900 */
[----:B------:R-:W-:-:S06]  /*05f0*/  IMAD.WIDE R16, R37, 0x4, R16 ;  /* 0x0000000425107825 */ /* 0x000fcc00078e0210 */
[----:B------:R-:W5:Y:S01]  /*0600*/  LDG.E R16, desc[UR8][R16.64] ;  /* 0x0000000810107981 */ /* 0x000f62000c1e1900 */
[----:B------:R-:W-:Y:S01]  /*0610*/  UIADD3 UR6, UPT, UPT, UR6, 0x10, URZ ;  /* 0x0000001006067890 */ /* 0x000fe2000fffe0ff */
[----:B------:R-:W-:-:S03]  /*0620*/  IADD3 R14, P1, PT, R14, 0x40, RZ ;  /* 0x000000400e0e7810 */ /* 0x000fc60007f3e0ff */
[----:B------:R-:W-:Y:S01]  /*0630*/  UISETP.NE.AND UP1, UPT, UR6, URZ, UPT ;  /* 0x000000ff0600728c */ /* 0x000fe2000bf25270 */
[----:B------:R-:W-:Y:S02]  /*0640*/  IADD3.X R15, PT, PT, RZ, R15, RZ, P1, !PT ;  /* 0x0000000fff0f7210 */ /* 0x000fe40000ffe4ff */
[----:B--2---:R-:W-:-:S04]  /*0650*/  FSETP.GT.AND P0, PT, R27, R0, PT ;  /* 0x000000001b00720b */ /* 0x004fc80003f04000 */
[----:B------:R-:W-:-:S04]  /*0660*/  FSEL R27, R27, R0, P0 ;  /* 0x000000001b1b7208 */ /* 0x000fc80000000000 */
[----:B---3--:R-:W-:-:S04]  /*0670*/  FSETP.GT.AND P0, PT, R26, R27, PT ;  /* 0x0000001b1a00720b */ /* 0x008fc80003f04000 */
[----:B------:R-:W-:-:S04]  /*0680*/  FSEL R26, R26, R27, P0 ;  /* 0x0000001b1a1a7208 */ /* 0x000fc80000000000 */
[----:B----4-:R-:W-:-:S04]  /*0690*/  FSETP.GT.AND P0, PT, R25, R26, PT ;  /* 0x0000001a1900720b */ /* 0x010fc80003f04000 */
[----:B------:R-:W-:-:S04]  /*06a0*/  FSEL R25, R25, R26, P0 ;  /* 0x0000001a19197208 */ /* 0x000fc80000000000 */
[----:B-----5:R-:W-:-:S04]  /*06b0*/  FSETP.GT.AND P0, PT, R24, R25, PT ;  /* 0x000000191800720b */ /* 0x020fc80003f04000 */
[----:B------:R-:W-:-:S04]  /*06c0*/  FSEL R24, R24, R25, P0 ;  /* 0x0000001918187208 */ /* 0x000fc80000000000 */
[----:B------:R-:W-:-:S04]  /*06d0*/  FSETP.GT.AND P0, PT, R23, R24, PT ;  /* 0x000000181700720b */ /* 0x000fc80003f04000 */
        /* <DEDUP_REMOVED lines=22> */
[----:B------:R-:W-:Y:S01]  /*0840*/  FSEL R0, R16, R29, P0 ;  /* 0x0000001d10007208 */ /* 0x000fe20000000000 */
[----:B------:R-:W-:Y:S08]  /*0850*/  BRA.U UP1, `(.L_x_171) ;  /* 0xfffffff901647547 */ /* 0x000ff0000b83ffff */
.L_x_170:
[----:B------:R-:W-:Y:S05]  /*0860*/  BRA.U !UP0, `(.L_x_169) ;  /* 0x0000000508a87547 */ /* 0x000fea000b800000 */
[----:B------:R-:W0:Y:S01]  /*0870*/  LDCU UR4, c[0x0][0x390] ;  /* 0x00007200ff0477ac */ /* 0x000e220008000800 */
[----:B------:R-:W-:Y:S02]  /*0880*/  UISETP.GE.U32.AND UP0, UPT, UR5, 0x8, UPT ;  /* 0x000000080500788c */ /* 0x000fe4000bf06070 */
[----:B0-----:R-:W-:-:S04]  /*0890*/  ULOP3.LUT UR6, UR4, 0x7, URZ, 0xc0, !UPT ;  /* 0x0000000704067892 */ /* 0x001fc8000f8ec0ff */
[----:B------:R-:W-:-:S03]  /*08a0*/  UISETP.NE.AND UP1, UPT, UR6, URZ, UPT ;  /* 0x000000ff0600728c */ /* 0x000fc6000bf25270 */
[----:B------:R-:W-:Y:S08]  /*08b0*/  BRA.U !UP0, `(.L_x_172) ;  /* 0x0000000108cc7547 */ /* 0x000ff0000b800000 */
[----:B------:R-:W-:Y:S01]  /*08c0*/  IMAD.WIDE.U32 R26, R5, 0x4, R2 ;  /* 0x00000004051a7825 */ /* 0x000fe200078e0002 */
[----:B------:R-:W0:Y:S04]  /*08d0*/  LDC.64 R6, c[0x0][0x380] ;  /* 0x0000e000ff067b82 */ /* 0x000e280000000a00 */
        /* <DEDUP_REMOVED lines=8> */
[----:B--2---:R-:W-:-:S04]  /*0960*/  IMAD R11, R11, R9, R8 ;  /* 0x000000090b0b7224 */ /* 0x004fc800078e0208 */
[----:B0-----:R-:W-:-:S04]  /*0970*/  IMAD.WIDE R22, R11, 0x4, R6 ;  /* 0x000000040b167825 */ /* 0x001fc800078e0206 */
[-CC-:B---3--:R-:W-:Y:S01]  /*0980*/  IMAD R25, R14, R9.reuse, R8.reuse ;  /* 0x000000090e197224 */ /* 0x188fe200078e0208 */
[----:B------:R-:W2:Y:S01]  /*0990*/  LDG.E R17, desc[UR8][R22.64] ;  /* 0x0000000816117981 */ /* 0x000ea2000c1e1900 */
[----:B----4-:R-:W-:Y:S02]  /*09a0*/  IMAD R15, R15, R9, R8 ;  /* 0x000000090f0f7224 */ /* 0x010fe400078e0208 */
[----:B------:R-:W-:-:S05]  /*09b0*/  IMAD.WIDE R24, R25, 0x4, R6 ;  /* 0x0000000419187825 */ /* 0x000fca00078e0206 */
[----:B------:R0:W3:Y:S01]  /*09c0*/  LDG.E R20, desc[UR8][R24.64] ;  /* 0x0000000818147981 */ /* 0x0000e2000c1e1900 */
[----:B------:R-:W-:-:S04]  /*09d0*/  IMAD.WIDE R14, R15, 0x4, R6 ;  /* 0x000000040f0e7825 */ /* 0x000fc800078e0206 */
[-CC-:B-----5:R-:W-:Y:S02]  /*09e0*/  IMAD R11, R10, R9.reuse, R8.reuse ;  /* 0x000000090a0b7224 */ /* 0x1a0fe400078e0208 */
[----:B------:R1:W4:Y:S01]  /*09f0*/  LDG.E R14, desc[UR8][R14.64] ;  /* 0x000000080e0e7981 */ /* 0x000322000c1e1900 */
[----:B------:R-:W-:Y:S02]  /*0a00*/  IMAD R19, R18, R9, R8 ;  /* 0x0000000912137224 */ /* 0x000fe400078e0208 */
[----:B------:R-:W-:-:S04]  /*0a10*/  IMAD.WIDE R10, R11, 0x4, R6 ;  /* 0x000000040b0a7825 */ /* 0x000fc800078e0206 */
[----:B------:R-:W-:Y:S02]  /*0a20*/  IMAD.WIDE R18, R19, 0x4, R6 ;  /* 0x0000000413127825 */ /* 0x000fe400078e0206 */
[----:B------:R-:W5:Y:S02]  /*0a30*/  LDG.E R10, desc[UR8][R10.64] ;  /* 0x000000080a0a7981 */ /* 0x000f64000c1e1900 */
[-CC-:B------:R-:W-:Y:S02]  /*0a40*/  IMAD R21, R21, R9.reuse, R8.reuse ;  /* 0x0000000915157224 */ /* 0x180fe400078e0208 */
[----:B------:R-:W5:Y:S01]  /*0a50*/  LDG.E R18, desc[UR8][R18.64] ;  /* 0x0000000812127981 */ /* 0x000f62000c1e1900 */
[----:B0-----:R-:W-:Y:S02]  /*0a60*/  IMAD R25, R16, R9, R8 ;  /* 0x0000000910197224 */ /* 0x001fe400078e0208 */
[----:B------:R-:W-:-:S04]  /*0a70*/  IMAD.WIDE R22, R21, 0x4, R6 ;  /* 0x0000000415167825 */ /* 0x000fc800078e0206 */
[----:B------:R-:W-:Y:S02]  /*0a80*/  IMAD.WIDE R24, R25, 0x4, R6 ;  /* 0x0000000419187825 */ /* 0x000fe400078e0206 */
[----:B------:R-:W5:Y:S02]  /*0a90*/  LDG.E R22, desc[UR8][R22.64] ;  /* 0x0000000816167981 */ /* 0x000f64000c1e1900 */
[----:B-1----:R-:W-:Y:S02]  /*0aa0*/  IMAD R15, R4, R9, R8 ;  /* 0x00000009040f7224 */ /* 0x002fe400078e0208 */
[----:B------:R-:W5:Y:S02]  /*0ab0*/  LDG.E R24, desc[UR8][R24.64] ;  /* 0x0000000818187981 */ /* 0x000f64000c1e1900 */
[----:B------:R-:W-:-:S06]  /*0ac0*/  IMAD.WIDE R6, R15, 0x4, R6 ;  /* 0x000000040f067825 */ /* 0x000fcc00078e0206 */
[----:B------:R-:W5:Y:S01]  /*0ad0*/  LDG.E R7, desc[UR8][R6.64] ;  /* 0x0000000806077981 */ /* 0x000f62000c1e1900 */
[----:B------:R-:W-:Y:S02]  /*0ae0*/  IADD3 R5, PT, PT, R5, 0x8, RZ ;  /* 0x0000000805057810 */ /* 0x000fe40007ffe0ff */
        /* <DEDUP_REMOVED lines=15> */
[----:B------:R-:W-:-:S09]  /*0be0*/  FSEL R0, R7, R0, P0 ;  /* 0x0000000007007208 */ /* 0x000fd20000000000 */
.L_x_172:
[----:B------:R-:W-:Y:S05]  /*0bf0*/  BRA.U !UP1, `(.L_x_169) ;  /* 0x0000000109c47547 */ /* 0x000fea000b800000 */
[----:B------:R-:W-:Y:S02]  /*0c00*/  UISETP.GE.U32.AND UP0, UPT, UR6, 0x4, UPT ;  /* 0x000000040600788c */ /* 0x000fe4000bf06070 */
[----:B------:R-:W-:-:S04]  /*0c10*/  ULOP3.LUT UR4, UR4, 0x3, URZ, 0xc0, !UPT ;  /* 0x0000000304047892 */ /* 0x000fc8000f8ec0ff */
[----:B------:R-:W-:-:S03]  /*0c20*/  UISETP.NE.AND UP1, UPT, UR4, URZ, UPT ;  /* 0x000000ff0400728c */ /* 0x000fc6000bf25270 */
[----:B------:R-:W-:Y:S08]  /*0c30*/  BRA.U !UP0, `(.L_x_173) ;  /* 0x00000001086c7547 */ /* 0x000ff0000b800000 */
[----:B------:R-:W-:Y:S01]  /*0c40*/  IMAD.WIDE.U32 R10, R5, 0x4, R2 ;  /* 0x00000004050a7825 */ /* 0x000fe200078e0002 */
[----:B------:R-:W0:Y:S04]  /*0c50*/  LDC.64 R6, c[0x0][0x380] ;  /* 0x0000e000ff067b82 */ /* 0x000e280000000a00 */
[----:B------:R-:W2:Y:S04]  /*0c60*/  LDG.E R4, desc[UR8][R10.64] ;  /* 0x000000080a047981 */ /* 0x000ea8000c1e1900 */
[----:B------:R-:W3:Y:S04]  /*0c70*/  LDG.E R16, desc[UR8][R10.64+0x4] ;  /* 0x000004080a107981 */ /* 0x000ee8000c1e1900 */
[----:B------:R-:W4:Y:S04]  /*0c80*/  LDG.E R18, desc[UR8][R10.64+0x8] ;  /* 0x000008080a127981 */ /* 0x000f28000c1e1900 */
[----:B------:R-:W5:Y:S01]  /*0c90*/  LDG.E R20, desc[UR8][R10.64+0xc] ;  /* 0x00000c080a147981 */ /* 0x000f62000c1e1900 */
[----:B--2---:R-:W-:-:S04]  /*0ca0*/  IMAD R15, R4, R9, R8 ;  /* 0x00000009040f7224 */ /* 0x004fc800078e0208 */
[----:B0-----:R-:W-:-:S04]  /*0cb0*/  IMAD.WIDE R14, R15, 0x4, R6 ;  /* 0x000000040f0e7825 */ /* 0x001fc800078e0206 */
[-CC-:B---3--:R-:W-:Y:S02]  /*0cc0*/  IMAD R17, R16, R9.reuse, R8.reuse ;  /* 0x0000000910117224 */ /* 0x188fe400078e0208 */
[----:B------:R-:W2:Y:S01]  /*0cd0*/  LDG.E R15, desc[UR8][R14.64] ;  /* 0x000000080e0f7981 */ /* 0x000ea2000c1e1900 */
[----:B----4-:R-:W-:Y:S02]  /*0ce0*/  IMAD R19, R18, R9, R8 ;  /* 0x0000000912137224 */ /* 0x010fe400078e0208 */
[----:B------:R-:W-:-:S04]  /*0cf0*/  IMAD.WIDE R16, R17, 0x4, R6 ;  /* 0x0000000411107825 */ /* 0x000fc800078e0206 */
[----:B------:R-:W-:Y:S02]  /*0d00*/  IMAD.WIDE R18, R19, 0x4, R6 ;  /* 0x0000000413127825 */ /* 0x000fe400078e0206 */
[----:B------:R-:W3:Y:S02]  /*0d10*/  LDG.E R17, desc[UR8][R16.64] ;  /* 0x0000000810117981 */ /* 0x000ee4000c1e1900 */
[----:B-----5:R-:W-:Y:S02]  /*0d20*/  IMAD R21, R20, R9, R8 ;  /* 0x0000000914157224 */ /* 0x020fe400078e0208 */
[----:B------:R-:W4:Y:S02]  /*0d30*/  LDG.E R19, desc[UR8][R18.64] ;  /* 0x0000000812137981 */ /* 0x000f24000c1e1900 */
        /* <DEDUP_REMOVED lines=10> */
[----:B------:R-:W-:-:S09]  /*0de0*/  FSEL R0, R7, R0, P0 ;  /* 0x0000000007007208 */ /* 0x000fd20000000000 */
.L_x_173:
[----:B------:R-:W-:Y:S05]  /*0df0*/  BRA.U !UP1, `(.L_x_169) ;  /* 0x0000000109447547 */ /* 0x000fea000b800000 */
[----:B------:R-:W0:Y:S01]  /*0e00*/  LDCU.64 UR6, c[0x0][0x388] ;  /* 0x00007100ff0677ac */ /* 0x000e220008000a00 */
[----:B------:R-:W1:Y:S01]  /*0e10*/  LDC.64 R6, c[0x0][0x380] ;  /* 0x0000e000ff067b82 */ /* 0x000e620000000a00 */
[----:B------:R-:W-:Y:S01]  /*0e20*/  IMAD.WIDE.U32 R12, R5, 0x4, R12 ;  /* 0x00000004050c7825 */ /* 0x000fe200078e000c */
[----:B------:R-:W-:Y:S02]  /*0e30*/  UIADD3 UR4, UPT, UPT, -UR4, URZ, URZ ;  /* 0x000000ff04047290 */ /* 0x000fe4000fffe1ff */
[----:B0-----:R-:W-:-:S04]  /*0e40*/  IADD3 R10, P0, PT, R12, UR6, RZ ;  /* 0x000000060c0a7c10 */ /* 0x001fc8000ff1e0ff */
[----:B------:R-:W-:-:S09]  /*0e50*/  IADD3.X R11, PT, PT, R13, UR7, RZ, P0, !PT ;  /* 0x000000070d0b7c10 */ /* 0x000fd200087fe4ff */
.L_x_174:
[----:B------:R-:W2:Y:S01]  /*0e60*/  LDG.E R4, desc[UR8][R10.64] ;  /* 0x000000080a047981 */ /* 0x000ea2000c1e1900 */
[----:B------:R-:W-:Y:S01]  /*0e70*/  UIADD3 UR4, UPT, UPT, UR4, 0x1, URZ ;  /* 0x0000000104047890 */ /* 0x000fe2000fffe0ff */
[----:B--2---:R-:W-:-:S04]  /*0e80*/  IMAD R5, R4, R9, R8 ;  /* 0x0000000904057224 */ /* 0x004fc800078e0208 */
[----:B-1----:R-:W-:-:S06]  /*0e90*/  IMAD.WIDE R4, R5, 0x4, R6 ;  /* 0x0000000405047825 */ /* 0x002fcc00078e0206 */
[----:B------:R-:W2:Y:S01]  /*0ea0*/  LDG.E R5, desc[UR8][R4.64] ;  /* 0x0000000804057981 */ /* 0x000ea2000c1e1900 */
[----:B------:R-:W-:Y:S01]  /*0eb0*/  UISETP.NE.AND UP0, UPT, UR4, URZ, UPT ;  /* 0x000000ff0400728c */ /* 0x000fe2000bf05270 */
[----:B------:R-:W-:-:S04]  /*0ec0*/  IADD3 R10, P1, PT, R10, 0x4, RZ ;  /* 0x000000040a0a7810 */ /* 0x000fc80007f3e0ff */
[----:B------:R-:W-:Y:S02]  /*0ed0*/  IADD3.X R11, PT, PT, RZ, R11, RZ, P1, !PT ;  /* 0x0000000bff0b7210 */ /* 0x000fe40000ffe4ff */
[----:B--2---:R-:W-:-:S04]  /*0ee0*/  FSETP.GT.AND P0, PT, R5, R0, PT ;  /* 0x000000000500720b */ /* 0x004fc80003f04000 */
[----:B------:R-:W-:Y:S01]  /*0ef0*/  FSEL R0, R5, R0, P0 ;  /* 0x0000000005007208 */ /* 0x000fe20000000000 */
[----:B------:R-:W-:Y:S08]  /*0f00*/  BRA.U UP0, `(.L_x_174) ;  /* 0xfffffffd00d47547 */ /* 0x000ff0000b83ffff */
.L_x_169:
[----:B------:R-:W0:Y:S01]  /*0f10*/  LDCU UR4, c[0x0][0x390] ;  /* 0x00007200ff0477ac */ /* 0x000e220008000800 */
[----:B------:R-:W-:Y:S01]  /*0f20*/  MOV R7, RZ ;  /* 0x000000ff00077202 */ /* 0x000fe20000000f00 */
[----:B0-----:R-:W-:-:S09]  /*0f30*/  UISETP.GE.AND UP0, UPT, UR4, 0x1, UPT ;  /* 0x000000010400788c */ /* 0x001fd2000bf06270 */
[----:B------:R-:W-:Y:S05]  /*0f40*/  BRA.U !UP0, `(.L_x_175) ;  /* 0x0000000908707547 */ /* 0x000fea000b800000 */
[----:B------:R-:W-:Y:S01]  /*0f50*/  UISETP.GE.U32.AND UP1, UPT, UR4, 0x4, UPT ;  /* 0x000000040400788c */ /* 0x000fe2000bf26070 */
[----:B------:R-:W-:Y:S01]  /*0f60*/  HFMA2 R7, -RZ, RZ, 0, 0 ;  /* 0x00000000ff077431 */ /* 0x000fe200000001ff */
[----:B------:R-:W-:Y:S01]  /*0f70*/  ULOP3.LUT UR6, UR4, 0x3, URZ, 0xc0, !UPT ;  /* 0x0000000304067892 */ /* 0x000fe2000f8ec0ff */
[----:B------:R-:W-:-:S03]  /*0f80*/  MOV R19, RZ ;  /* 0x000000ff00137202 */ /* 0x000fc60000000f00 */
[----:B------:R-:W-:-:S03]  /*0f90*/  UISETP.NE.AND UP0, UPT, UR6, URZ, UPT ;  /* 0x000000ff0600728c */ /* 0x000fc6000bf05270 */
[----:B------:R-:W-:Y:S08]  /*0fa0*/  BRA.U !UP1, `(.L_x_176) ;  /* 0x0000000509487547 */ /* 0x000ff0000b800000 */
[----:B------:R-:W0:Y:S01]  /*0fb0*/  LDC R9, c[0x0][0x398] ;  /* 0x0000e600ff097b82 */ /* 0x000e220000000800 */
[----:B------:R-:W-:Y:S01]  /*0fc0*/  ULOP3.LUT UR4, UR4, 0x7ffffffc, URZ, 0xc0, !UPT ;  /* 0x7ffffffc04047892 */ /* 0x000fe2000f8ec0ff */
[----:B------:R-:W-:Y:S02]  /*0fd0*/  IADD3 R12, P0, PT, R2, 0x8, RZ ;  /* 0x00000008020c7810 */ /* 0x000fe40007f1e0ff */
[----:B------:R-:W-:Y:S01]  /*0fe0*/  MOV R7, RZ ;  /* 0x000000ff00077202 */ /* 0x000fe20000000f00 */
[----:B------:R-:W-:Y:S01]  /*0ff0*/  UIADD3 UR5, UPT, UPT, -UR4, URZ, URZ ;  /* 0x000000ff04057290 */ /* 0x000fe2000fffe1ff */
[----:B------:R-:W-:Y:S02]  /*1000*/  MOV R6, R8 ;  /* 0x0000000800067202 */ /* 0x000fe40000000f00 */
[----:B------:R-:W1:Y:S01]  /*1010*/  LDC.64 R4, c[0x0][0x380] ;  /* 0x0000e000ff047b82 */ /* 0x000e620000000a00 */
[----:B------:R-:W-:Y:S02]  /*1020*/  IADD3.X R13, PT, PT, RZ, R3, RZ, P0, !PT ;  /* 0x00000003ff0d7210 */ /* 0x000fe400007fe4ff */
[----:B------:R-:W-:-:S05]  /*1030*/  MOV R19, UR4 ;  /* 0x0000000400137c02 */ /* 0x000fca0008000f00 */
[----:B------:R-:W2:Y:S02]  /*1040*/  LDC.64 R10, c[0x0][0x3a0] ;  /* 0x0000e800ff0a7b82 */ /* 0x000ea40000000a00 */
.L_x_177:
[----:B---3--:R-:W0:Y:S02]  /*1050*/  LDG.E R14, desc[UR8][R12.64+-0x8] ;  /* 0xfffff8080c0e7981 */ /* 0x008e24000c1e1900 */
[----:B0-----:R-:W-:-:S04]  /*1060*/  IMAD R15, R14, R9, R8 ;  /* 0x000000090e0f7224 */ /* 0x001fc800078e0208 */
[----:B-1----:R-:W-:-:S06]  /*1070*/  IMAD.WIDE R14, R15, 0x4, R4 ;  /* 0x000000040f0e7825 */ /* 0x002fcc00078e0204 */
[----:B------:R-:W3:Y:S01]  /*1080*/  LDG.E R15, desc[UR8][R14.64] ;  /* 0x000000080e0f7981 */ /* 0x000ee2000c1e1900 */
[----:B------:R-:W-:Y:S01]  /*1090*/  HFMA2 R18, -RZ, RZ, 0.96630859375, -0.0022525787353515625 ;  /* 0x3bbb989dff127431 */ /* 0x000fe200000001ff */
[----:B------:R-:W-:Y:S01]  /*10a0*/  MOV R20, 0x437c0000 ;  /* 0x437c000000147802 */ /* 0x000fe20000000f00 */
[----:B---3--:R-:W-:Y:S01]  /*10b0*/  FADD R17, R15, -R0 ;  /* 0x800000000f117221 */ /* 0x008fe20000000000 */
[----:B--2---:R-:W-:-:S04]  /*10c0*/  IMAD.WIDE R14, R6, 0x4, R10 ;  /* 0x00000004060e7825 */ /* 0x004fc800078e020a */
[----:B------:R-:W-:-:S04]  /*10d0*/  FFMA.SAT R21, R17, R18, 0.5 ;  /* 0x3f00000011157423 */ /* 0x000fc80000002012 */
[----:B------:R-:W-:-:S04]  /*10e0*/  FFMA.RM R21, R21, R20, 12582913 ;  /* 0x4b40000115157423 */ /* 0x000fc80000004014 */
[C---:B------:R-:W-:Y:S01]  /*10f0*/  FADD R16, R21.reuse, -12583039 ;  /* 0xcb40007f15107421 */ /* 0x040fe20000000000 */
[----:B------:R-:W-:-:S03]  /*1100*/  SHF.L.U32 R21, R21, 0x17, RZ ;  /* 0x0000001715157819 */ /* 0x000fc600000006ff */
[----:B------:R-:W-:-:S04]  /*1110*/  FFMA R16, R17, 1.4426950216293334961, -R16 ;  /* 0x3fb8aa3b11107823 */ /* 0x000fc80000000810 */
[----:B------:R-:W-:-:S06]  /*1120*/  FFMA R22, R17, 1.925963033500011079e-08, R16 ;  /* 0x32a5706011167823 */ /* 0x000fcc0000000010 */
[----:B------:R-:W0:Y:S02]  /*1130*/  MUFU.EX2 R22, R22 ;  /* 0x0000001600167308 */ /* 0x000e240000000800 */
[----:B0-----:R-:W-:-:S05]  /*1140*/  FMUL R21, R21, R22 ;  /* 0x0000001615157220 */ /* 0x001fca0000400000 */
[----:B------:R0:W-:Y:S04]  /*1150*/  STG.E desc[UR8][R14.64], R21 ;  /* 0x000000150e007986 */ /* 0x0001e8000c101908 */
[----:B------:R-:W2:Y:S02]  /*1160*/  LDG.E R16, desc[UR8][R12.64+-0x4] ;  /* 0xfffffc080c107981 */ /* 0x000ea4000c1e1900 */
[----:B--2---:R-:W-:-:S04]  /*1170*/  IMAD R17, R16, R9, R8 ;  /* 0x0000000910117224 */ /* 0x004fc800078e0208 */
[----:B------:R-:W-:-:S06]  /*1180*/  IMAD.WIDE R16, R17, 0x4, R4 ;  /* 0x0000000411107825 */ /* 0x000fcc00078e0204 */
[----:B------:R-:W2:Y:S01]  /*1190*/  LDG.E R17, desc[UR8][R16.64] ;  /* 0x0000000810117981 */ /* 0x000ea2000c1e1900 */
[----:B0-----:R-:W-:-:S04]  /*11a0*/  IMAD.WIDE R14, R9, 0x4, R14 ;  /* 0x00000004090e7825 */ /* 0x001fc800078e020e */
[----:B--2---:R-:W-:-:S04]  /*11b0*/  FADD R23, R17, -R0 ;  /* 0x8000000011177221 */ /* 0x004fc80000000000 */
[----:B------:R-:W-:-:S04]  /*11c0*/  FFMA.SAT R25, R23, R18, 0.5 ;  /* 0x3f00000017197423 */ /* 0x000fc80000002012 */
[----:B------:R-:W-:-:S04]  /*11d0*/  FFMA.RM R25, R25, R20, 12582913 ;  /* 0x4b40000119197423 */ /* 0x000fc80000004014 */
[----:B------:R-:W-:-:S04]  /*11e0*/  FADD R22, R25, -12583039 ;  /* 0xcb40007f19167421 */ /* 0x000fc80000000000 */
[----:B------:R-:W-:-:S04]  /*11f0*/  FFMA R22, R23, 1.4426950216293334961, -R22 ;  /* 0x3fb8aa3b17167823 */ /* 0x000fc80000000816 */
[----:B------:R-:W-:Y:S01]  /*1200*/  FFMA R22, R23, 1.925963033500011079e-08, R22 ;  /* 0x32a5706017167823 */ /* 0x000fe20000000016 */
[----:B------:R-:W-:-:S05]  /*1210*/  SHF.L.U32 R23, R25, 0x17, RZ ;  /* 0x0000001719177819 */ /* 0x000fca00000006ff */
        /* <DEDUP_REMOVED lines=21> */
[----:B------:R1:W2:Y:S01]  /*1370*/  LDG.E R17, desc[UR8][R16.64] ;  /* 0x0000000810117981 */ /* 0x0002a2000c1e1900 */
[C---:B0-----:R-:W-:Y:S01]  /*1380*/  IMAD.WIDE R14, R9.reuse, 0x4, R14 ;  /* 0x00000004090e7825 */ /* 0x041fe200078e020e */
[----:B------:R-:W-:Y:S01]  /*1390*/  UIADD3 UR5, UPT, UPT, UR5, 0x4, URZ ;  /* 0x0000000405057890 */ /* 0x000fe2000fffe0ff */
[----:B------:R-:W-:Y:S02]  /*13a0*/  IADD3 R12, P0, PT, R12, 0x10, RZ ;  /* 0x000000100c0c7810 */ /* 0x000fe40007f1e0ff */
[----:B------:R-:W-:Y:S01]  /*13b0*/  LEA R6, R9, R6, 0x2 ;  /* 0x0000000609067211 */ /* 0x000fe200078e10ff */
[----:B------:R-:W-:Y:S01]  /*13c0*/  UISETP.NE.AND UP1, UPT, UR5, URZ, UPT ;  /* 0x000000ff0500728c */ /* 0x000fe2000bf25270 */
[----:B------:R-:W-:Y:S01]  /*13d0*/  IADD3.X R13, PT, PT, RZ, R13, RZ, P0, !PT ;  /* 0x0000000dff0d7210 */ /* 0x000fe200007fe4ff */
[----:B-1----:R-:W-:-:S04]  /*13e0*/  FADD R16, R21, R7 ;  /* 0x0000000715107221 */ /* 0x002fc80000000000 */
[----:B------:R-:W-:-:S04]  /*13f0*/  FADD R16, R16, R23 ;  /* 0x0000001710107221 */ /* 0x000fc80000000000 */
[----:B------:R-:W-:Y:S01]  /*1400*/  FADD R16, R16, R25 ;  /* 0x0000001910107221 */ /* 0x000fe20000000000 */
[----:B--2---:R-:W-:-:S04]  /*1410*/  FADD R27, R17, -R0 ;  /* 0x80000000111b7221 */ /* 0x004fc80000000000 */
[----:B------:R-:W-:-:S04]  /*1420*/  FFMA.SAT R29, R27, R18, 0.5 ;  /* 0x3f0000001b1d7423 */ /* 0x000fc80000002012 */
[----:B------:R-:W-:-:S04]  /*1430*/  FFMA.RM R29, R29, R20, 12582913 ;  /* 0x4b4000011d1d7423 */ /* 0x000fc80000004014 */
[C---:B------:R-:W-:Y:S01]  /*1440*/  FADD R18, R29.reuse, -12583039 ;  /* 0xcb40007f1d127421 */ /* 0x040fe20000000000 */
[----:B------:R-:W-:-:S03]  /*1450*/  SHF.L.U32 R29, R29, 0x17, RZ ;  /* 0x000000171d1d7819 */ /* 0x000fc600000006ff */
[----:B------:R-:W-:-:S04]  /*1460*/  FFMA R18, R27, 1.4426950216293334961, -R18 ;  /* 0x3fb8aa3b1b127823 */ /* 0x000fc80000000812 */
[----:B------:R-:W-:-:S06]  /*1470*/  FFMA R18, R27, 1.925963033500011079e-08, R18 ;  /* 0x32a570601b127823 */ /* 0x000fcc0000000012 */
[----:B------:R-:W0:Y:S02]  /*1480*/  MUFU.EX2 R18, R18 ;  /* 0x0000001200127308 */ /* 0x000e240000000800 */
[----:B0-----:R-:W-:-:S04]  /*1490*/  FMUL R29, R29, R18 ;  /* 0x000000121d1d7220 */ /* 0x001fc80000400000 */
[----:B------:R-:W-:Y:S01]  /*14a0*/  FADD R7, R16, R29 ;  /* 0x0000001d10077221 */ /* 0x000fe20000000000 */
[----:B------:R3:W-:Y:S01]  /*14b0*/  STG.E desc[UR8][R14.64], R29 ;  /* 0x0000001d0e007986 */ /* 0x0007e2000c101908 */
[----:B------:R-:W-:Y:S05]  /*14c0*/  BRA.U UP1, `(.L_x_177) ;  /* 0xfffffff901e07547 */ /* 0x000fea000b83ffff */
.L_x_176:
[----:B------:R-:W-:Y:S05]  /*14d0*/  BRA.U !UP0, `(.L_x_175) ;  /* 0x00000005080c7547 */ /* 0x000fea000b800000 */
[----:B------:R-:W0:Y:S01]  /*14e0*/  LDCU UR4, c[0x0][0x390] ;  /* 0x00007200ff0477ac */ /* 0x000e220008000800 */
[----:B------:R-:W-:Y:S02]  /*14f0*/  UISETP.NE.AND UP0, UPT, UR6, 0x1, UPT ;  /* 0x000000010600788c */ /* 0x000fe4000bf05270 */
[----:B0-----:R-:W-:-:S04]  /*1500*/  ULOP3.LUT UR4, UR4, 0x1, URZ, 0xc0, !UPT ;  /* 0x0000000104047892 */ /* 0x001fc8000f8ec0ff */
[----:B------:R-:W-:-:S03]  /*1510*/  UISETP.NE.U32.AND UP1, UPT, UR4, 0x1, UPT ;  /* 0x000000010400788c */ /* 0x000fc6000bf25070 */
[----:B------:R-:W-:Y:S08]  /*1520*/  BRA.U !UP0, `(.L_x_178) ;  /* 0x00000001089c7547 */ /* 0x000ff0000b800000 */
[----:B------:R-:W-:Y:S01]  /*1530*/  IMAD.WIDE.U32 R4, R19, 0x4, R2 ;  /* 0x0000000413047825 */ /* 0x000fe200078e0002 */
[----:B------:R-:W0:Y:S04]  /*1540*/  LDC.64 R10, c[0x0][0x380] ;  /* 0x0000e000ff0a7b82 */ /* 0x000e280000000a00 */
[----:B------:R-:W2:Y:S02]  /*1550*/  LDG.E R6, desc[UR8][R4.64] ;  /* 0x0000000804067981 */ /* 0x000ea4000c1e1900 */
[----:B--2---:R-:W-:-:S04]  /*1560*/  IMAD R17, R6, R9, R8 ;  /* 0x0000000906117224 */ /* 0x004fc800078e0208 */
[----:B0-----:R-:W-:-:S06]  /*1570*/  IMAD.WIDE R16, R17, 0x4, R10 ;  /* 0x0000000411107825 */ /* 0x001fcc00078e020a */
[----:B------:R-:W2:Y:S01]  /*1580*/  LDG.E R17, desc[UR8][R16.64] ;  /* 0x0000000810117981 */ /* 0x000ea2000c1e1900 */
[----:B------:R-:W-:Y:S01]  /*1590*/  HFMA2 R6, -RZ, RZ, 0.96630859375, -0.0022525787353515625 ;  /* 0x3bbb989dff067431 */ /* 0x000fe200000001ff */
[----:B---3--:R-:W-:Y:S01]  /*15a0*/  MOV R14, 0x437c0000 ;  /* 0x437c0000000e7802 */ /* 0x008fe20000000f00 */
[----:B--2---:R-:W-:Y:S01]  /*15b0*/  FADD R15, R17, -R0 ;  /* 0x80000000110f7221 */ /* 0x004fe20000000000 */
[----:B------:R-:W-:-:S03]  /*15c0*/  IMAD R17, R19, R9, R8 ;  /* 0x0000000913117224 */ /* 0x000fc600078e0208 */
[----:B------:R-:W-:-:S04]  /*15d0*/  FFMA.SAT R13, R15, R6, 0.5 ;  /* 0x3f0000000f0d7423 */ /* 0x000fc80000002006 */
[----:B------:R-:W-:Y:S02]  /*15e0*/  FFMA.RM R18, R13, R14, 12582913 ;  /* 0x4b4000010d127423 */ /* 0x000fe4000000400e */
[----:B------:R-:W0:Y:S02]  /*15f0*/  LDC.64 R12, c[0x0][0x3a0] ;  /* 0x0000e800ff0c7b82 */ /* 0x000e240000000a00 */
[----:B------:R-:W-:-:S04]  /*1600*/  FADD R20, R18, -12583039 ;  /* 0xcb40007f12147421 */ /* 0x000fc80000000000 */
[----:B------:R-:W-:-:S04]  /*1610*/  FFMA R20, R15, 1.4426950216293334961, -R20 ;  /* 0x3fb8aa3b0f147823 */ /* 0x000fc80000000814 */
[----:B------:R-:W-:Y:S01]  /*1620*/  FFMA R20, R15, 1.925963033500011079e-08, R20 ;  /* 0x32a570600f147823 */ /* 0x000fe20000000014 */
[----:B------:R-:W-:-:S05]  /*1630*/  SHF.L.U32 R15, R18, 0x17, RZ ;  /* 0x00000017120f7819 */ /* 0x000fca00000006ff */
[----:B------:R-:W1:Y:S01]  /*1640*/  MUFU.EX2 R20, R20 ;  /* 0x0000001400147308 */ /* 0x000e620000000800 */
[----:B0-----:R-:W-:-:S04]  /*1650*/  IMAD.WIDE R12, R17, 0x4, R12 ;  /* 0x00000004110c7825 */ /* 0x001fc800078e020c */
[----:B-1----:R-:W-:-:S05]  /*1660*/  FMUL R15, R15, R20 ;  /* 0x000000140f0f7220 */ /* 0x002fca0000400000 */
[----:B------:R0:W-:Y:S04]  /*1670*/  STG.E desc[UR8][R12.64], R15 ;  /* 0x0000000f0c007986 */ /* 0x0001e8000c101908 */
[----:B------:R-:W2:Y:S02]  /*1680*/  LDG.E R4, desc[UR8][R4.64+0x4] ;  /* 0x0000040804047981 */ /* 0x000ea4000c1e1900 */
[----:B--2---:R-:W-:-:S04]  /*1690*/  IMAD R17, R4, R9, R8 ;  /* 0x0000000904117224 */ /* 0x004fc800078e0208 */
[----:B------:R-:W-:-:S06]  /*16a0*/  IMAD.WIDE R10, R17, 0x4, R10 ;  /* 0x00000004110a7825 */ /* 0x000fcc00078e020a */
[----:B------:R-:W2:Y:S01]  /*16b0*/  LDG.E R11, desc[UR8][R10.64] ;  /* 0x000000080a0b7981 */ /* 0x000ea2000c1e1900 */
[----:B0-----:R-:W-:-:S04]  /*16c0*/  IMAD.WIDE R12, R9, 0x4, R12 ;  /* 0x00000004090c7825 */ /* 0x001fc800078e020c */
[----:B------:R-:W-:Y:S01]  /*16d0*/  FADD R7, R7, R15 ;  /* 0x0000000f07077221 */ /* 0x000fe20000000000 */
[----:B------:R-:W-:Y:S01]  /*16e0*/  IADD3 R19, PT, PT, R19, 0x2, RZ ;  /* 0x0000000213137810 */ /* 0x000fe20007ffe0ff */
        /* <DEDUP_REMOVED lines=10> */
[----:B------:R0:W-:Y:S06]  /*1790*/  STG.E desc[UR8][R12.64], R21 ;  /* 0x000000150c007986 */ /* 0x0001ec000c101908 */
.L_x_178:
[----:B------:R-:W-:Y:S05]  /*17a0*/  BRA.U UP1, `(.L_x_175) ;  /* 0x0000000101587547 */ /* 0x000fea000b800000 */
[----:B------:R-:W-:Y:S01]  /*17b0*/  IMAD.WIDE.U32 R2, R19, 0x4, R2 ;  /* 0x0000000413027825 */ /* 0x000fe200078e0002 */
[----:B------:R-:W1:Y:S05]  /*17c0*/  LDC.64 R4, c[0x0][0x380] ;  /* 0x0000e000ff047b82 */ /* 0x000e6a0000000a00 */
[----:B------:R-:W2:Y:S02]  /*17d0*/  LDG.E R2, desc[UR8][R2.64] ;  /* 0x0000000802027981 */ /* 0x000ea4000c1e1900 */
[----:B--2---:R-:W-:Y:S01]  /*17e0*/  IMAD R11, R2, R9, R8 ;  /* 0x00000009020b7224 */ /* 0x004fe200078e0208 */
[----:B0-----:R-:W-:Y:S01]  /*17f0*/  MOV R13, 0x437c0000 ;  /* 0x437c0000000d7802 */ /* 0x001fe20000000f00 */
[----:B------:R-:W0:Y:S02]  /*1800*/  LDC.64 R2, c[0x0][0x3a0] ;  /* 0x0000e800ff027b82 */ /* 0x000e240000000a00 */
[----:B-1----:R-:W-:-:S06]  /*1810*/  IMAD.WIDE R4, R11, 0x4, R4 ;  /* 0x000000040b047825 */ /* 0x002fcc00078e0204 */
[----:B------:R-:W2:Y:S01]  /*1820*/  LDG.E R5, desc[UR8][R4.64] ;  /* 0x0000000804057981 */ /* 0x000ea2000c1e1900 */
[----:B------:R-:W-:Y:S02]  /*1830*/  HFMA2 R11, -RZ, RZ, 0.96630859375, -0.0022525787353515625 ;  /* 0x3bbb989dff0b7431 */ /* 0x000fe400000001ff */
[----:B------:R-:W-:-:S04]  /*1840*/  IMAD R19, R19, R9, R8 ;  /* 0x0000000913137224 */ /* 0x000fc800078e0208 */
[----:B0-----:R-:W-:-:S04]  /*1850*/  IMAD.WIDE R2, R19, 0x4, R2 ;  /* 0x0000000413027825 */ /* 0x001fc800078e0202 */
        /* <DEDUP_REMOVED lines=11> */
.L_x_175:
[----:B------:R-:W2:Y:S02]  /*1910*/  LDC R0, c[0x0][0x390] ;  /* 0x0000e400ff007b82 */ /* 0x000ea40000000800 */
[----:B--2---:R-:W-:-:S13]  /*1920*/  ISETP.GE.AND P0, PT, R0, 0x1, PT ;  /* 0x000000010000780c */ /* 0x004fda0003f06270 */
[----:B------:R-:W-:Y:S05]  /*1930*/  @!P0 EXIT ;  /* 0x000000000000894d */ /* 0x000fea0003800000 */
[C---:B------:R-:W-:Y:S01]  /*1940*/  ISETP.GE.U32.AND P0, PT, R0.reuse, 0x10, PT ;  /* 0x000000100000780c */ /* 0x040fe20003f06070 */
[----:B------:R-:W-:Y:S01]  /*1950*/  HFMA2 R5, -RZ, RZ, 0, 0 ;  /* 0x00000000ff057431 */ /* 0x000fe200000001ff */
[----:B-1----:R-:W-:-:S11]  /*1960*/  LOP3.LUT R6, R0, 0xf, RZ, 0xc0, !PT ;  /* 0x0000000f00067812 */ /* 0x002fd600078ec0ff */
[----:B------:R-:W-:Y:S05]  /*1970*/  @!P0 BRA `(.L_x_179) ;  /* 0x0000001000248947 */ /* 0x000fea0003800000 */
[----:B------:R-:W1:Y:S01]  /*1980*/  LDC R4, c[0x0][0x398] ;  /* 0x0000e600ff047b82 */ /* 0x000e620000000800 */
[----:B------:R-:W-:Y:S02]  /*1990*/  LOP3.LUT R5, R0, 0x7ffffff0, RZ, 0xc0, !PT ;  /* 0x7ffffff000057812 */ /* 0x000fe400078ec0ff */
[----:B------:R-:W-:Y:S02]  /*19a0*/  MOV R3, R8 ;  /* 0x0000000800037202 */ /* 0x000fe40000000f00 */
[----:B------:R-:W-:-:S03]  /*19b0*/  IADD3 R2, PT, PT, -R5, RZ, RZ ;  /* 0x000000ff05027210 */ /* 0x000fc60007ffe1ff */
[----:B0-----:R-:W0:Y:S04]  /*19c0*/  LDC.64 R12, c[0x0][0x3a0] ;  /* 0x0000e800ff0c7b82 */ /* 0x001e280000000a00 */
.L_x_212:
[----:B0-----:R-:W-:-:S05]  /*19d0*/  IMAD.WIDE R16, R3, 0x4, R12 ;  /* 0x0000000403107825 */ /* 0x001fca00078e020c */
[----:B--2---:R-:W2:Y:S01]  /*19e0*/  LDG.E R23, desc[UR8][R16.64] ;  /* 0x0000000810177981 */ /* 0x004ea2000c1e1900 */
[----:B------:R-:W0:Y:S01]  /*19f0*/  MUFU.RCP R0, R7 ;  /* 0x0000000700007308 */ /* 0x000e220000001000 */
[----:B------:R-:W-:Y:S01]  /*1a00*/  IADD3 R2, PT, PT, R2, 0x10, RZ ;  /* 0x0000001002027810 */ /* 0x000fe20007ffe0ff */
[----:B------:R-:W-:Y:S03]  /*1a10*/  BSSY.RECONVERGENT B2, `(.L_x_180) ;  /* 0x000000c000027945 */ /* 0x000fe60003800200 */
[----:B------:R-:W-:Y:S01]  /*1a20*/  ISETP.NE.AND P2, PT, R2, RZ, PT ;  /* 0x000000ff0200720c */ /* 0x000fe20003f45270 */
        /* <DEDUP_REMOVED lines=8> */
[----:B-1-3--:R-:W-:Y:S05]  /*1ab0*/  CALL.REL.NOINC `($__internal_4_$__cuda_sm3x_div_rn_noftz_f32_slowpath) ;  /* 0x0000001c00ac7944 */ /* 0x00afea0003c00000 */
[----:B------:R-:W-:-:S07]  /*1ac0*/  MOV R9, R0 ;  /* 0x0000000000097202 */ /* 0x000fce0000000f00 */
.L_x_181:
[----:B------:R-:W-:Y:S05]  /*1ad0*/  BSYNC.RECONVERGENT B2 ;  /* 0x0000000000027941 */ /* 0x000fea0003800200 */
.L_x_180:
[----:B-1-3--:R-:W-:Y:S01]  /*1ae0*/  IMAD.WIDE R14, R4, 0x4, R16 ;  /* 0x00000004040e7825 */ /* 0x00afe200078e0210 */
[----:B------:R0:W-:Y:S04]  /*1af0*/  STG.E desc[UR8][R16.64], R9 ;  /* 0x0000000910007986 */ /* 0x0001e8000c101908 */
[----:B------:R-:W2:Y:S01]  /*1b00*/  LDG.E R23, desc[UR8][R14.64] ;  /* 0x000000080e177981 */ /* 0x000ea2000c1e1900 */
[----:B------:R-:W1:Y:S01]  /*1b10*/  MUFU.RCP R0, R7 ;  /* 0x0000000700007308 */ /* 0x000e620000001000 */
[----:B------:R-:W-:Y:S01]  /*1b20*/  BSSY.RECONVERGENT B2, `(.L_x_182) ;  /* 0x000000b000027945 */ /* 0x000fe20003800200 */
[----:B-1----:R-:W-:-:S04]  /*1b30*/  FFMA R11, R0, -R7, 1 ;  /* 0x3f800000000b7423 */ /* 0x002fc80000000807 */
[----:B------:R-:W-:Y:S02]  /*1b40*/  FFMA R0, R0, R11, R0 ;  /* 0x0000000b00007223 */ /* 0x000fe40000000000 */
[----:B--2---:R-:W1:Y:S02]  /*1b50*/  FCHK P0, R23, R7 ;  /* 0x0000000717007302 */ /* 0x004e640000000000 */
[----:B------:R-:W-:-:S04]  /*1b60*/  FFMA R10, R0, R23, RZ ;  /* 0x00000017000a7223 */ /* 0x000fc800000000ff */
[----:B------:R-:W-:-:S04]  /*1b70*/  FFMA R11, R10, -R7, R23 ;  /* 0x800000070a0b7223 */ /* 0x000fc80000000017 */
[----:B------:R-:W-:Y:S01]  /*1b80*/  FFMA R11, R0, R11, R10 ;  /* 0x0000000b000b7223 */ /* 0x000fe2000000000a */
[----:B01----:R-:W-:Y:S06]  /*1b90*/  @!P0 BRA `(.L_x_183) ;  /* 0x00000000000c8947 */ /* 0x003fec0003800000 */
[----:B------:R-:W-:-:S07]  /*1ba0*/  MOV R10, 0x1bc0 ;  /* 0x00001bc0000a7802 */ /* 0x000fce0000000f00 */
[----:B------:R-:W-:Y:S05]  /*1bb0*/  CALL.REL.NOINC `($__internal_4_$__cuda_sm3x_div_rn_noftz_f32_slowpath) ;  /* 0x0000001c006c7944 */ /* 0x000fea0003c00000 */
[----:B------:R-:W-:-:S07]  /*1bc0*/  MOV R11, R0 ;  /* 0x00000000000b7202 */ /* 0x000fce0000000f00 */
.L_x_183:
[----:B------:R-:W-:Y:S05]  /*1bd0*/  BSYNC.RECONVERGENT B2 ;  /* 0x0000000000027941 */ /* 0x000fea0003800200 */
.L_x_182:
[----:B------:R-:W-:Y:S01]  /*1be0*/  IMAD.WIDE R16, R4, 0x4, R14 ;  /* 0x0000000404107825 */ /* 0x000fe200078e020e */
        /* <DEDUP_REMOVED lines=14> */
.L_x_185:
[----:B------:R-:W-:Y:S05]  /*1cd0*/  BSYNC.RECONVERGENT B2 ;  /* 0x0000000000027941 */ /* 0x000fea0003800200 */
.L_x_184:
        /* <DEDUP_REMOVED lines=15> */
.L_x_187:
[----:B------:R-:W-:Y:S05]  /*1dd0*/  BSYNC.RECONVERGENT B2 ;  /* 0x0000000000027941 */ /* 0x000fea0003800200 */
.L_x_186:
        /* <DEDUP_REMOVED lines=15> */
.L_x_189:
[----:B------:R-:W-:Y:S05]  /*1ed0*/  BSYNC.RECONVERGENT B2 ;  /* 0x0000000000027941 */ /* 0x000fea0003800200 */
.L_x_188:
        /* <DEDUP_REMOVED lines=15> */
.L_x_191:
[----:B------:R-:W-:Y:S05]  /*1fd0*/  BSYNC.RECONVERGENT B2 ;  /* 0x0000000000027941 */ /* 0x000fea0003800200 */
.L_x_190:
        /* <DEDUP_REMOVED lines=15> */
.L_x_193:
[----:B------:R-:W-:Y:S05]  /*20d0*/  BSYNC.RECONVERGENT B2 ;  /* 0x0000000000027941 */ /* 0x000fea0003800200 */
.L_x_192:
        /* <DEDUP_REMOVED lines=15> */
.L_x_195:
[----:B------:R-:W-:Y:S05]  /*21d0*/  BSYNC.RECONVERGENT B2 ;  /* 0x0000000000027941 */ /* 0x000fea0003800200 */
.L_x_194:
        /* <DEDUP_REMOVED lines=15> */
.L_x_197:
[----:B------:R-:W-:Y:S05]  /*22d0*/  BSYNC.RECONVERGENT B2 ;  /* 0x0000000000027941 */ /* 0x000fea0003800200 */
.L_x_196:
        /* <DEDUP_REMOVED lines=15> */
.L_x_199:
[----:B------:R-:W-:Y:S05]  /*23d0*/  BSYNC.RECONVERGENT B2 ;  /* 0x0000000000027941 */ /* 0x000fea0003800200 */
.L_x_198:
        /* <DEDUP_REMOVED lines=15> */
.L_x_201:
[----:B------:R-:W-:Y:S05]  /*24d0*/  BSYNC.RECONVERGENT B2 ;  /* 0x0000000000027941 */ /* 0x000fea0003800200 */
.L_x_200:
        /* <DEDUP_REMOVED lines=15> */
.L_x_203:
[----:B------:R-:W-:Y:S05]  /*25d0*/  BSYNC.RECONVERGENT B2 ;  /* 0x0000000000027941 */ /* 0x000fea0003800200 */
.L_x_202:
        /* <DEDUP_REMOVED lines=15> */
.L_x_205:
[----:B------:R-:W-:Y:S05]  /*26d0*/  BSYNC.RECONVERGENT B2 ;  /* 0x0000000000027941 */ /* 0x000fea0003800200 */
.L_x_204:
        /* <DEDUP_REMOVED lines=15> */
.L_x_207:
[----:B------:R-:W-:Y:S05]  /*27d0*/  BSYNC.RECONVERGENT B2 ;  /* 0x0000000000027941 */ /* 0x000fea0003800200 */
.L_x_206:
        /* <DEDUP_REMOVED lines=15> */
.L_x_209:
[----:B------:R-:W-:Y:S05]  /*28d0*/  BSYNC.RECONVERGENT B2 ;  /* 0x0000000000027941 */ /* 0x000fea0003800200 */
.L_x_208:
        /* <DEDUP_REMOVED lines=14> */
.L_x_211:
[----:B------:R-:W-:Y:S05]  /*29c0*/  BSYNC.RECONVERGENT B2 ;  /* 0x0000000000027941 */ /* 0x000fea0003800200 */
.L_x_210:
[----:B------:R2:W-:Y:S01]  /*29d0*/  STG.E desc[UR8][R14.64], R0 ;  /* 0x000000000e007986 */ /* 0x0005e2000c101908 */
[----:B------:R-:W-:-:S04]  /*29e0*/  MOV R9, R4 ;  /* 0x0000000400097202 */ /* 0x000fc80000000f00 */
[----:B------:R-:W-:Y:S01]  /*29f0*/  LEA R3, R9, R3, 0x4 ;  /* 0x0000000309037211 */ /* 0x000fe200078e20ff */
[----:B------:R-:W-:Y:S06]  /*2a00*/  @P2 BRA `(.L_x_212) ;  /* 0xffffffec00f02947 */ /* 0x000fec000383ffff */
.L_x_179:
[----:B------:R-:W-:-:S13]  /*2a10*/  ISETP.NE.AND P0, PT, R6, RZ, PT ;  /* 0x000000ff0600720c */ /* 0x000fda0003f05270 */
[----:B------:R-:W-:Y:S05]  /*2a20*/  @!P0 EXIT ;  /* 0x000000000000894d */ /* 0x000fea0003800000 */
[----:B------:R-:W1:Y:S01]  /*2a30*/  LDCU UR4, c[0x0][0x390] ;  /* 0x00007200ff0477ac */ /* 0x000e620008000800 */
[----:B------:R-:W-:Y:S01]  /*2a40*/  ISETP.GE.U32.AND P0, PT, R6, 0x8, PT ;  /* 0x000000080600780c */ /* 0x000fe20003f06070 */
[----:B-1----:R-:W-:-:S12]  /*2a50*/  ULOP3.LUT UR4, UR4, 0x7, URZ, 0xc0, !UPT ;  /* 0x0000000704047892 */ /* 0x002fd8000f8ec0ff */
[----:B------:R-:W-:Y:S05]  /*2a60*/  @!P0 BRA `(.L_x_213) ;  /* 0x0000000800248947 */ /* 0x000fea0003800000 */
[----:B0-----:R-:W0:Y:S01]  /*2a70*/  LDC.64 R12, c[0x0][0x3a0] ;  /* 0x0000e800ff0c7b82 */ /* 0x001e220000000a00 */
[----:B------:R-:W-:-:S04]  /*2a80*/  IMAD R9, R5, R9, R8 ;  /* 0x0000000905097224 */ /* 0x000fc800078e0208 */
[----:B0-----:R-:W-:-:S05]  /*2a90*/  IMAD.WIDE R12, R9, 0x4, R12 ;  /* 0x00000004090c7825 */ /* 0x001fca00078e020c */
[----:B------:R-:W4:Y:S01]  /*2aa0*/  LDG.E R23, desc[UR8][R12.64] ;  /* 0x000000080c177981 */ /* 0x000f22000c1e1900 */
[----:B--2---:R-:W0:Y:S01]  /*2ab0*/  MUFU.RCP R0, R7 ;  /* 0x0000000700007308 */ /* 0x004e220000001000 */
[----:B------:R-:W-:Y:S01]  /*2ac0*/  BSSY.RECONVERGENT B2, `(.L_x_214) ;  /* 0x000000b000027945 */ /* 0x000fe20003800200 */
[----:B0-----:R-:W-:-:S04]  /*2ad0*/  FFMA R3, R0, -R7, 1 ;  /* 0x3f80000000037423 */ /* 0x001fc80000000807 */
[----:B------:R-:W-:Y:S02]  /*2ae0*/  FFMA R0, R0, R3, R0 ;  /* 0x0000000300007223 */ /* 0x000fe40000000000 */
[----:B----4-:R-:W0:Y:S02]  /*2af0*/  FCHK P0, R23, R7 ;  /* 0x0000000717007302 */ /* 0x010e240000000000 */
[----:B------:R-:W-:-:S04]  /*2b00*/  FFMA R2, R0, R23, RZ ;  /* 0x0000001700027223 */ /* 0x000fc800000000ff */
[----:B------:R-:W-:-:S04]  /*2b10*/  FFMA R3, R2, -R7, R23 ;  /* 0x8000000702037223 */ /* 0x000fc80000000017 */
[----:B------:R-:W-:Y:S01]  /*2b20*/  FFMA R9, R0, R3, R2 ;  /* 0x0000000300097223 */ /* 0x000fe20000000002 */
[----:B0-----:R-:W-:Y:S06]  /*2b30*/  @!P0 BRA `(.L_x_215) ;  /* 0x00000000000c8947 */ /* 0x001fec0003800000 */
[----:B------:R-:W-:-:S07]  /*2b40*/  MOV R10, 0x2b60 ;  /* 0x00002b60000a7802 */ /* 0x000fce0000000f00 */
[----:B---3--:R-:W-:Y:S05]  /*2b50*/  CALL.REL.NOINC `($__internal_4_$__cuda_sm3x_div_rn_noftz_f32_slowpath) ;  /* 0x0000000c00847944 */ /* 0x008fea0003c00000 */
[----:B------:R-:W-:-:S07]  /*2b60*/  MOV R9, R0 ;  /* 0x0000000000097202 */ /* 0x000fce0000000f00 */
.L_x_215:
[----:B------:R-:W-:Y:S05]  /*2b70*/  BSYNC.RECONVERGENT B2 ;  /* 0x0000000000027941 */ /* 0x000fea0003800200 */
.L_x_214:
[----:B------:R-:W0:Y:S01]  /*2b80*/  LDC R3, c[0x0][0x398] ;  /* 0x0000e600ff037b82 */ /* 0x000e220000000800 */
[----:B------:R1:W-:Y:S01]  /*2b90*/  STG.E desc[UR8][R12.64], R9 ;  /* 0x000000090c007986 */ /* 0x0003e2000c101908 */
[----:B0-----:R-:W-:-:S05]  /*2ba0*/  IMAD.WIDE R2, R3, 0x4, R12 ;  /* 0x0000000403027825 */ /* 0x001fca00078e020c */
[----:B------:R-:W2:Y:S01]  /*2bb0*/  LDG.E R23, desc[UR8][R2.64] ;  /* 0x0000000802177981 */ /* 0x000ea2000c1e1900 */
        /* <DEDUP_REMOVED lines=8> */
[----:B01----:R-:W-:Y:S06]  /*2c40*/  @!P0 BRA `(.L_x_217) ;  /* 0x00000000000c8947 */ /* 0x003fec0003800000 */
[----:B------:R-:W-:-:S07]  /*2c50*/  MOV R10, 0x2c70 ;  /* 0x00002c70000a7802 */ /* 0x000fce0000000f00 */
[----:B---3--:R-:W-:Y:S05]  /*2c60*/  CALL.REL.NOINC `($__internal_4_$__cuda_sm3x_div_rn_noftz_f32_slowpath) ;  /* 0x0000000c00407944 */ /* 0x008fea0003c00000 */
[----:B------:R-:W-:-:S07]  /*2c70*/  MOV R11, R0 ;  /* 0x00000000000b7202 */ /* 0x000fce0000000f00 */
.L_x_217:
[----:B------:R-:W-:Y:S05]  /*2c80*/  BSYNC.RECONVERGENT B2 ;  /* 0x0000000000027941 */ /* 0x000fea0003800200 */
.L_x_216:
        /* <DEDUP_REMOVED lines=16> */
.L_x_219:
[----:B------:R-:W-:Y:S05]  /*2d90*/  BSYNC.RECONVERGENT B2 ;  /* 0x0000000000027941 */ /* 0x000fea0003800200 */
.L_x_218:
        /* <DEDUP_REMOVED lines=16> */
.L_x_221:
[----:B------:R-:W-:Y:S05]  /*2ea0*/  BSYNC.RECONVERGENT B2 ;  /* 0x0000000000027941 */ /* 0x000fea0003800200 */
.L_x_220:
        /* <DEDUP_REMOVED lines=16> */
.L_x_223:
[----:B------:R-:W-:Y:S05]  /*2fb0*/  BSYNC.RECONVERGENT B2 ;  /* 0x0000000000027941 */ /* 0x000fea0003800200 */
.L_x_222:
        /* <DEDUP_REMOVED lines=16> */
.L_x_225:
[----:B------:R-:W-:Y:S05]  /*30c0*/  BSYNC.RECONVERGENT B2 ;  /* 0x0000000000027941 */ /* 0x000fea0003800200 */
.L_x_224:
        /* <DEDUP_REMOVED lines=16> */
.L_x_227:
[----:B------:R-:W-:Y:S05]  /*31d0*/  BSYNC.RECONVERGENT B2 ;  /* 0x0000000000027941 */ /* 0x000fea0003800200 */
.L_x_226:
        /* <DEDUP_REMOVED lines=15> */
.L_x_229:
[----:B------:R-:W-:Y:S05]  /*32d0*/  BSYNC.RECONVERGENT B2 ;  /* 0x0000000000027941 */ /* 0x000fea0003800200 */
.L_x_228:
[----:B------:R1:W-:Y:S01]  /*32e0*/  STG.E desc[UR8][R2.64], R0 ;  /* 0x0000000002007986 */ /* 0x0003e2000c101908 */
[----:B------:R-:W-:-:S07]  /*32f0*/  IADD3 R5, PT, PT, R5, 0x8, RZ ;  /* 0x0000000805057810 */ /* 0x000fce0007ffe0ff */
.L_x_213:
[----:B------:R-:W-:-:S13]  /*3300*/  ISETP.NE.AND P0, PT, RZ, UR4, PT ;  /* 0x00000004ff007c0c */ /* 0x000fda000bf05270 */
[----:B------:R-:W-:Y:S05]  /*3310*/  @!P0 EXIT ;  /* 0x000000000000894d */ /* 0x000fea0003800000 */
[----:B------:R-:W4:Y:S01]  /*3320*/  LDCU UR5, c[0x0][0x390] ;  /* 0x00007200ff0577ac */ /* 0x000f220008000800 */
[----:B------:R-:W-:Y:S02]  /*3330*/  UISETP.GE.U32.AND UP0, UPT, UR4, 0x4, UPT ;  /* 0x000000040400788c */ /* 0x000fe4000bf06070 */
[----:B----4-:R-:W-:-:S07]  /*3340*/  ULOP3.LUT UR5, UR5, 0x3, URZ, 0xc0, !UPT ;  /* 0x0000000305057892 */ /* 0x010fce000f8ec0ff */
[----:B------:R-:W-:Y:S05]  /*3350*/  BRA.U !UP0, `(.L_x_230) ;  /* 0x0000000508187547 */ /* 0x000fea000b800000 */
[----:B-1----:R-:W1:Y:S01]  /*3360*/  LDC.64 R2, c[0x0][0x3a0] ;  /* 0x0000e800ff027b82 */ /* 0x002e620000000a00 */
[----:B------:R-:W4:Y:S02]  /*3370*/  LDCU UR4, c[0x0][0x398] ;  /* 0x00007300ff0477ac */ /* 0x000f240008000800 */
[----:B----4-:R-:W-:-:S04]  /*3380*/  IMAD R9, R5, UR4, R8 ;  /* 0x0000000405097c24 */ /* 0x010fc8000f8e0208 */
[----:B-1----:R-:W-:-:S05]  /*3390*/  IMAD.WIDE R2, R9, 0x4, R2 ;  /* 0x0000000409027825 */ /* 0x002fca00078e0202 */
[----:B------:R-:W4:Y:S01]  /*33a0*/  LDG.E R23, desc[UR8][R2.64] ;  /* 0x0000000802177981 */ /* 0x000f22000c1e1900 */
[----:B--2---:R-:W1:Y:S01]  /*33b0*/  MUFU.RCP R0, R7 ;  /* 0x0000000700007308 */ /* 0x004e620000001000 */
[----:B------:R-:W-:Y:S01]  /*33c0*/  BSSY.RECONVERGENT B2, `(.L_x_231) ;  /* 0x000000b000027945 */ /* 0x000fe20003800200 */
[----:B-1----:R-:W-:-:S04]  /*33d0*/  FFMA R9, R0, -R7, 1 ;  /* 0x3f80000000097423 */ /* 0x002fc80000000807 */
[----:B------:R-:W-:Y:S02]  /*33e0*/  FFMA R0, R0, R9, R0 ;  /* 0x0000000900007223 */ /* 0x000fe40000000000 */
[----:B----4-:R-:W1:Y:S02]  /*33f0*/  FCHK P0, R23, R7 ;  /* 0x0000000717007302 */ /* 0x010e640000000000 */
[----:B------:R-:W-:-:S04]  /*3400*/  FFMA R4, R0, R23, RZ ;  /* 0x0000001700047223 */ /* 0x000fc800000000ff */
[----:B------:R-:W-:-:S04]  /*3410*/  FFMA R9, R4, -R7, R23 ;  /* 0x8000000704097223 */ /* 0x000fc80000000017 */
[----:B------:R-:W-:Y:S01]  /*3420*/  FFMA R9, R0, R9, R4 ;  /* 0x0000000900097223 */ /* 0x000fe20000000004 */
[----:B-1----:R-:W-:Y:S06]  /*3430*/  @!P0 BRA `(.L_x_232) ;  /* 0x00000000000c8947 */ /* 0x002fec0003800000 */
[----:B------:R-:W-:-:S07]  /*3440*/  MOV R10, 0x3460 ;  /* 0x00003460000a7802 */ /* 0x000fce0000000f00 */
[----:B0--3--:R-:W-:Y:S05]  /*3450*/  CALL.REL.NOINC `($__internal_4_$__cuda_sm3x_div_rn_noftz_f32_slowpath) ;  /* 0x0000000400447944 */ /* 0x009fea0003c00000 */
[----:B------:R-:W-:-:S07]  /*3460*/  MOV R9, R0 ;  /* 0x0000000000097202 */ /* 0x000fce0000000f00 */
.L_x_232:
[----:B------:R-:W-:Y:S05]  /*3470*/  BSYNC.RECONVERGENT B2 ;  /* 0x0000000000027941 */ /* 0x000fea0003800200 */
.L_x_231:
[----:B0-----:R-:W0:Y:S01]  /*3480*/  LDC R13, c[0x0][0x398] ;  /* 0x0000e600ff0d7b82 */ /* 0x001e220000000800 */
        /* <DEDUP_REMOVED lines=15> */
.L_x_234:
[----:B------:R-:W-:Y:S05]  /*3580*/  BSYNC.RECONVERGENT B2 ;  /* 0x0000000000027941 */ /* 0x000fea0003800200 */
.L_x_233:
        /* <DEDUP_REMOVED lines=16> */
.L_x_236:
[----:B------:R-:W-:Y:S05]  /*3690*/  BSYNC.RECONVERGENT B2 ;  /* 0x0000000000027941 */ /* 0x000fea0003800200 */
.L_x_235:
        /* <DEDUP_REMOVED lines=15> */
.L_x_238:
[----:B------:R-:W-:Y:S05]  /*3790*/  BSYNC.RECONVERGENT B2 ;  /* 0x0000000000027941 */ /* 0x000fea0003800200 */
.L_x_237:
[----:B------:R4:W-:Y:S01]  /*37a0*/  STG.E desc[UR8][R12.64], R0 ;  /* 0x000000000c007986 */ /* 0x0009e2000c101908 */
[----:B------:R-:W-:-:S07]  /*37b0*/  IADD3 R5, PT, PT, R5, 0x4, RZ ;  /* 0x0000000405057810 */ /* 0x000fce0007ffe0ff */
.L_x_230:
[----:B------:R-:W-:-:S13]  /*37c0*/  ISETP.NE.AND P0, PT, RZ, UR5, PT ;  /* 0x00000005ff007c0c */ /* 0x000fda000bf05270 */
[----:B------:R-:W-:Y:S05]  /*37d0*/  @!P0 EXIT ;  /* 0x000000000000894d */ /* 0x000fea0003800000 */
[----:B-1----:R-:W1:Y:S01]  /*37e0*/  LDC.64 R2, c[0x0][0x3a0] ;  /* 0x0000e800ff027b82 */ /* 0x002e620000000a00 */
[----:B------:R-:W5:Y:S01]  /*37f0*/  LDCU UR6, c[0x0][0x398] ;  /* 0x00007300ff0677ac */ /* 0x000f620008000800 */
[----:B------:R-:W0:Y:S01]  /*3800*/  LDCU UR7, c[0x0][0x398] ;  /* 0x00007300ff0777ac */ /* 0x000e220008000800 */
[----:B------:R-:W-:Y:S01]  /*3810*/  UIADD3 UR4, UPT, UPT, -UR5, URZ, URZ ;  /* 0x000000ff05047290 */ /* 0x000fe2000fffe1ff */
[----:B-----5:R-:W-:-:S11]  /*3820*/  IMAD R5, R5, UR6, R8 ;  /* 0x0000000605057c24 */ /* 0x020fd6000f8e0208 */
.L_x_241:
[----:B01--4-:R-:W-:-:S05]  /*3830*/  IMAD.WIDE R12, R5, 0x4, R2 ;  /* 0x00000004050c7825 */ /* 0x013fca00078e0202 */
[----:B------:R-:W4:Y:S01]  /*3840*/  LDG.E R23, desc[UR8][R12.64] ;  /* 0x000000080c177981 */ /* 0x000f22000c1e1900 */
[----:B--2---:R-:W0:Y:S01]  /*3850*/  MUFU.RCP R0, R7 ;  /* 0x0000000700007308 */ /* 0x004e220000001000 */
[----:B------:R-:W-:Y:S01]  /*3860*/  UIADD3 UR4, UPT, UPT, UR4, 0x1, URZ ;  /* 0x0000000104047890 */ /* 0x000fe2000fffe0ff */
[----:B------:R-:W-:Y:S03]  /*3870*/  BSSY.RECONVERGENT B2, `(.L_x_239) ;  /* 0x000000b000027945 */ /* 0x000fe60003800200 */
[----:B------:R-:W-:Y:S01]  /*3880*/  UISETP.NE.AND UP0, UPT, UR4, URZ, UPT ;  /* 0x000000ff0400728c */ /* 0x000fe2000bf05270 */
[----:B0-----:R-:W-:-:S04]  /*3890*/  FFMA R9, R0, -R7, 1 ;  /* 0x3f80000000097423 */ /* 0x001fc80000000807 */
[----:B------:R-:W-:Y:S01]  /*38a0*/  FFMA R0, R0, R9, R0 ;  /* 0x0000000900007223 */ /* 0x000fe20000000000 */
[----:B----4-:R-:W0:Y:S03]  /*38b0*/  FCHK P0, R23, R7 ;  /* 0x0000000717007302 */ /* 0x010e260000000000 */
[----:B------:R-:W-:-:S04]  /*38c0*/  FFMA R4, R0, R23, RZ ;  /* 0x0000001700047223 */ /* 0x000fc800000000ff */
[----:B------:R-:W-:-:S04]  /*38d0*/  FFMA R9, R4, -R7, R23 ;  /* 0x8000000704097223 */ /* 0x000fc80000000017 */
[----:B------:R-:W-:Y:S01]  /*38e0*/  FFMA R0, R0, R9, R4 ;  /* 0x0000000900007223 */ /* 0x000fe20000000004 */
[----:B0-----:R-:W-:Y:S06]  /*38f0*/  @!P0 BRA `(.L_x_240) ;  /* 0x0000000000088947 */ /* 0x001fec0003800000 */
[----:B------:R-:W-:-:S07]  /*3900*/  MOV R10, 0x3920 ;  /* 0x00003920000a7802 */ /* 0x000fce0000000f00 */
[----:B---3--:R-:W-:Y:S05]  /*3910*/  CALL.REL.NOINC `($__internal_4_$__cuda_sm3x_div_rn_noftz_f32_slowpath) ;  /* 0x0000000000147944 */ /* 0x008fea0003c00000 */
.L_x_240:
[----:B------:R-:W-:Y:S05]  /*3920*/  BSYNC.RECONVERGENT B2 ;  /* 0x0000000000027941 */ /* 0x000fea0003800200 */
.L_x_239:
[----:B------:R0:W-:Y:S01]  /*3930*/  STG.E desc[UR8][R12.64], R0 ;  /* 0x000000000c007986 */ /* 0x0001e2000c101908 */
[----:B------:R-:W-:Y:S01]  /*3940*/  IADD3 R5, PT, PT, R5, UR7, RZ ;  /* 0x0000000705057c10 */ /* 0x000fe2000fffe0ff */
[----:B------:R-:W-:Y:S06]  /*3950*/  BRA.U UP0, `(.L_x_241) ;  /* 0xfffffffd00b47547 */ /* 0x000fec000b83ffff */
[----:B------:R-:W-:Y:S05]  /*3960*/  EXIT ;  /* 0x000000000000794d */ /* 0x000fea0003800000 */
        .weak           $__internal_4_$__cuda_sm3x_div_rn_noftz_f32_slowpath
        .type           $__internal_4_$__cuda_sm3x_div_rn_noftz_f32_slowpath,@function
        .size           $__internal_4_$__cuda_sm3x_div_rn_noftz_f32_slowpath,(.L_x_261 - $__internal_4_$__cuda_sm3x_div_rn_noftz_f32_slowpath)
$__internal_4_$__cuda_sm3x_div_rn_noftz_f32_slowpath:
[----:B------:R-:W-:Y:S01]  /*3970*/  SHF.R.U32.HI R9, RZ, 0x17, R7 ;  /* 0x00000017ff097819 */ /* 0x000fe20000011607 */
[----:B------:R-:W-:Y:S01]  /*3980*/  BSSY.RECONVERGENT B0, `(.L_x_242) ;  /* 0x0000063000007945 */ /* 0x000fe20003800200 */
[----:B------:R-:W-:Y:S02]  /*3990*/  SHF.R.U32.HI R18, RZ, 0x17, R23 ;  /* 0x00000017ff127819 */ /* 0x000fe40000011617 */
[----:B------:R-:W-:Y:S02]  /*39a0*/  LOP3.LUT R9, R9, 0xff, RZ, 0xc0, !PT ;  /* 0x000000ff09097812 */ /* 0x000fe400078ec0ff */
[----:B------:R-:W-:Y:S02]  /*39b0*/  LOP3.LUT R18, R18, 0xff, RZ, 0xc0, !PT ;  /* 0x000000ff12127812 */ /* 0x000fe400078ec0ff */
[----:B------:R-:W-:Y:S02]  /*39c0*/  IADD3 R0, PT, PT, R9, -0x1, RZ ;  /* 0xffffffff09007810 */ /* 0x000fe40007ffe0ff */
[----:B------:R-:W-:-:S02]  /*39d0*/  IADD3 R19, PT, PT, R18, -0x1, RZ ;  /* 0xffffffff12137810 */ /* 0x000fc40007ffe0ff */
[----:B------:R-:W-:Y:S02]  /*39e0*/  ISETP.GT.U32.AND P0, PT, R0, 0xfd, PT ;  /* 0x000000fd0000780c */ /* 0x000fe40003f04070 */
[----:B------:R-:W-:Y:S02]  /*39f0*/  MOV R20, R7 ;  /* 0x0000000700147202 */ /* 0x000fe40000000f00 */
        /* <DEDUP_REMOVED lines=9> */
[----:B------:R-:W-:Y:S02]  /*3a90*/  FSETP.NEU.FTZ.AND P3, PT, |R23|, +INF , PT ;  /* 0x7f8000001700780b */ /* 0x000fe40003f7d200 */
        /* <DEDUP_REMOVED lines=14> */
[----:B------:R-:W-:-:S03]  /*3b80*/  @!P1 FFMA R20, R7, 1.84467440737095516160e+19, RZ ;  /* 0x5f80000007149823 */ /* 0x000fc600000000ff */
[----:B------:R-:W-:-:S07]  /*3b90*/  @!P1 IADD3 R11, PT, PT, R11, 0x40, RZ ;  /* 0x000000400b0b9810 */ /* 0x000fce0007ffe0ff */
.L_x_243:
[----:B------:R-:W-:Y:S01]  /*3ba0*/  LEA R19, R9, 0xc0800000, 0x17 ;  /* 0xc080000009137811 */ /* 0x000fe200078eb8ff */
[----:B------:R-:W-:Y:S01]  /*3bb0*/  BSSY.RECONVERGENT B1, `(.L_x_248) ;  /* 0x0000036000017945 */ /* 0x000fe20003800200 */
[----:B------:R-:W-:Y:S02]  /*3bc0*/  IADD3 R18, PT, PT, R18, -0x7f, RZ ;  /* 0xffffff8112127810 */ /* 0x000fe40007ffe0ff */
[----:B------:R-:W-:-:S03]  /*3bd0*/  IADD3 R24, PT, PT, -R19, R20, RZ ;  /* 0x0000001413187210 */ /* 0x000fc60007ffe1ff */
[----:B------:R-:W-:Y:S01]  /*3be0*/  IMAD R0, R18, -0x800000, R23 ;  /* 0xff80000012007824 */ /* 0x000fe200078e0217 */
[----:B------:R-:W0:Y:S01]  /*3bf0*/  MUFU.RCP R20, R24 ;  /* 0x0000001800147308 */ /* 0x000e220000001000 */
[----:B------:R-:W-:Y:S01]  /*3c00*/  FADD.FTZ R21, -R24, -RZ ;  /* 0x800000ff18157221 */ /* 0x000fe20000010100 */
[----:B------:R-:W-:-:S04]  /*3c10*/  IADD3 R18, PT, PT, R18, 0x7f, -R9 ;  /* 0x0000007f12127810 */ /* 0x000fc80007ffe809 */
[----:B------:R-:W-:Y:S01]  /*3c20*/  IADD3 R11, PT, PT, R18, R11, RZ ;  /* 0x0000000b120b7210 */ /* 0x000fe20007ffe0ff */
        /* <DEDUP_REMOVED lines=9> */
[----:B------:R-:W-:-:S04]  /*3cc0*/  IADD3 R9, PT, PT, R18, R11, RZ ;  /* 0x0000000b12097210 */ /* 0x000fc80007ffe0ff */
        /* <DEDUP_REMOVED lines=11> */
[CCC-:B------:R-:W-:Y:S01]  /*3d80*/  FFMA.RP R18, R19.reuse, R21.reuse, R22.reuse ;  /* 0x0000001513127223 */ /* 0x1c0fe20000008016 */
[----:B------:R-:W-:Y:S01]  /*3d90*/  FFMA.RM R21, R19, R21, R22 ;  /* 0x0000001513157223 */ /* 0x000fe20000004016 */
[----:B------:R-:W-:Y:S02]  /*3da0*/  IADD3 R19, PT, PT, R9, 0x20, RZ ;  /* 0x0000002009137810 */ /* 0x000fe40007ffe0ff */
[----:B------:R-:W-:Y:S02]  /*3db0*/  LOP3.LUT R11, R11, 0x7fffff, RZ, 0xc0, !PT ;  /* 0x007fffff0b0b7812 */ /* 0x000fe400078ec0ff */
[----:B------:R-:W-:Y:S02]  /*3dc0*/  ISETP.NE.AND P3, PT, R9, RZ, PT ;  /* 0x000000ff0900720c */ /* 0x000fe40003f65270 */
[----:B------:R-:W-:Y:S02]  /*3dd0*/  LOP3.LUT R20, R11, 0x800000, RZ, 0xfc, !PT ;  /* 0x008000000b147812 */ /* 0x000fe400078efcff */
[----:B------:R-:W-:-:S02]  /*3de0*/  ISETP.NE.AND P1, PT, R9, RZ, PT ;  /* 0x000000ff0900720c */ /* 0x000fc40003f25270 */
[----:B------:R-:W-:Y:S02]  /*3df0*/  IADD3 R9, PT, PT, -R9, RZ, RZ ;  /* 0x000000ff09097210 */ /* 0x000fe40007ffe1ff */
[----:B------:R-:W-:Y:S02]  /*3e00*/  SHF.L.U32 R19, R20, R19, RZ ;  /* 0x0000001314137219 */ /* 0x000fe400000006ff */
[----:B------:R-:W-:Y:S02]  /*3e10*/  FSETP.NEU.FTZ.AND P0, PT, R18, R21, PT ;  /* 0x000000151200720b */ /* 0x000fe40003f1d000 */
[----:B------:R-:W-:Y:S02]  /*3e20*/  SEL R9, R9, RZ, P3 ;  /* 0x000000ff09097207 */ /* 0x000fe40001800000 */
[----:B------:R-:W-:Y:S02]  /*3e30*/  ISETP.NE.AND P1, PT, R19, RZ, P1 ;  /* 0x000000ff1300720c */ /* 0x000fe40000f25270 */
[----:B------:R-:W-:-:S02]  /*3e40*/  SHF.R.U32.HI R20, RZ, R9, R20 ;  /* 0x00000009ff147219 */ /* 0x000fc40000011614 */
[----:B------:R-:W-:Y:S02]  /*3e50*/  PLOP3.LUT P0, PT, P0, P1, PT, 0xf8, 0x8f ;  /* 0x00000000008f781c */ /* 0x000fe40000703f70 */
[----:B------:R-:W-:Y:S02]  /*3e60*/  SHF.R.U32.HI R11, RZ, 0x1, R20 ;  /* 0x00000001ff0b7819 */ /* 0x000fe40000011614 */
[----:B------:R-:W-:-:S04]  /*3e70*/  SEL R18, RZ, 0x1, !P0 ;  /* 0x00000001ff127807 */ /* 0x000fc80004000000 */
[----:B------:R-:W-:-:S04]  /*3e80*/  LOP3.LUT R9, R18, 0x1, R11, 0xf8, !PT ;  /* 0x0000000112097812 */ /* 0x000fc800078ef80b */
[----:B------:R-:W-:-:S04]  /*3e90*/  LOP3.LUT R20, R9, R20, RZ, 0xc0, !PT ;  /* 0x0000001409147212 */ /* 0x000fc800078ec0ff */
[----:B------:R-:W-:-:S04]  /*3ea0*/  IADD3 R11, PT, PT, R11, R20, RZ ;  /* 0x000000140b0b7210 */ /* 0x000fc80007ffe0ff */
[----:B------:R-:W-:Y:S01]  /*3eb0*/  LOP3.LUT R0, R11, R0, RZ, 0xfc, !PT ;  /* 0x000000000b007212 */ /* 0x000fe200078efcff */
[----:B------:R-:W-:Y:S06]  /*3ec0*/  BRA `(.L_x_251) ;  /* 0x0000000000107947 */ /* 0x000fec0003800000 */
.L_x_250:
[----:B------:R-:W-:-:S04]  /*3ed0*/  LOP3.LUT R0, R0, 0x80000000, RZ, 0xc0, !PT ;  /* 0x8000000000007812 */ /* 0x000fc800078ec0ff */
[----:B------:R-:W-:Y:S01]  /*3ee0*/  LOP3.LUT R0, R0, 0x7f800000, RZ, 0xfc, !PT ;  /* 0x7f80000000007812 */ /* 0x000fe200078efcff */
[----:B------:R-:W-:Y:S06]  /*3ef0*/  BRA `(.L_x_251) ;  /* 0x0000000000047947 */ /* 0x000fec0003800000 */
.L_x_249:
[----:B------:R-:W-:-:S07]  /*3f00*/  LEA R0, R11, R0, 0x17 ;  /* 0x000000000b007211 */ /* 0x000fce00078eb8ff */
.L_x_251:
[----:B------:R-:W-:Y:S05]  /*3f10*/  BSYNC.RECONVERGENT B1 ;  /* 0x0000000000017941 */ /* 0x000fea0003800200 */
.L_x_248:
[----:B------:R-:W-:Y:S05]  /*3f20*/  BRA `(.L_x_252) ;  /* 0x0000000000207947 */ /* 0x000fea0003800000 */
.L_x_247:
[----:B------:R-:W-:-:S04]  /*3f30*/  LOP3.LUT R20, R20, 0x80000000, R23, 0x48, !PT ;  /* 0x8000000014147812 */ /* 0x000fc800078e4817 */
[----:B------:R-:W-:Y:S01]  /*3f40*/  LOP3.LUT R0, R20, 0x7f800000, RZ, 0xfc, !PT ;  /* 0x7f80000014007812 */ /* 0x000fe200078efcff */
[----:B------:R-:W-:Y:S06]  /*3f50*/  BRA `(.L_x_252) ;  /* 0x0000000000147947 */ /* 0x000fec0003800000 */
.L_x_246:
[----:B------:R-:W-:Y:S01]  /*3f60*/  LOP3.LUT R0, R20, 0x80000000, R23, 0x48, !PT ;  /* 0x8000000014007812 */ /* 0x000fe200078e4817 */
[----:B------:R-:W-:Y:S06]  /*3f70*/  BRA `(.L_x_252) ;  /* 0x00000000000c7947 */ /* 0x000fec0003800000 */
.L_x_245:
[----:B------:R-:W0:Y:S01]  /*3f80*/  MUFU.RSQ R0, -QNAN ;  /* 0xffc0000000007908 */ /* 0x000e220000001400 */
[----:B------:R-:W-:Y:S05]  /*3f90*/  BRA `(.L_x_252) ;  /* 0x0000000000047947 */ /* 0x000fea0003800000 */
.L_x_244:
[----:B------:R-:W-:-:S07]  /*3fa0*/  FADD.FTZ R0, R23, R7 ;  /* 0x0000000717007221 */ /* 0x000fce0000010000 */
.L_x_252:
[----:B------:R-:W-:Y:S05]  /*3fb0*/  BSYNC.RECONVERGENT B0 ;  /* 0x0000000000007941 */ /* 0x000fea0003800200 */
.L_x_242:
[----:B------:R-:W-:-:S04]  /*3fc0*/  HFMA2 R11, -RZ, RZ, 0, 0 ;  /* 0x00000000ff0b7431 */ /* 0x000fc800000001ff */
[----:B0-----:R-:W-:Y:S05]  /*3fd0*/  RET.REL.NODEC R10 `(_ZN10cuda_utils25compute_topk_probs_kernelEPfPiiiiS0_) ;  /* 0xffffffc00a087950 */ /* 0x001fea0003c3ffff */
.L_x_253:
        /* <DEDUP_REMOVED lines=10> */
.L_x_261:


//--------------------- .text._ZN10cuda_utils24index_causal_mask_kernelEPKiiiPb --------------------------
	.section	.text._ZN10cuda_utils24index_causal_mask_kernelEPKiiiPb,"ax",@progbits
	.align	128
        .global         _ZN10cuda_utils24index_causal_mask_kernelEPKiiiPb
        .type           _ZN10cuda_utils24index_causal_mask_kernelEPKiiiPb,@function
        .size           _ZN10cuda_utils24index_causal_mask_kernelEPKiiiPb,(.L_x_273 - _ZN10cuda_utils24index_causal_mask_kernelEPKiiiPb)
        .other          _ZN10cuda_utils24index_causal_mask_kernelEPKiiiPb,@"STO_CUDA_ENTRY STV_DEFAULT"
_ZN10cuda_utils24index_causal_mask_kernelEPKiiiPb:
.text._ZN10cuda_utils24index_causal_mask_kernelEPKiiiPb:
        /* <DEDUP_REMOVED lines=13> */
[----:B------:R-:W0:Y:S01]  /*00d0*/  LDC.64 R2, c[0x0][0x380] ;  /* 0x0000e000ff027b82 */ /* 0x000e220000000a00 */
[----:B------:R-:W1:Y:S01]  /*00e0*/  LDCU.64 UR4, c[0x0][0x358] ;  /* 0x00006b00ff0477ac */ /* 0x000e620008000a00 */
[----:B------:R-:W2:Y:S01]  /*00f0*/  LDCU.64 UR8, c[0x0][0x390] ;  /* 0x00007200ff0877ac */ /* 0x000ea20008000a00 */
[----:B0-----:R-:W-:-:S06]  /*0100*/  IMAD.WIDE.U32 R2, R5, 0x4, R2 ;  /* 0x0000000405027825 */ /* 0x001fcc00078e0002 */
[----:B-1----:R-:W3:Y:S01]  /*0110*/  LDG.E R3, desc[UR4][R2.64] ;  /* 0x0000000402037981 */ /* 0x002ee2000c1e1900 */
[----:B------:R-:W-:-:S05]  /*0120*/  IMAD R5, R0, UR6, R5 ;  /* 0x0000000600057c24 */ /* 0x000fca000f8e0205 */
[----:B--2---:R-:W-:-:S04]  /*0130*/  IADD3 R4, P1, PT, R5, UR8, RZ ;  /* 0x0000000805047c10 */ /* 0x004fc8000ff3e0ff */
[----:B------:R-:W-:Y:S02]  /*0140*/  LEA.HI.X.SX32 R5, R5, UR9, 0x1, P1 ;  /* 0x0000000905057c11 */ /* 0x000fe400088f0eff */
[----:B---3--:R-:W-:-:S04]  /*0150*/  ISETP.GT.AND P0, PT, R0, R3, PT ;  /* 0x000000030000720c */ /* 0x008fc80003f04270 */
[----:B------:R-:W-:-:S05]  /*0160*/  SEL R7, RZ, 0x1, P0 ;  /* 0x00000001ff077807 */ /* 0x000fca0000000000 */
[----:B------:R-:W-:Y:S01]  /*0170*/  STG.E.U8 desc[UR4][R4.64], R7 ;  /* 0x0000000704007986 */ /* 0x000fe2000c101104 */
[----:B------:R-:W-:Y:S05]  /*0180*/  EXIT ;  /* 0x000000000000794d */ /* 0x000fea0003800000 */
.L_x_254:
        /* <DEDUP_REMOVED lines=15> */
.L_x_273:


//--------------------- .text._ZN10cuda_utils25create_causal_mask_kernelEiPb --------------------------
	.section	.text._ZN10cuda_utils25create_causal_mask_kernelEiPb,"ax",@progbits
	.align	128
        .global         _ZN10cuda_utils25create_causal_mask_kernelEiPb
        .type           _ZN10cuda_utils25create_causal_mask_kernelEiPb,@function
        .size           _ZN10cuda_utils25create_causal_mask_kernelEiPb,(.L_x_274 - _ZN10cuda_utils25create_causal_mask_kernelEiPb)
        .other          _ZN10cuda_utils25create_causal_mask_kernelEiPb,@"STO_CUDA_ENTRY STV_DEFAULT"
_ZN10cuda_utils25create_causal_mask_kernelEiPb:
.text._ZN10cuda_utils25create_causal_mask_kernelEiPb:
[----:B------:R-:W-:Y:S01]  /*0000*/  LDC R1, c[0x0][0x37c] ;  /* 0x0000df00ff017b82 */ /* 0x000fe20000000800 */
[----:B------:R-:W0:Y:S07]  /*0010*/  S2R R3, SR_TID.Y ;  /* 0x0000000000037919 */ /* 0x000e2e0000002200 */
[----:B------:R-:W0:Y:S01]  /*0020*/  S2UR UR4, SR_CTAID.Y ;  /* 0x00000000000479c3 */ /* 0x000e220000002600 */
[----:B------:R-:W1:Y:S01]  /*0030*/  LDCU UR6, c[0x0][0x380] ;  /* 0x00007000ff0677ac */ /* 0x000e620008000800 */
[----:B------:R-:W2:Y:S06]  /*0040*/  S2R R5, SR_TID.X ;  /* 0x0000000000057919 */ /* 0x000eac0000002100 */
[----:B------:R-:W0:Y:S08]  /*0050*/  LDC R0, c[0x0][0x364] ;  /* 0x0000d900ff007b82 */ /* 0x000e300000000800 */
[----:B------:R-:W2:Y:S08]  /*0060*/  S2UR UR5, SR_CTAID.X ;  /* 0x00000000000579c3 */ /* 0x000eb00000002500 */
[----:B------:R-:W2:Y:S01]  /*0070*/  LDC R2, c[0x0][0x360] ;  /* 0x0000d800ff027b82 */ /* 0x000ea20000000800 */
[----:B0-----:R-:W-:-:S02]  /*0080*/  IMAD R0, R0, UR4, R3 ;  /* 0x0000000400007c24 */ /* 0x001fc4000f8e0203 */
[----:B--2---:R-:W-:-:S05]  /*0090*/  IMAD R3, R2, UR5, R5 ;  /* 0x0000000502037c24 */ /* 0x004fca000f8e0205 */
[----:B------:R-:W-:-:S04]  /*00a0*/  VIMNMX R2, PT, PT, R0, R3, !PT ;  /* 0x0000000300027248 */ /* 0x000fc80007fe0100 */
[----:B-1----:R-:W-:-:S13]  /*00b0*/  ISETP.GE.AND P0, PT, R2, UR6, PT ;  /* 0x0000000602007c0c */ /* 0x002fda000bf06270 */
[----:B------:R-:W-:Y:S05]  /*00c0*/  @P0 EXIT ;  /* 0x000000000000094d */ /* 0x000fea0003800000 */
[----:B------:R-:W0:Y:S01]  /*00d0*/  LDCU.64 UR8, c[0x0][0x388] ;  /* 0x00007100ff0877ac */ /* 0x000e220008000a00 */
[----:B------:R-:W-:Y:S01]  /*00e0*/  IMAD R4, R3, UR6, R0 ;  /* 0x0000000603047c24 */ /* 0x000fe2000f8e0200 */
[----:B------:R-:W-:Y:S01]  /*00f0*/  ISETP.GE.AND P0, PT, R0, R3, PT ;  /* 0x000000030000720c */ /* 0x000fe20003f06270 */
[----:B------:R-:W1:Y:S03]  /*0100*/  LDCU.64 UR4, c[0x0][0x358] ;  /* 0x00006b00ff0477ac */ /* 0x000e660008000a00 */
[----:B------:R-:W-:Y:S02]  /*0110*/  SEL R5, RZ, 0x1, !P0 ;  /* 0x00000001ff057807 */ /* 0x000fe40004000000 */
[----:B0-----:R-:W-:-:S04]  /*0120*/  IADD3 R2, P1, PT, R4, UR8, RZ ;  /* 0x0000000804027c10 */ /* 0x001fc8000ff3e0ff */
[----:B------:R-:W-:-:S05]  /*0130*/  LEA.HI.X.SX32 R3, R4, UR9, 0x1, P1 ;  /* 0x0000000904037c11 */ /* 0x000fca00088f0eff */
[----:B-1----:R-:W-:Y:S01]  /*0140*/  STG.E.U8 desc[UR4][R2.64], R5 ;  /* 0x0000000502007986 */ /* 0x002fe2000c101104 */
[----:B------:R-:W-:Y:S05]  /*0150*/  EXIT ;  /* 0x000000000000794d */ /* 0x000fea0003800000 */
.L_x_255:
        /* <DEDUP_REMOVED lines=10> */
.L_x_274:


//--------------------- .text._ZN3cub18CUB_300001_SM_10006detail11EmptyKernelIvEEvv --------------------------
	.section	.text._ZN3cub18CUB_300001_SM_10006detail11EmptyKernelIvEEvv,"ax",@progbits
	.align	128
        .global         _ZN3cub18CUB_300001_SM_10006detail11EmptyKernelIvEEvv
        .type           _ZN3cub18CUB_300001_SM_10006detail11EmptyKernelIvEEvv,@function
        .size           _ZN3cub18CUB_300001_SM_10006detail11EmptyKernelIvEEvv,(.L_x_275 - _ZN3cub18CUB_300001_SM_10006detail11EmptyKernelIvEEvv)
        .other          _ZN3cub18CUB_300001_SM_10006detail11EmptyKernelIvEEvv,@"STO_CUDA_ENTRY STV_DEFAULT"
_ZN3cub18CUB_300001_SM_10006detail11EmptyKernelIvEEvv:
.text._ZN3cub18CUB_300001_SM_10006detail11EmptyKernelIvEEvv:
[----:B------:R-:W-:Y:S01]  /*0000*/  LDC R1, c[0x0][0x37c] ;  /* 0x0000df00ff017b82 */ /* 0x000fe20000000800 */
[----:B------:R-:W-:Y:S05]  /*0010*/  EXIT ;  /* 0x000000000000794d */ /* 0x000fea0003800000 */
.L_x_256:
        /* <DEDUP_REMOVED lines=14> */
.L_x_275:


//--------------------- .nv.global.init           --------------------------
	.section	.nv.global.init,"aw",@progbits
	.align	4
.nv.global.init:
	.type		mrg32k3aM1SubSeq,@object
	.size		mrg32k3aM1SubSeq,(mrg32k3aM2SubSeq - mrg32k3aM1SubSeq)
mrg32k3aM1SubSeq:
        /*0000*/ 	.byte	0x0b, 0xcc, 0xee, 0x04, 0x73, 0x29, 0x8b, 0x6f, 0xf6, 0x53, 0x03, 0xf6, 0x23, 0xf6, 0xea, 0xda
        /* <DEDUP_REMOVED lines=125> */
	.type		mrg32k3aM2SubSeq,@object
	.size		mrg32k3aM2SubSeq,(mrg32k3aM1 - mrg32k3aM2SubSeq)
mrg32k3aM2SubSeq:
        /* <DEDUP_REMOVED lines=126> */
	.type		mrg32k3aM1,@object
	.size		mrg32k3aM1,(mrg32k3aM1Seq - mrg32k3aM1)
mrg32k3aM1:
        /* <DEDUP_REMOVED lines=144> */
	.type		mrg32k3aM1Seq,@object
	.size		mrg32k3aM1Seq,(mrg32k3aM2 - mrg32k3aM1Seq)
mrg32k3aM1Seq:
        /* <DEDUP_REMOVED lines=144> */
	.type		mrg32k3aM2,@object
	.size		mrg32k3aM2,(mrg32k3aM2Seq - mrg32k3aM2)
mrg32k3aM2:
        /* <DEDUP_REMOVED lines=144> */
	.type		mrg32k3aM2Seq,@object
	.size		mrg32k3aM2Seq,(precalc_xorwow_matrix - mrg32k3aM2Seq)
mrg32k3aM2Seq:
        /* <DEDUP_REMOVED lines=144> */
	.type		precalc_xorwow_matrix,@object
	.size		precalc_xorwow_matrix,(precalc_xorwow_offset_matrix - precalc_xorwow_matrix)
precalc_xorwow_matrix:
        /* <DEDUP_REMOVED lines=6400> */
	.type		precalc_xorwow_offset_matrix,@object
	.size		precalc_xorwow_offset_matrix,(.L_1 - precalc_xorwow_offset_matrix)
precalc_xorwow_offset_matrix:
        /* <DEDUP_REMOVED lines=6400> */
.L_1:


//--------------------- .nv.shared.reserved.0     --------------------------
	.section	.nv.shared.reserved.0,"aw",@nobits
	.weak		__nv_reservedSMEM_offset_0_alias
	.size		__nv_reservedSMEM_offset_0_alias, 0, 64
	.other		__nv_reservedSMEM_offset_0_alias,@"STO_CUDA_RESERVED_SHARED STV_DEFAULT"
__nv_reservedSMEM_offset_0_alias:
	.zero		0
	.zero		64


//--------------------- .nv.global                --------------------------
	.section	.nv.global,"aw",@nobits
.nv.global:
	.type		_ZN34_INTERNAL_37624e44_4_k_cu_88c843a06thrust24THRUST_300001_SM_1000_NS12placeholders2_8E,@object
	.size		_ZN34_INTERNAL_37624e44_4_k_cu_88c843a06thrust24THRUST_300001_SM_1000_NS12placeholders2_8E,(_ZN34_INTERNAL_37624e44_4_k_cu_88c843a04cuda3std3__436_GLOBAL__N__37624e44_4_k_cu_88c843a06ignoreE - _ZN34_INTERNAL_37624e44_4_k_cu_88c843a06thrust24THRUST_300001_SM_1000_NS12placeholders2_8E)
_ZN34_INTERNAL_37624e44_4_k_cu_88c843a06thrust24THRUST_300001_SM_1000_NS12placeholders2_8E:
	.zero		1
	.type		_ZN34_INTERNAL_37624e44_4_k_cu_88c843a04cuda3std3__436_GLOBAL__N__37624e44_4_k_cu_88c843a06ignoreE,@object
	.size		_ZN34_INTERNAL_37624e44_4_k_cu_88c843a04cuda3std3__436_GLOBAL__N__37624e44_4_k_cu_88c843a06ignoreE,(_ZN34_INTERNAL_37624e44_4_k_cu_88c843a04cuda3std6ranges3__45__cpo4dataE - _ZN34_INTERNAL_37624e44_4_k_cu_88c843a04cuda3std3__436_GLOBAL__N__37624e44_4_k_cu_88c843a06ignoreE)
_ZN34_INTERNAL_37624e44_4_k_cu_88c843a04cuda3std3__436_GLOBAL__N__37624e44_4_k_cu_88c843a06ignoreE:
	.zero		1
	.type		_ZN34_INTERNAL_37624e44_4_k_cu_88c843a04cuda3std6ranges3__45__cpo4dataE,@object
	.size		_ZN34_INTERNAL_37624e44_4_k_cu_88c843a04cuda3std6ranges3__45__cpo4dataE,(_ZN34_INTERNAL_37624e44_4_k_cu_88c843a06thrust24THRUST_300001_SM_1000_NS6system3cpp3parE - _ZN34_INTERNAL_37624e44_4_k_cu_88c843a04cuda3std6ranges3__45__cpo4dataE)
_ZN34_INTERNAL_37624e44_4_k_cu_88c843a04cuda3std6ranges3__45__cpo4dataE:
	.zero		1
	.type		_ZN34_INTERNAL_37624e44_4_k_cu_88c843a06thrust24THRUST_300001_SM_1000_NS6system3cpp3parE,@object
	.size		_ZN34_INTERNAL_37624e44_4_k_cu_88c843a06thrust24THRUST_300001_SM_1000_NS6system3cpp3parE,(_ZN34_INTERNAL_37624e44_4_k_cu_88c843a04cuda3std3__45__cpo5beginE - _ZN34_INTERNAL_37624e44_4_k_cu_88c843a06thrust24THRUST_300001_SM_1000_NS6system3cpp3parE)
_ZN34_INTERNAL_37624e44_4_k_cu_88c843a06thrust24THRUST_300001_SM_1000_NS6system3cpp3parE:
	.zero		1
	.type		_ZN34_INTERNAL_37624e44_4_k_cu_88c843a04cuda3std3__45__cpo5beginE,@object
	.size		_ZN34_INTERNAL_37624e44_4_k_cu_88c843a04cuda3std3__45__cpo5beginE,(_ZN34_INTERNAL_37624e44_4_k_cu_88c843a04cuda3std6ranges3__45__cpo5beginE - _ZN34_INTERNAL_37624e44_4_k_cu_88c843a04cuda3std3__45__cpo5beginE)
_ZN34_INTERNAL_37624e44_4_k_cu_88c843a04cuda3std3__45__cpo5beginE:
	.zero		1
	.type		_ZN34_INTERNAL_37624e44_4_k_cu_88c843a04cuda3std6ranges3__45__cpo5beginE,@object
	.size		_ZN34_INTERNAL_37624e44_4_k_cu_88c843a04cuda3std6ranges3__45__cpo5beginE,(_ZN34_INTERNAL_37624e44_4_k_cu_88c843a06thrust24THRUST_300001_SM_1000_NS6deviceE - _ZN34_INTERNAL_37624e44_4_k_cu_88c843a04cuda3std6ranges3__45__cpo5beginE)
_ZN34_INTERNAL_37624e44_4_k_cu_88c843a04cuda3std6ranges3__45__cpo5beginE:
	.zero		1
	.type		_ZN34_INTERNAL_37624e44_4_k_cu_88c843a06thrust24THRUST_300001_SM_1000_NS6deviceE,@object
	.size		_ZN34_INTERNAL_37624e44_4_k_cu_88c843a06thrust24THRUST_300001_SM_1000_NS6deviceE,(_ZN34_INTERNAL_37624e44_4_k_cu_88c843a04cuda3std3__47nulloptE - _ZN34_INTERNAL_37624e44_4_k_cu_88c843a06thrust24THRUST_300001_SM_1000_NS6deviceE)
_ZN34_INTERNAL_37624e44_4_k_cu_88c843a06thrust24THRUST_300001_SM_1000_NS6deviceE:
	.zero		1
	.type		_ZN34_INTERNAL_37624e44_4_k_cu_88c843a04cuda3std3__47nulloptE,@object
	.size		_ZN34_INTERNAL_37624e44_4_k_cu_88c843a04cuda3std3__47nulloptE,(_ZN34_INTERNAL_37624e44_4_k_cu_88c843a04cuda3std6ranges3__45__cpo8distanceE - _ZN34_INTERNAL_37624e44_4_k_cu_88c843a04cuda3std3__47nulloptE)
_ZN34_INTERNAL_37624e44_4_k_cu_88c843a04cuda3std3__47nulloptE:
	.zero		1
	.type		_ZN34_INTERNAL_37624e44_4_k_cu_88c843a04cuda3std6ranges3__45__cpo8distanceE,@object
	.size		_ZN34_INTERNAL_37624e44_4_k_cu_88c843a04cuda3std6ranges3__45__cpo8distanceE,(_ZN34_INTERNAL_37624e44_4_k_cu_88c843a06thrust24THRUST_300001_SM_1000_NS12placeholders2_4E - _ZN34_INTERNAL_37624e44_4_k_cu_88c843a04cuda3std6ranges3__45__cpo8distanceE)
_ZN34_INTERNAL_37624e44_4_k_cu_88c843a04cuda3std6ranges3__45__cpo8distanceE:
	.zero		1
	.type		_ZN34_INTERNAL_37624e44_4_k_cu_88c843a06thrust24THRUST_300001_SM_1000_NS12placeholders2_4E,@object
	.size		_ZN34_INTERNAL_37624e44_4_k_cu_88c843a06thrust24THRUST_300001_SM_1000_NS12placeholders2_4E,(_ZN34_INTERNAL_37624e44_4_k_cu_88c843a04cuda3std3__45__cpo6rbeginE - _ZN34_INTERNAL_37624e44_4_k_cu_88c843a06thrust24THRUST_300001_SM_1000_NS12placeholders2_4E)
_ZN34_INTERNAL_37624e44_4_k_cu_88c843a06thrust24THRUST_300001_SM_1000_NS12placeholders2_4E:
	.zero		1
	.type		_ZN34_INTERNAL_37624e44_4_k_cu_88c843a04cuda3std3__45__cpo6rbeginE,@object
	.size		_ZN34_INTERNAL_37624e44_4_k_cu_88c843a04cuda3std3__45__cpo6rbeginE,(_ZN34_INTERNAL_37624e44_4_k_cu_88c843a04cuda3std6ranges3__45__cpo7advanceE - _ZN34_INTERNAL_37624e44_4_k_cu_88c843a04cuda3std3__45__cpo6rbeginE)
_ZN34_INTERNAL_37624e44_4_k_cu_88c843a04cuda3std3__45__cpo6rbeginE:
	.zero		1
	.type		_ZN34_INTERNAL_37624e44_4_k_cu_88c843a04cuda3std6ranges3__45__cpo7advanceE,@object
	.size		_ZN34_INTERNAL_37624e44_4_k_cu_88c843a04cuda3std6ranges3__45__cpo7advanceE,(_ZN34_INTERNAL_37624e44_4_k_cu_88c843a06thrust24THRUST_300001_SM_1000_NS12placeholders3_10E - _ZN34_INTERNAL_37624e44_4_k_cu_88c843a04cuda3std6ranges3__45__cpo7advanceE)
_ZN34_INTERNAL_37624e44_4_k_cu_88c843a04cuda3std6ranges3__45__cpo7advanceE:
	.zero		1
	.type		_ZN34_INTERNAL_37624e44_4_k_cu_88c843a06thrust24THRUST_300001_SM_1000_NS12placeholders3_10E,@object
	.size		_ZN34_INTERNAL_37624e44_4_k_cu_88c843a06thrust24THRUST_300001_SM_1000_NS12placeholders3_10E,(_ZN34_INTERNAL_37624e44_4_k_cu_88c843a04cuda3std3__48in_placeE - _ZN34_INTERNAL_37624e44_4_k_cu_88c843a06thrust24THRUST_300001_SM_1000_NS12placeholders3_10E)
_ZN34_INTERNAL_37624e44_4_k_cu_88c843a06thrust24THRUST_300001_SM_1000_NS12placeholders3_10E:
	.zero		1
	.type		_ZN34_INTERNAL_37624e44_4_k_cu_88c843a04cuda3std3__48in_placeE,@object
	.size		_ZN34_INTERNAL_37624e44_4_k_cu_88c843a04cuda3std3__48in_placeE,(_ZN34_INTERNAL_37624e44_4_k_cu_88c843a04cuda3std6ranges3__45__cpo4sizeE - _ZN34_INTERNAL_37624e44_4_k_cu_88c843a04cuda3std3__48in_placeE)
_ZN34_INTERNAL_37624e44_4_k_cu_88c843a04cuda3std3__48in_placeE:
	.zero		1
	.type		_ZN34_INTERNAL_37624e44_4_k_cu_88c843a04cuda3std6ranges3__45__cpo4sizeE,@object
	.size		_ZN34_INTERNAL_37624e44_4_k_cu_88c843a04cuda3std6ranges3__45__cpo4sizeE,(_ZN34_INTERNAL_37624e44_4_k_cu_88c843a06thrust24THRUST_300001_SM_1000_NS12placeholders2_2E - _ZN34_INTERNAL_37624e44_4_k_cu_88c843a04cuda3std6ranges3__45__cpo4sizeE)
_ZN34_INTERNAL_37624e44_4_k_cu_88c843a04cuda3std6ranges3__45__cpo4sizeE:
	.zero		1
	.type		_ZN34_INTERNAL_37624e44_4_k_cu_88c843a06thrust24THRUST_300001_SM_1000_NS12placeholders2_2E,@object
	.size		_ZN34_INTERNAL_37624e44_4_k_cu_88c843a06thrust24THRUST_300001_SM_1000_NS12placeholders2_2E,(_ZN34_INTERNAL_37624e44_4_k_cu_88c843a04cuda3std3__45__cpo6cbeginE - _ZN34_INTERNAL_37624e44_4_k_cu_88c843a06thrust24THRUST_300001_SM_1000_NS12placeholders2_2E)
_ZN34_INTERNAL_37624e44_4_k_cu_88c843a06thrust24THRUST_300001_SM_1000_NS12placeholders2_2E:
	.zero		1
	.type		_ZN34_INTERNAL_37624e44_4_k_cu_88c843a04cuda3std3__45__cpo6cbeginE,@object
	.size		_ZN34_INTERNAL_37624e44_4_k_cu_88c843a04cuda3std3__45__cpo6cbeginE,(_ZN34_INTERNAL_37624e44_4_k_cu_88c843a04cuda3std6ranges3__45__cpo6cbeginE - _ZN34_INTERNAL_37624e44_4_k_cu_88c843a04cuda3std3__45__cpo6cbeginE)
_ZN34_INTERNAL_37624e44_4_k_cu_88c843a04cuda3std3__45__cpo6cbeginE:
	.zero		1
	.type		_ZN34_INTERNAL_37624e44_4_k_cu_88c843a04cuda3std6ranges3__45__cpo6cbeginE,@object
	.size		_ZN34_INTERNAL_37624e44_4_k_cu_88c843a04cuda3std6ranges3__45__cpo6cbeginE,(_ZN34_INTERNAL_37624e44_4_k_cu_88c843a06thrust24THRUST_300001_SM_1000_NS12placeholders2_6E - _ZN34_INTERNAL_37624e44_4_k_cu_88c843a04cuda3std6ranges3__45__cpo6cbeginE)
_ZN34_INTERNAL_37624e44_4_k_cu_88c843a04cuda3std6ranges3__45__cpo6cbeginE:
	.zero		1
	.type		_ZN34_INTERNAL_37624e44_4_k_cu_88c843a06thrust24THRUST_300001_SM_1000_NS12placeholders2_6E,@object
	.size		_ZN34_INTERNAL_37624e44_4_k_cu_88c843a06thrust24THRUST_300001_SM_1000_NS12placeholders2_6E,(_ZN34_INTERNAL_37624e44_4_k_cu_88c843a04cuda3std3__45__cpo7crbeginE - _ZN34_INTERNAL_37624e44_4_k_cu_88c843a06thrust24THRUST_300001_SM_1000_NS12placeholders2_6E)
_ZN34_INTERNAL_37624e44_4_k_cu_88c843a06thrust24THRUST_300001_SM_1000_NS12placeholders2_6E:
	.zero		1
	.type		_ZN34_INTERNAL_37624e44_4_k_cu_88c843a04cuda3std3__45__cpo7crbeginE,@object
	.size		_ZN34_INTERNAL_37624e44_4_k_cu_88c843a04cuda3std3__45__cpo7crbeginE,(_ZN34_INTERNAL_37624e44_4_k_cu_88c843a04cuda3std6ranges3__45__cpo4nextE - _ZN34_INTERNAL_37624e44_4_k_cu_88c843a04cuda3std3__45__cpo7crbeginE)
_ZN34_INTERNAL_37624e44_4_k_cu_88c843a04cuda3std3__45__cpo7crbeginE:
	.zero		1
	.type		_ZN34_INTERNAL_37624e44_4_k_cu_88c843a04cuda3std6ranges3__45__cpo4nextE,@object
	.size		_ZN34_INTERNAL_37624e44_4_k_cu_88c843a04cuda3std6ranges3__45__cpo4nextE,(_ZN34_INTERNAL_37624e44_4_k_cu_88c843a04cuda3std6ranges3__45__cpo4swapE - _ZN34_INTERNAL_37624e44_4_k_cu_88c843a04cuda3std6ranges3__45__cpo4nextE)
_ZN34_INTERNAL_37624e44_4_k_cu_88c843a04cuda3std6ranges3__45__cpo4nextE:
	.zero		1
	.type		_ZN34_INTERNAL_37624e44_4_k_cu_88c843a04cuda3std6ranges3__45__cpo4swapE,@object
	.size		_ZN34_INTERNAL_37624e44_4_k_cu_88c843a04cuda3std6ranges3__45__cpo4swapE,(_ZN34_INTERNAL_37624e44_4_k_cu_88c843a06thrust24THRUST_300001_SM_1000_NS8cuda_cub10par_nosyncE - _ZN34_INTERNAL_37624e44_4_k_cu_88c843a04cuda3std6ranges3__45__cpo4swapE)
_ZN34_INTERNAL_37624e44_4_k_cu_88c843a04cuda3std6ranges3__45__cpo4swapE:
	.zero		1
	.type		_ZN34_INTERNAL_37624e44_4_k_cu_88c843a06thrust24THRUST_300001_SM_1000_NS8cuda_cub10par_nosyncE,@object
	.size		_ZN34_INTERNAL_37624e44_4_k_cu_88c843a06thrust24THRUST_300001_SM_1000_NS8cuda_cub10par_nosyncE,(_ZN34_INTERNAL_37624e44_4_k_cu_88c843a06thrust24THRUST_300001_SM_1000_NS3seqE - _ZN34_INTERNAL_37624e44_4_k_cu_88c843a06thrust24THRUST_300001_SM_1000_NS8cuda_cub10par_nosyncE)
_ZN34_INTERNAL_37624e44_4_k_cu_88c843a06thrust24THRUST_300001_SM_1000_NS8cuda_cub10par_nosyncE:
	.zero		1
	.type		_ZN34_INTERNAL_37624e44_4_k_cu_88c843a06thrust24THRUST_300001_SM_1000_NS3seqE,@object
	.size		_ZN34_INTERNAL_37624e44_4_k_cu_88c843a06thrust24THRUST_300001_SM_1000_NS3seqE,(_ZN34_INTERNAL_37624e44_4_k_cu_88c843a04cuda3std3__420unreachable_sentinelE - _ZN34_INTERNAL_37624e44_4_k_cu_88c843a06thrust24THRUST_300001_SM_1000_NS3seqE)
_ZN34_INTERNAL_37624e44_4_k_cu_88c843a06thrust24THRUST_300001_SM_1000_NS3seqE:
	.zero		1
	.type		_ZN34_INTERNAL_37624e44_4_k_cu_88c843a04cuda3std3__420unreachable_sentinelE,@object
	.size		_ZN34_INTERNAL_37624e44_4_k_cu_88c843a04cuda3std3__420unreachable_sentinelE,(_ZN34_INTERNAL_37624e44_4_k_cu_88c843a04cuda3std6ranges3__45__cpo5ssizeE - _ZN34_INTERNAL_37624e44_4_k_cu_88c843a04cuda3std3__420unreachable_sentinelE)
_ZN34_INTERNAL_37624e44_4_k_cu_88c843a04cuda3std3__420unreachable_sentinelE:
	.zero		1
	.type		_ZN34_INTERNAL_37624e44_4_k_cu_88c843a04cuda3std6ranges3__45__cpo5ssizeE,@object
	.size		_ZN34_INTERNAL_37624e44_4_k_cu_88c843a04cuda3std6ranges3__45__cpo5ssizeE,(_ZN34_INTERNAL_37624e44_4_k_cu_88c843a06thrust24THRUST_300001_SM_1000_NS12placeholders2_3E - _ZN34_INTERNAL_37624e44_4_k_cu_88c843a04cuda3std6ranges3__45__cpo5ssizeE)
_ZN34_INTERNAL_37624e44_4_k_cu_88c843a04cuda3std6ranges3__45__cpo5ssizeE:
	.zero		1
	.type		_ZN34_INTERNAL_37624e44_4_k_cu_88c843a06thrust24THRUST_300001_SM_1000_NS12placeholders2_3E,@object
	.size		_ZN34_INTERNAL_37624e44_4_k_cu_88c843a06thrust24THRUST_300001_SM_1000_NS12placeholders2_3E,(_ZN34_INTERNAL_37624e44_4_k_cu_88c843a04cuda3std3__45__cpo4cendE - _ZN34_INTERNAL_37624e44_4_k_cu_88c843a06thrust24THRUST_300001_SM_1000_NS12placeholders2_3E)
_ZN34_INTERNAL_37624e44_4_k_cu_88c843a06thrust24THRUST_300001_SM_1000_NS12placeholders2_3E:
	.zero		1
	.type		_ZN34_INTERNAL_37624e44_4_k_cu_88c843a04cuda3std3__45__cpo4cendE,@object
	.size		_ZN34_INTERNAL_37624e44_4_k_cu_88c843a04cuda3std3__45__cpo4cendE,(_ZN34_INTERNAL_37624e44_4_k_cu_88c843a04cuda3std6ranges3__45__cpo4cendE - _ZN34_INTERNAL_37624e44_4_k_cu_88c843a04cuda3std3__45__cpo4cendE)
_ZN34_INTERNAL_37624e44_4_k_cu_88c843a04cuda3std3__45__cpo4cendE:
	.zero		1
	.type		_ZN34_INTERNAL_37624e44_4_k_cu_88c843a04cuda3std6ranges3__45__cpo4cendE,@object
	.size		_ZN34_INTERNAL_37624e44_4_k_cu_88c843a04cuda3std6ranges3__45__cpo4cendE,(_ZN34_INTERNAL_37624e44_4_k_cu_88c843a06thrust24THRUST_300001_SM_1000_NS12placeholders2_7E - _ZN34_INTERNAL_37624e44_4_k_cu_88c843a04cuda3std6ranges3__45__cpo4cendE)
_ZN34_INTERNAL_37624e44_4_k_cu_88c843a04cuda3std6ranges3__45__cpo4cendE:
	.zero		1
	.type		_ZN34_INTERNAL_37624e44_4_k_cu_88c843a06thrust24THRUST_300001_SM_1000_NS12placeholders2_7E,@object
	.size		_ZN34_INTERNAL_37624e44_4_k_cu_88c843a06thrust24THRUST_300001_SM_1000_NS12placeholders2_7E,(_ZN34_INTERNAL_37624e44_4_k_cu_88c843a04cuda3std3__45__cpo5crendE - _ZN34_INTERNAL_37624e44_4_k_cu_88c843a06thrust24THRUST_300001_SM_1000_NS12placeholders2_7E)
_ZN34_INTERNAL_37624e44_4_k_cu_88c843a06thrust24THRUST_300001_SM_1000_NS12placeholders2_7E:
	.zero		1
	.type		_ZN34_INTERNAL_37624e44_4_k_cu_88c843a04cuda3std3__45__cpo5crendE,@object
	.size		_ZN34_INTERNAL_37624e44_4_k_cu_88c843a04cuda3std3__45__cpo5crendE,(_ZN34_INTERNAL_37624e44_4_k_cu_88c843a04cuda3std6ranges3__45__cpo4prevE - _ZN34_INTERNAL_37624e44_4_k_cu_88c843a04cuda3std3__45__cpo5crendE)
_ZN34_INTERNAL_37624e44_4_k_cu_88c843a04cuda3std3__45__cpo5crendE:
	.zero		1
	.type		_ZN34_INTERNAL_37624e44_4_k_cu_88c843a04cuda3std6ranges3__45__cpo4prevE,@object
	.size		_ZN34_INTERNAL_37624e44_4_k_cu_88c843a04cuda3std6ranges3__45__cpo4prevE,(_ZN34_INTERNAL_37624e44_4_k_cu_88c843a04cuda3std6ranges3__45__cpo9iter_moveE - _ZN34_INTERNAL_37624e44_4_k_cu_88c843a04cuda3std6ranges3__45__cpo4prevE)
_ZN34_INTERNAL_37624e44_4_k_cu_88c843a04cuda3std6ranges3__45__cpo4prevE:
	.zero		1
	.type		_ZN34_INTERNAL_37624e44_4_k_cu_88c843a04cuda3std6ranges3__45__cpo9iter_moveE,@object
	.size		_ZN34_INTERNAL_37624e44_4_k_cu_88c843a04cuda3std6ranges3__45__cpo9iter_moveE,(_ZN34_INTERNAL_37624e44_4_k_cu_88c843a06thrust24THRUST_300001_SM_1000_NS6system6detail10sequential3seqE - _ZN34_INTERNAL_37624e44_4_k_cu_88c843a04cuda3std6ranges3__45__cpo9iter_moveE)
_ZN34_INTERNAL_37624e44_4_k_cu_88c843a04cuda3std6ranges3__45__cpo9iter_moveE:
	.zero		1
	.type		_ZN34_INTERNAL_37624e44_4_k_cu_88c843a06thrust24THRUST_300001_SM_1000_NS6system6detail10sequential3seqE,@object
	.size		_ZN34_INTERNAL_37624e44_4_k_cu_88c843a06thrust24THRUST_300001_SM_1000_NS6system6detail10sequential3seqE,(_ZN34_INTERNAL_37624e44_4_k_cu_88c843a06thrust24THRUST_300001_SM_1000_NS12placeholders2_9E - _ZN34_INTERNAL_37624e44_4_k_cu_88c843a06thrust24THRUST_300001_SM_1000_NS6system6detail10sequential3seqE)
_ZN34_INTERNAL_37624e44_4_k_cu_88c843a06thrust24THRUST_300001_SM_1000_NS6system6detail10sequential3seqE:
	.zero		1
	.type		_ZN34_INTERNAL_37624e44_4_k_cu_88c843a06thrust24THRUST_300001_SM_1000_NS12placeholders2_9E,@object
	.size		_ZN34_INTERNAL_37624e44_4_k_cu_88c843a06thrust24THRUST_300001_SM_1000_NS12placeholders2_9E,(_ZN34_INTERNAL_37624e44_4_k_cu_88c843a04cuda3std3__419piecewise_constructE - _ZN34_INTERNAL_37624e44_4_k_cu_88c843a06thrust24THRUST_300001_SM_1000_NS12placeholders2_9E)
_ZN34_INTERNAL_37624e44_4_k_cu_88c843a06thrust24THRUST_300001_SM_1000_NS12placeholders2_9E:
	.zero		1
	.type		_ZN34_INTERNAL_37624e44_4_k_cu_88c843a04cuda3std3__419piecewise_constructE,@object
	.size		_ZN34_INTERNAL_37624e44_4_k_cu_88c843a04cuda3std3__419piecewise_constructE,(_ZN34_INTERNAL_37624e44_4_k_cu_88c843a04cuda3std6ranges3__45__cpo5cdataE - _ZN34_INTERNAL_37624e44_4_k_cu_88c843a04cuda3std3__419piecewise_constructE)
_ZN34_INTERNAL_37624e44_4_k_cu_88c843a04cuda3std3__419piecewise_constructE:
	.zero		1
	.type		_ZN34_INTERNAL_37624e44_4_k_cu_88c843a04cuda3std6ranges3__45__cpo5cdataE,@object
	.size		_ZN34_INTERNAL_37624e44_4_k_cu_88c843a04cuda3std6ranges3__45__cpo5cdataE,(_ZN34_INTERNAL_37624e44_4_k_cu_88c843a06thrust24THRUST_300001_SM_1000_NS12placeholders2_1E - _ZN34_INTERNAL_37624e44_4_k_cu_88c843a04cuda3std6ranges3__45__cpo5cdataE)
_ZN34_INTERNAL_37624e44_4_k_cu_88c843a04cuda3std6ranges3__45__cpo5cdataE:
	.zero		1
	.type		_ZN34_INTERNAL_37624e44_4_k_cu_88c843a06thrust24THRUST_300001_SM_1000_NS12placeholders2_1E,@object
	.size		_ZN34_INTERNAL_37624e44_4_k_cu_88c843a06thrust24THRUST_300001_SM_1000_NS12placeholders2_1E,(_ZN34_INTERNAL_37624e44_4_k_cu_88c843a04cuda3std3__45__cpo3endE - _ZN34_INTERNAL_37624e44_4_k_cu_88c843a06thrust24THRUST_300001_SM_1000_NS12placeholders2_1E)
_ZN34_INTERNAL_37624e44_4_k_cu_88c843a06thrust24THRUST_300001_SM_1000_NS12placeholders2_1E:
	.zero		1
	.type		_ZN34_INTERNAL_37624e44_4_k_cu_88c843a04cuda3std3__45__cpo3endE,@object
	.size		_ZN34_INTERNAL_37624e44_4_k_cu_88c843a04cuda3std3__45__cpo3endE,(_ZN34_INTERNAL_37624e44_4_k_cu_88c843a04cuda3std6ranges3__45__cpo3endE - _ZN34_INTERNAL_37624e44_4_k_cu_88c843a04cuda3std3__45__cpo3endE)
_ZN34_INTERNAL_37624e44_4_k_cu_88c843a04cuda3std3__45__cpo3endE:
	.zero		1
	.type		_ZN34_INTERNAL_37624e44_4_k_cu_88c843a04cuda3std6ranges3__45__cpo3endE,@object
	.size		_ZN34_INTERNAL_37624e44_4_k_cu_88c843a04cuda3std6ranges3__45__cpo3endE,(_ZN34_INTERNAL_37624e44_4_k_cu_88c843a06thrust24THRUST_300001_SM_1000_NS12placeholders2_5E - _ZN34_INTERNAL_37624e44_4_k_cu_88c843a04cuda3std6ranges3__45__cpo3endE)
_ZN34_INTERNAL_37624e44_4_k_cu_88c843a04cuda3std6ranges3__45__cpo3endE:
	.zero		1
	.type		_ZN34_INTERNAL_37624e44_4_k_cu_88c843a06thrust24THRUST_300001_SM_1000_NS12placeholders2_5E,@object
	.size		_ZN34_INTERNAL_37624e44_4_k_cu_88c843a06thrust24THRUST_300001_SM_1000_NS12placeholders2_5E,(_ZN34_INTERNAL_37624e44_4_k_cu_88c843a04cuda3std3__45__cpo4rendE - _ZN34_INTERNAL_37624e44_4_k_cu_88c843a06thrust24THRUST_300001_SM_1000_NS12placeholders2_5E)
_ZN34_INTERNAL_37624e44_4_k_cu_88c843a06thrust24THRUST_300001_SM_1000_NS12placeholders2_5E:
	.zero		1
	.type		_ZN34_INTERNAL_37624e44_4_k_cu_88c843a04cuda3std3__45__cpo4rendE,@object
	.size		_ZN34_INTERNAL_37624e44_4_k_cu_88c843a04cuda3std3__45__cpo4rendE,(_ZN34_INTERNAL_37624e44_4_k_cu_88c843a04cuda3std6ranges3__45__cpo9iter_swapE - _ZN34_INTERNAL_37624e44_4_k_cu_88c843a04cuda3std3__45__cpo4rendE)
_ZN34_INTERNAL_37624e44_4_k_cu_88c843a04cuda3std3__45__cpo4rendE:
	.zero		1
	.type		_ZN34_INTERNAL_37624e44_4_k_cu_88c843a04cuda3std6ranges3__45__cpo9iter_swapE,@object
	.size		_ZN34_INTERNAL_37624e44_4_k_cu_88c843a04cuda3std6ranges3__45__cpo9iter_swapE,(_ZN34_INTERNAL_37624e44_4_k_cu_88c843a04cuda3std3__48unexpectE - _ZN34_INTERNAL_37624e44_4_k_cu_88c843a04cuda3std6ranges3__45__cpo9iter_swapE)
_ZN34_INTERNAL_37624e44_4_k_cu_88c843a04cuda3std6ranges3__45__cpo9iter_swapE:
	.zero		1
	.type		_ZN34_INTERNAL_37624e44_4_k_cu_88c843a04cuda3std3__48unexpectE,@object
	.size		_ZN34_INTERNAL_37624e44_4_k_cu_88c843a04cuda3std3__48unexpectE,(_ZN34_INTERNAL_37624e44_4_k_cu_88c843a06thrust24THRUST_300001_SM_1000_NS8cuda_cub3parE - _ZN34_INTERNAL_37624e44_4_k_cu_88c843a04cuda3std3__48unexpectE)
_ZN34_INTERNAL_37624e44_4_k_cu_88c843a04cuda3std3__48unexpectE:
	.zero		1
	.type		_ZN34_INTERNAL_37624e44_4_k_cu_88c843a06thrust24THRUST_300001_SM_1000_NS8cuda_cub3parE,@object
	.size		_ZN34_INTERNAL_37624e44_4_k_cu_88c843a06thrust24THRUST_300001_SM_1000_NS8cuda_cub3parE,(.L_38 - _ZN34_INTERNAL_37624e44_4_k_cu_88c843a06thrust24THRUST_300001_SM_1000_NS8cuda_cub3parE)
_ZN34_INTERNAL_37624e44_4_k_cu_88c843a06thrust24THRUST_300001_SM_1000_NS8cuda_cub3parE:
	.zero		1
.L_38:


//--------------------- .nv.constant0._ZN7cuda_nn13sample_kernelEPiPfiiiS0_y --------------------------
	.section	.nv.constant0._ZN7cuda_nn13sample_kernelEPiPfiiiS0_y,"a",@progbits
	.sectionflags	@""
	.align	4
.nv.constant0._ZN7cuda_nn13sample_kernelEPiPfiiiS0_y:
	.zero		944


//--------------------- .nv.constant0._ZN7cuda_nn16transpose_kernelEPKfPfii --------------------------
	.section	.nv.constant0._ZN7cuda_nn16transpose_kernelEPKfPfii,"a",@progbits
	.sectionflags	@""
	.align	4
.nv.constant0._ZN7cuda_nn16transpose_kernelEPKfPfii:
	.zero		920


//--------------------- .nv.constant0._ZN7cuda_nn21masked_softmax_kernelEPKfPfiiiPKbi --------------------------
	.section	.nv.constant0._ZN7cuda_nn21masked_softmax_kernelEPKfPfiiiPKbi,"a",@progbits
	.sectionflags	@""
	.align	4
.nv.constant0._ZN7cuda_nn21masked_softmax_kernelEPKfPfiiiPKbi:
	.zero		940


//--------------------- .nv.constant0._ZN7cuda_nn25reshape_from_heads_kernelEPKfPfiiii --------------------------
	.section	.nv.constant0._ZN7cuda_nn25reshape_from_heads_kernelEPKfPfiiii,"a",@progbits
	.sectionflags	@""
	.align	4
.nv.constant0._ZN7cuda_nn25reshape_from_heads_kernelEPKfPfiiii:
	.zero		928


//--------------------- .nv.constant0._ZN7cuda_nn23reshape_to_heads_kernelEPKfPfiiii --------------------------
	.section	.nv.constant0._ZN7cuda_nn23reshape_to_heads_kernelEPKfPfiiii,"a",@progbits
	.sectionflags	@""
	.align	4
.nv.constant0._ZN7cuda_nn23reshape_to_heads_kernelEPKfPfiiii:
	.zero		928


//--------------------- .nv.constant0._ZN7cuda_nn17layer_norm_kernelEPKfS1_S1_Pfiiif --------------------------
	.section	.nv.constant0._ZN7cuda_nn17layer_norm_kernelEPKfS1_S1_Pfiiif,"a",@progbits
	.sectionflags	@""
	.align	4
.nv.constant0._ZN7cuda_nn17layer_norm_kernelEPKfS1_S1_Pfiiif:
	.zero		944


//--------------------- .nv.constant0._ZN7cuda_nn15add_bias_kernelEPfPKfii --------------------------
	.section	.nv.constant0._ZN7cuda_nn15add_bias_kernelEPfPKfii,"a",@progbits
	.sectionflags	@""
	.align	4
.nv.constant0._ZN7cuda_nn15add_bias_kernelEPfPKfii:
	.zero		920


//--------------------- .nv.constant0._ZN7cuda_nn24embedding_forward_kernelEPKiiiiPKfPf --------------------------
	.section	.nv.constant0._ZN7cuda_nn24embedding_forward_kernelEPKiiiiPKfPf,"a",@progbits
	.sectionflags	@""
	.align	4
.nv.constant0._ZN7cuda_nn24embedding_forward_kernelEPKiiiiPKfPf:
	.zero		936


//--------------------- .nv.constant0._ZN10cuda_utils10add_kernelEPKfS1_Pfi --------------------------
	.section	.nv.constant0._ZN10cuda_utils10add_kernelEPKfS1_Pfi,"a",@progbits
	.sectionflags	@""
	.align	4
.nv.constant0._ZN10cuda_utils10add_kernelEPKfS1_Pfi:
	.zero		924


//--------------------- .nv.constant0._ZN10cuda_utils11gelu_kernelEPfi --------------------------
	.section	.nv.constant0._ZN10cuda_utils11gelu_kernelEPfi,"a",@progbits
	.sectionflags	@""
	.align	4
.nv.constant0._ZN10cuda_utils11gelu_kernelEPfi:
	.zero		908


//--------------------- .nv.constant0._ZN10cuda_utils25compute_topk_probs_kernelEPfPiiiiS0_ --------------------------
	.section	.nv.constant0._ZN10cuda_utils25compute_topk_probs_kernelEPfPiiiiS0_,"a",@progbits
	.sectionflags	@""
	.align	4
.nv.constant0._ZN10cuda_utils25compute_topk_probs_kernelEPfPiiiiS0_:
	.zero		936


//--------------------- .nv.constant0._ZN10cuda_utils24index_causal_mask_kernelEPKiiiPb --------------------------
	.section	.nv.constant0._ZN10cuda_utils24index_causal_mask_kernelEPKiiiPb,"a",@progbits
	.sectionflags	@""
	.align	4
.nv.constant0._ZN10cuda_utils24index_causal_mask_kernelEPKiiiPb:
	.zero		920


//--------------------- .nv.constant0._ZN10cuda_utils25create_causal_mask_kernelEiPb --------------------------
	.section	.nv.constant0._ZN10cuda_utils25create_causal_mask_kernelEiPb,"a",@progbits
	.sectionflags	@""
	.align	4
.nv.constant0._ZN10cuda_utils25create_causal_mask_kernelEiPb:
	.zero		912


//--------------------- .nv.constant0._ZN3cub18CUB_300001_SM_10006detail11EmptyKernelIvEEvv --------------------------
	.section	.nv.constant0._ZN3cub18CUB_300001_SM_10006detail11EmptyKernelIvEEvv,"a",@progbits
	.sectionflags	@""
	.align	4
.nv.constant0._ZN3cub18CUB_300001_SM_10006detail11EmptyKernelIvEEvv:
	.zero		896


//--------------------- SYMBOLS --------------------------

	.type		.nv.reservedSmem.offset0,@object
	.size		.nv.reservedSmem.offset0,0x4
